// auto-generated by cutlass_sweep.fmha — config: {"arch": "sm_100", "dtype": "fp16", "head_dim": 128, "mask": "residual", "schedule": "individual", "tile_kv": 128, "tile_q": 256}
#include "cutlass/cutlass.h"
#include "cute/tensor.hpp"
#include "cutlass/device_kernel.h"
#include "cutlass/kernel_hardware_info.h"
#include "77_blackwell_fmha/collective/fmha_fusion.hpp"
#include "77_blackwell_fmha/collective/sm100_fmha_load_tma_warpspecialized.hpp"
#include "77_blackwell_fmha/collective/sm100_fmha_fwd_mainloop_tma_warpspecialized.hpp"
#include "77_blackwell_fmha/collective/sm100_fmha_fwd_epilogue_tma_warpspecialized.hpp"
#include "77_blackwell_fmha/kernel/fmha_tile_scheduler.hpp"
#include "77_blackwell_fmha/kernel/sm100_fmha_fwd_kernel_tma_warpspecialized.hpp"

using namespace cute;
using Element    = cutlass::half_t;
using ElementOut = cutlass::half_t;
using TileShape  = Shape<_256, _128, _128>;

using ProblemShape = cute::tuple<int, int, int, cute::tuple<cute::tuple<int, int>, int>>;
using StrideQ   = cute::tuple<int, _1, cute::tuple<cute::tuple<int, int>, int>>;
using StrideK   = cute::tuple<int, _1, cute::tuple<cute::tuple<_0, int>, int>>;
using StrideV   = StrideK;
using StrideO   = StrideQ;
using StrideLSE = cute::tuple<_1, cute::tuple<cute::tuple<int, int>, int>>;

using TileScheduler = std::conditional_t<
    cute::false_type::value,
    cutlass::fmha::kernel::PersistentTileScheduler,
    cutlass::fmha::kernel::IndividualTileScheduler>;

using Mainloop = cutlass::fmha::collective::Sm100FmhaFwdMainloopTmaWarpspecialized<
    Element, float, float, TileShape, StrideQ, StrideK, StrideV,
    cutlass::fmha::collective::ResidualMask>;

using Kernel = cutlass::fmha::kernel::Sm100FmhaFwdKernelTmaWarpspecialized<
    ProblemShape, Mainloop,
    cutlass::fmha::collective::Sm100FmhaFwdEpilogueTmaWarpspecialized<
        ElementOut, float, typename Mainloop::TileShapePV, StrideO, StrideLSE>,
    TileScheduler>;

auto* _anchor = &cutlass::device_kernel<Kernel>;


// ===== COMPILED SASS (sm_100a) =====

	.target	sm_100a

	.elftype	@"ET_EXEC"


//--------------------- .note.nv.tkinfo           --------------------------
	.section	.note.nv.tkinfo,"",@"SHT_NOTE"
	.sectionflags	@"SHF_NOTE_NV_TKINFO"
	.tkinfo
        /*0018*/ 	.word	0x00000002
        /*0030*/ 	.string	""
        /*0030*/ 	.string	"ptxas"
        /*0030*/ 	.string	"Cuda compilation tools, release 13.0, V13.0.88"
        /*0030*/ 	.string	"Build cuda_13.0.r13.0/compiler.36424714_0"
        /*0030*/ 	.string	"-arch sm_100a -m 64 "



//--------------------- .note.nv.cuinfo           --------------------------
	.section	.note.nv.cuinfo,"",@"SHT_NOTE"
	.sectionflags	@"SHF_NOTE_NV_CUINFO"
        /*0018*/ 	.short	0x0002
        /*001a*/ 	.short	0x0064
        /*001c*/ 	.short	0x0082
	.zero		2


//--------------------- .nv.info                  --------------------------
	.section	.nv.info,"",@"SHT_CUDA_INFO"
	.align	4


	//----- nvinfo : EIATTR_REGCOUNT
	.align		4
        /*0000*/ 	.byte	0x04, 0x2f
        /*0002*/ 	.short	(.L_34 - .L_33)
	.align		4
.L_33:
        /*0004*/ 	.word	index@(_ZN7cutlass13device_kernelINS_4fmha6kernel36Sm100FmhaFwdKernelTmaWarpspecializedIN4cute5tupleIJiiiNS5_IJNS5_IJiiEEEiEEEEEENS1_10collective38Sm100FmhaFwdMainloopTmaWarpspecializedINS_6half_tEffNS5_IJNS4_1CILi256EEENSC_ILi128EEESE_EEENS5_IJiNSC_ILi1EEES7_EEENS5_IJiSG_NS5_IJNS5_IJNSC_ILi0EEEiEEEiEEEEEESL_NS9_12ResidualMaskENS5_IJNSC_ILi2EEESG_SG_EEENSC_ILb0EEEEENS9_38Sm100FmhaFwdEpilogueTmaWarpspecializedISB_fNS5_IJSE_SE_SE_EEESH_NS5_IJSG_S7_EEESP_EENS2_23IndividualTileSchedulerENS2_41Sm100FmhaCtxKernelWarpspecializedScheduleEEEEEvNT_6ParamsE)
        /*0008*/ 	.word	0x00000080


	//----- nvinfo : EIATTR_FRAME_SIZE
	.align		4
.L_34:
        /*000c*/ 	.byte	0x04, 0x11
        /*000e*/ 	.short	(.L_36 - .L_35)
	.align		4
.L_35:
        /*0010*/ 	.word	index@($__internal_3_$__cuda_sm3x_div_rn_noftz_f32_slowpath)
        /*0014*/ 	.word	0x000000c8


	//----- nvinfo : EIATTR_FRAME_SIZE
	.align		4
.L_36:
        /*0018*/ 	.byte	0x04, 0x11
        /*001a*/ 	.short	(.L_38 - .L_37)
	.align		4
.L_37:
        /*001c*/ 	.word	index@($__internal_2_$__cuda_sm10x_tcgen05_guardrail_trap_unallocated_columns_being_dealloced)
        /*0020*/ 	.word	0x000000c8


	//----- nvinfo : EIATTR_FRAME_SIZE
	.align		4
.L_38:
        /*0024*/ 	.byte	0x04, 0x11
        /*0026*/ 	.short	(.L_40 - .L_39)
	.align		4
.L_39:
        /*0028*/ 	.word	index@($__internal_1_$__cuda_sm10x_tcgen05_guardrail_trap_phase_invalid_during_alloc)
        /*002c*/ 	.word	0x000000c8


	//----- nvinfo : EIATTR_FRAME_SIZE
	.align		4
.L_40:
        /*0030*/ 	.byte	0x04, 0x11
        /*0032*/ 	.short	(.L_42 - .L_41)
	.align		4
.L_41:
        /*0034*/ 	.word	index@($__internal_0_$__cuda_sm10x_tcgen05_guardrail_trap_col_being_dealloced_not_returned_by_alloc)
        /*0038*/ 	.word	0x000000c8


	//----- nvinfo : EIATTR_FRAME_SIZE
	.align		4
.L_42:
        /*003c*/ 	.byte	0x04, 0x11
        /*003e*/ 	.short	(.L_44 - .L_43)
	.align		4
.L_43:
        /*0040*/ 	.word	index@(_ZN7cutlass13device_kernelINS_4fmha6kernel36Sm100FmhaFwdKernelTmaWarpspecializedIN4cute5tupleIJiiiNS5_IJNS5_IJiiEEEiEEEEEENS1_10collective38Sm100FmhaFwdMainloopTmaWarpspecializedINS_6half_tEffNS5_IJNS4_1CILi256EEENSC_ILi128EEESE_EEENS5_IJiNSC_ILi1EEES7_EEENS5_IJiSG_NS5_IJNS5_IJNSC_ILi0EEEiEEEiEEEEEESL_NS9_12ResidualMaskENS5_IJNSC_ILi2EEESG_SG_EEENSC_ILb0EEEEENS9_38Sm100FmhaFwdEpilogueTmaWarpspecializedISB_fNS5_IJSE_SE_SE_EEESH_NS5_IJSG_S7_EEESP_EENS2_23IndividualTileSchedulerENS2_41Sm100FmhaCtxKernelWarpspecializedScheduleEEEEEvNT_6ParamsE)
        /*0044*/ 	.word	0x000000c8


	//----- nvinfo : EIATTR_MIN_STACK_SIZE
	.align		4
.L_44:
        /*0048*/ 	.byte	0x04, 0x12
        /*004a*/ 	.short	(.L_46 - .L_45)
	.align		4
.L_45:
        /*004c*/ 	.word	index@(_ZN7cutlass13device_kernelINS_4fmha6kernel36Sm100FmhaFwdKernelTmaWarpspecializedIN4cute5tupleIJiiiNS5_IJNS5_IJiiEEEiEEEEEENS1_10collective38Sm100FmhaFwdMainloopTmaWarpspecializedINS_6half_tEffNS5_IJNS4_1CILi256EEENSC_ILi128EEESE_EEENS5_IJiNSC_ILi1EEES7_EEENS5_IJiSG_NS5_IJNS5_IJNSC_ILi0EEEiEEEiEEEEEESL_NS9_12ResidualMaskENS5_IJNSC_ILi2EEESG_SG_EEENSC_ILb0EEEEENS9_38Sm100FmhaFwdEpilogueTmaWarpspecializedISB_fNS5_IJSE_SE_SE_EEESH_NS5_IJSG_S7_EEESP_EENS2_23IndividualTileSchedulerENS2_41Sm100FmhaCtxKernelWarpspecializedScheduleEEEEEvNT_6ParamsE)
        /*0050*/ 	.word	0x000000c8
.L_46:


//--------------------- .nv.compat                --------------------------
	.section	.nv.compat,"",@"SHT_CUDA_COMPAT_INFO"
	.align	4
        /*0000*/ 	.byte	0x02, 0x09, 0x01, 0x00, 0x02, 0x02, 0x02, 0x00, 0x02, 0x05, 0x05, 0x00, 0x03, 0x07, 0x01, 0x01
        /*0010*/ 	.byte	0x02, 0x03, 0x01, 0x00, 0x02, 0x06, 0x01, 0x00, 0x04, 0x0b, 0x08, 0x00, 0x01, 0x00, 0x00, 0x00
        /*0020*/ 	.byte	0x00, 0x00, 0x00, 0x00


//--------------------- .nv.info._ZN7cutlass13device_kernelINS_4fmha6kernel36Sm100FmhaFwdKernelTmaWarpspecializedIN4cute5tupleIJiiiNS5_IJNS5_IJiiEEEiEEEEEENS1_10collective38Sm100FmhaFwdMainloopTmaWarpspecializedINS_6half_tEffNS5_IJNS4_1CILi256EEENSC_ILi128EEESE_EEENS5_IJiNSC_ILi1EEES7_EEENS5_IJiSG_NS5_IJNS5_IJNSC_ILi0EEEiEEEiEEEEEESL_NS9_12ResidualMaskENS5_IJNSC_ILi2EEESG_SG_EEENSC_ILb0EEEEENS9_38Sm100FmhaFwdEpilogueTmaWarpspecializedISB_fNS5_IJSE_SE_SE_EEESH_NS5_IJSG_S7_EEESP_EENS2_23IndividualTileSchedulerENS2_41Sm100FmhaCtxKernelWarpspecializedScheduleEEEEEvNT_6ParamsE --------------------------
	.section	.nv.info._ZN7cutlass13device_kernelINS_4fmha6kernel36Sm100FmhaFwdKernelTmaWarpspecializedIN4cute5tupleIJiiiNS5_IJNS5_IJiiEEEiEEEEEENS1_10collective38Sm100FmhaFwdMainloopTmaWarpspecializedINS_6half_tEffNS5_IJNS4_1CILi256EEENSC_ILi128EEESE_EEENS5_IJiNSC_ILi1EEES7_EEENS5_IJiSG_NS5_IJNS5_IJNSC_ILi0EEEiEEEiEEEEEESL_NS9_12ResidualMaskENS5_IJNSC_ILi2EEESG_SG_EEENSC_ILb0EEEEENS9_38Sm100FmhaFwdEpilogueTmaWarpspecializedISB_fNS5_IJSE_SE_SE_EEESH_NS5_IJSG_S7_EEESP_EENS2_23IndividualTileSchedulerENS2_41Sm100FmhaCtxKernelWarpspecializedScheduleEEEEEvNT_6ParamsE,"",@"SHT_CUDA_INFO"
	.sectionflags	@""
	.align	4


	//----- nvinfo : EIATTR_CUDA_API_VERSION
	.align		4
        /*0000*/ 	.byte	0x04, 0x37
        /*0002*/ 	.short	(.L_48 - .L_47)
.L_47:
        /*0004*/ 	.word	0x00000082


	//----- nvinfo : EIATTR_KPARAM_INFO
	.align		4
.L_48:
        /*0008*/ 	.byte	0x04, 0x17
        /*000a*/ 	.short	(.L_50 - .L_49)
.L_49:
        /*000c*/ 	.word	0x00000000
        /*0010*/ 	.short	0x0000
        /*0012*/ 	.short	0x0000
        /*0014*/ 	.byte	0x00, 0xf0, 0x01, 0x18


	//----- nvinfo : EIATTR_AT_ENTRY_FRAGMENTS
	.align		4
.L_50:
        /*0018*/ 	.byte	0x04, 0x4f
        /*001a*/ 	.short	(.L_52 - .L_51)


	//   ....[0]....
.L_51:
        /*001c*/ 	.word	0x00000006


	//----- nvinfo : EIATTR_RESERVED_SMEM_USED
	.align		4
.L_52:
        /*0020*/ 	.byte	0x01, 0x41
	.zero		2


	//----- nvinfo : EIATTR_SPARSE_MMA_MASK
	.align		4
        /*0024*/ 	.byte	0x03, 0x50
        /*0026*/ 	.short	0x0000


	//----- nvinfo : EIATTR_TCGEN05_1CTA_USED
	.align		4
        /*0028*/ 	.byte	0x01, 0x51
	.zero		2


	//----- nvinfo : EIATTR_MAXREG_COUNT
	.align		4
        /*002c*/ 	.byte	0x03, 0x1b
        /*002e*/ 	.short	0x0080


	//----- nvinfo : EIATTR_NUM_BARRIERS
	.align		4
        /*0030*/ 	.byte	0x02, 0x4c
        /*0032*/ 	.byte	0x01
	.zero		1


	//----- nvinfo : EIATTR_EXTERNS
	.align		4
        /*0034*/ 	.byte	0x04, 0x0f
        /*0036*/ 	.short	(.L_54 - .L_53)


	//   ....[0]....
	.align		4
.L_53:
        /*0038*/ 	.word	index@(vprintf)


	//   ....[1]....
	.align		4
        /*003c*/ 	.word	index@(__assertfail)


	//----- nvinfo : EIATTR_ANNOTATIONS
	.align		4
.L_54:
        /*0040*/ 	.byte	0x04, 0x55
        /*0042*/ 	.short	(.L_56 - .L_55)


	//   ....[0]....
.L_55:
        /*0044*/ 	.word	0x00000001
        /*0048*/ 	.byte	0x30, 0x87, 0x00, 0x00, 0x01, 0x00, 0x00, 0x00, 0xc0, 0x8e, 0x00, 0x00, 0x01, 0x00, 0x00, 0x00
        /* <DEDUP_REMOVED lines=59> */
        /*0408*/ 	.byte	0x70, 0xcb, 0x01, 0x00


	//----- nvinfo : EIATTR_MERCURY_ISA_VERSION
	.align		4
.L_56:
        /*040c*/ 	.byte	0x03, 0x5f
        /*040e*/ 	.short	0x0101


	//----- nvinfo : EIATTR_INT_WARP_WIDE_INSTR_OFFSETS
	.align		4
        /*0410*/ 	.byte	0x04, 0x31
        /*0412*/ 	.short	(.L_58 - .L_57)


	//   ....[0]....
.L_57:
        /*0414*/ 	.word	0x000213b0


	//   ....[1]....
        /*0418*/ 	.word	0x000213d0


	//   ....[2]....
        /*041c*/ 	.word	0x00021400


	//----- nvinfo : EIATTR_COOP_GROUP_MASK_REGIDS
	.align		4
.L_58:
        /*0420*/ 	.byte	0x04, 0x29
        /*0422*/ 	.short	(.L_60 - .L_59)


	//   ....[0]....
.L_59:
        /*0424*/ 	.word	0xffffffff


	//   ....[1]....
        /*0428*/ 	.word	0xffffffff


	//   ....[2]....
        /*042c*/ 	.word	0xffffffff


	//   ....[3]....
        /*0430*/ 	.word	0xffffffff


	//   ....[4]....
        /*0434*/ 	.word	0xffffffff


	//   ....[5]....
        /*0438*/ 	.word	0xffffffff


	//   ....[6]....
        /*043c*/ 	.word	0xffffffff


	//   ....[7]....
        /*0440*/ 	.word	0xffffffff


	//   ....[8]....
        /*0444*/ 	.word	0xffffffff


	//   ....[9]....
        /*0448*/ 	.word	0xffffffff


	//   ....[10]....
        /*044c*/ 	.word	0xffffffff


	//   ....[11]....
        /*0450*/ 	.word	0xffffffff


	//   ....[12]....
        /*0454*/ 	.word	0xffffffff


	//   ....[13]....
        /*0458*/ 	.word	0xffffffff


	//   ....[14]....
        /*045c*/ 	.word	0xffffffff


	//   ....[15]....
        /*0460*/ 	.word	0xffffffff


	//   ....[16]....
        /*0464*/ 	.word	0xffffffff


	//   ....[17]....
        /*0468*/ 	.word	0xffffffff


	//   ....[18]....
        /*046c*/ 	.word	0xffffffff


	//----- nvinfo : EIATTR_COOP_GROUP_INSTR_OFFSETS
	.align		4
.L_60:
        /*0470*/ 	.byte	0x04, 0x28
        /*0472*/ 	.short	(.L_62 - .L_61)


	//   ....[0]....
.L_61:
        /*0474*/ 	.word	0x00000110


	//   ....[1]....
        /*0478*/ 	.word	0x000008d0


	//   ....[2]....
        /*047c*/ 	.word	0x00000b00


	//   ....[3]....
        /*0480*/ 	.word	0x00000c30


	//   ....[4]....
        /*0484*/ 	.word	0x00000d70


	//   ....[5]....
        /*0488*/ 	.word	0x00001030


	//   ....[6]....
        /*048c*/ 	.word	0x00001220


	//   ....[7]....
        /*0490*/ 	.word	0x00001330


	//   ....[8]....
        /*0494*/ 	.word	0x00001490


	//   ....[9]....
        /*0498*/ 	.word	0x000015f0


	//   ....[10]....
        /*049c*/ 	.word	0x000017f0


	//   ....[11]....
        /*04a0*/ 	.word	0x00001a00


	//   ....[12]....
        /*04a4*/ 	.word	0x00001a30


	//   ....[13]....
        /*04a8*/ 	.word	0x0000a890


	//   ....[14]....
        /*04ac*/ 	.word	0x0000c630


	//   ....[15]....
        /*04b0*/ 	.word	0x000128a0


	//   ....[16]....
        /*04b4*/ 	.word	0x00016eb0


	//   ....[17]....
        /*04b8*/ 	.word	0x000212b0


	//   ....[18]....
        /*04bc*/ 	.word	0x000214d0


	//----- nvinfo : EIATTR_REG_RECONFIG
	.align		4
.L_62:
        /*04c0*/ 	.byte	0x01, 0x54
	.zero		2


	//----- nvinfo : EIATTR_VRC_CTA_INIT_COUNT
	.align		4
        /*04c4*/ 	.byte	0x02, 0x4a
        /*04c6*/ 	.byte	0x80
	.zero		1


	//----- nvinfo : EIATTR_SYSCALL_OFFSETS
	.align		4
        /*04c8*/ 	.byte	0x04, 0x46
        /*04ca*/ 	.short	(.L_64 - .L_63)


	//   ....[0]....
.L_63:
        /*04cc*/ 	.word	0x00004d80


	//   ....[1]....
        /*04d0*/ 	.word	0x00004e40


	//   ....[2]....
        /*04d4*/ 	.word	0x00004eb0


	//   ....[3]....
        /*04d8*/ 	.word	0x00004f20


	//   ....[4]....
        /*04dc*/ 	.word	0x00004f90


	//   ....[5]....
        /*04e0*/ 	.word	0x00005030


	//   ....[6]....
        /*04e4*/ 	.word	0x000050f0


	//   ....[7]....
        /*04e8*/ 	.word	0x00005190


	//   ....[8]....
        /*04ec*/ 	.word	0x00005230


	//   ....[9]....
        /*04f0*/ 	.word	0x000052d0


	//   ....[10]....
        /*04f4*/ 	.word	0x00005340


	//   ....[11]....
        /*04f8*/ 	.word	0x000053e0


	//   ....[12]....
        /*04fc*/ 	.word	0x00005480


	//   ....[13]....
        /*0500*/ 	.word	0x000054f0


	//   ....[14]....
        /*0504*/ 	.word	0x00005590


	//   ....[15]....
        /*0508*/ 	.word	0x00005630


	//   ....[16]....
        /*050c*/ 	.word	0x000056d0


	//   ....[17]....
        /*0510*/ 	.word	0x00005770


	//   ....[18]....
        /*0514*/ 	.word	0x000057e0


	//   ....[19]....
        /*0518*/ 	.word	0x00005880


	//   ....[20]....
        /*051c*/ 	.word	0x00005920


	//   ....[21]....
        /*0520*/ 	.word	0x00005990


	//   ....[22]....
        /*0524*/ 	.word	0x00005a30


	//   ....[23]....
        /*0528*/ 	.word	0x00005ad0


	//   ....[24]....
        /*052c*/ 	.word	0x00005b70


	//   ....[25]....
        /*0530*/ 	.word	0x00005c10


	//   ....[26]....
        /*0534*/ 	.word	0x00005c80


	//   ....[27]....
        /*0538*/ 	.word	0x00005d20


	//   ....[28]....
        /*053c*/ 	.word	0x00005dc0


	//   ....[29]....
        /*0540*/ 	.word	0x00005e30


	//   ....[30]....
        /*0544*/ 	.word	0x00005ed0


	//   ....[31]....
        /*0548*/ 	.word	0x00005f70


	//   ....[32]....
        /*054c*/ 	.word	0x00006010


	//   ....[33]....
        /*0550*/ 	.word	0x000060b0


	//   ....[34]....
        /*0554*/ 	.word	0x00006150


	//   ....[35]....
        /*0558*/ 	.word	0x000061f0


	//   ....[36]....
        /*055c*/ 	.word	0x00006260


	//   ....[37]....
        /*0560*/ 	.word	0x00006300


	//   ....[38]....
        /*0564*/ 	.word	0x000063a0


	//   ....[39]....
        /*0568*/ 	.word	0x00006410


	//   ....[40]....
        /*056c*/ 	.word	0x000064b0


	//   ....[41]....
        /*0570*/ 	.word	0x00006550


	//   ....[42]....
        /*0574*/ 	.word	0x000065f0


	//   ....[43]....
        /*0578*/ 	.word	0x00006690


	//   ....[44]....
        /*057c*/ 	.word	0x00006700


	//   ....[45]....
        /*0580*/ 	.word	0x000067a0


	//   ....[46]....
        /*0584*/ 	.word	0x00006840


	//   ....[47]....
        /*0588*/ 	.word	0x000068b0


	//   ....[48]....
        /*058c*/ 	.word	0x00006950


	//   ....[49]....
        /*0590*/ 	.word	0x000069f0


	//   ....[50]....
        /*0594*/ 	.word	0x00006a90


	//   ....[51]....
        /*0598*/ 	.word	0x00006b30


	//   ....[52]....
        /*059c*/ 	.word	0x00006ba0


	//   ....[53]....
        /*05a0*/ 	.word	0x00006c30


	//   ....[54]....
        /*05a4*/ 	.word	0x00006cd0


	//   ....[55]....
        /*05a8*/ 	.word	0x00006d40


	//   ....[56]....
        /*05ac*/ 	.word	0x00006de0


	//   ....[57]....
        /*05b0*/ 	.word	0x00006e80


	//   ....[58]....
        /*05b4*/ 	.word	0x00006f20


	//   ....[59]....
        /*05b8*/ 	.word	0x00006fc0


	//   ....[60]....
        /*05bc*/ 	.word	0x0000a9c0


	//   ....[61]....
        /*05c0*/ 	.word	0x0000ab10


	//   ....[62]....
        /*05c4*/ 	.word	0x0000acf0


	//   ....[63]....
        /*05c8*/ 	.word	0x0000ae40


	//   ....[64]....
        /*05cc*/ 	.word	0x0000b020


	//   ....[65]....
        /*05d0*/ 	.word	0x0000b170


	//   ....[66]....
        /*05d4*/ 	.word	0x0000b350


	//   ....[67]....
        /*05d8*/ 	.word	0x0000b4a0


	//   ....[68]....
        /*05dc*/ 	.word	0x0000b680


	//   ....[69]....
        /*05e0*/ 	.word	0x0000b7d0


	//   ....[70]....
        /*05e4*/ 	.word	0x0000b9b0


	//   ....[71]....
        /*05e8*/ 	.word	0x0000bb00


	//   ....[72]....
        /*05ec*/ 	.word	0x0000bce0


	//   ....[73]....
        /*05f0*/ 	.word	0x0000be30


	//   ....[74]....
        /*05f4*/ 	.word	0x0000c020


	//   ....[75]....
        /*05f8*/ 	.word	0x0000c200


	//   ....[76]....
        /*05fc*/ 	.word	0x0000c4b0


	//   ....[77]....
        /*0600*/ 	.word	0x0000c760


	//   ....[78]....
        /*0604*/ 	.word	0x0000c8b0


	//   ....[79]....
        /*0608*/ 	.word	0x0000ca90


	//   ....[80]....
        /*060c*/ 	.word	0x0000cbe0


	//   ....[81]....
        /*0610*/ 	.word	0x0000cdc0


	//   ....[82]....
        /*0614*/ 	.word	0x0000cf10


	//   ....[83]....
        /*0618*/ 	.word	0x0000d0f0


	//   ....[84]....
        /*061c*/ 	.word	0x0000d240


	//   ....[85]....
        /*0620*/ 	.word	0x0000d420


	//   ....[86]....
        /*0624*/ 	.word	0x0000d570


	//   ....[87]....
        /*0628*/ 	.word	0x0000d750


	//   ....[88]....
        /*062c*/ 	.word	0x0000d8a0


	//   ....[89]....
        /*0630*/ 	.word	0x0000da80


	//   ....[90]....
        /*0634*/ 	.word	0x0000dbd0


	//   ....[91]....
        /*0638*/ 	.word	0x0000ddc0


	//   ....[92]....
        /*063c*/ 	.word	0x0000dfa0


	//   ....[93]....
        /*0640*/ 	.word	0x0000e5e0


	//   ....[94]....
        /*0644*/ 	.word	0x0000e920


	//   ....[95]....
        /*0648*/ 	.word	0x0000ec30


	//   ....[96]....
        /*064c*/ 	.word	0x0000ef40


	//   ....[97]....
        /*0650*/ 	.word	0x0000f250


	//   ....[98]....
        /*0654*/ 	.word	0x0000f560


	//   ....[99]....
        /*0658*/ 	.word	0x0000f870


	//   ....[100]....
        /*065c*/ 	.word	0x0000fb80


	//   ....[101]....
        /*0660*/ 	.word	0x00010470


	//   ....[102]....
        /*0664*/ 	.word	0x00010800


	//   ....[103]....
        /*0668*/ 	.word	0x00010b10


	//   ....[104]....
        /*066c*/ 	.word	0x00010e20


	//   ....[105]....
        /*0670*/ 	.word	0x00011130


	//   ....[106]....
        /*0674*/ 	.word	0x00011440


	//   ....[107]....
        /*0678*/ 	.word	0x00011750


	//   ....[108]....
        /*067c*/ 	.word	0x00011a60


	//   ....[109]....
        /*0680*/ 	.word	0x00011d70


	//   ....[110]....
        /*0684*/ 	.word	0x00012ae0


	//   ....[111]....
        /*0688*/ 	.word	0x00012c50


	//   ....[112]....
        /*068c*/ 	.word	0x00012dc0


	//   ....[113]....
        /*0690*/ 	.word	0x00012f30


	//   ....[114]....
        /*0694*/ 	.word	0x000134c0


	//   ....[115]....
        /*0698*/ 	.word	0x00016000


	//   ....[116]....
        /*069c*/ 	.word	0x00016300


	//   ....[117]....
        /*06a0*/ 	.word	0x00016d20


	//   ....[118]....
        /*06a4*/ 	.word	0x000170d0


	//   ....[119]....
        /*06a8*/ 	.word	0x00017240


	//   ....[120]....
        /*06ac*/ 	.word	0x000173b0


	//   ....[121]....
        /*06b0*/ 	.word	0x00017520


	//   ....[122]....
        /*06b4*/ 	.word	0x000192c0


	//   ....[123]....
        /*06b8*/ 	.word	0x0001be30


	//   ....[124]....
        /*06bc*/ 	.word	0x0001c150


	//   ....[125]....
        /*06c0*/ 	.word	0x0001cb50


	//----- nvinfo : EIATTR_MBARRIER_INSTR_OFFSETS
	.align		4
.L_64:
        /*06c4*/ 	.byte	0x04, 0x39
        /*06c6*/ 	.short	(.L_66 - .L_65)


	//   ....[0]....
.L_65:
        /*06c8*/ 	.word	0x000009b0
        /*06cc*/ 	.word	0x000000ff
        /*06d0*/ 	.word	0x00028000
        /*06d4*/ 	.short	0x0100
        /*06d6*/ 	.byte	0x04
	.zero		1


	//   ....[1]....
        /*06d8*/ 	.word	0x000009c0
        /*06dc*/ 	.word	0x000000ff
        /*06e0*/ 	.word	0x00028010
        /*06e4*/ 	.short	0x0100
        /*06e6*/ 	.byte	0x04
	.zero		1


	//   ....[2]....
        /*06e8*/ 	.word	0x000009d0
        /*06ec*/ 	.word	0x000000ff
        /*06f0*/ 	.word	0x00028008
        /*06f4*/ 	.short	0x0100
        /*06f6*/ 	.byte	0x04
	.zero		1


	//   ....[3]....
        /*06f8*/ 	.word	0x000009e0
        /*06fc*/ 	.word	0x000000ff
        /*0700*/ 	.word	0x00028018
        /*0704*/ 	.short	0x0100
        /*0706*/ 	.byte	0x04
	.zero		1


	//   ....[4]....
        /*0708*/ 	.word	0x00000bc0
        /*070c*/ 	.word	0x000000ff
        /*0710*/ 	.word	0x00028020
        /*0714*/ 	.short	0x0100
        /*0716*/ 	.byte	0x04
	.zero		1


	//   ....[5]....
        /*0718*/ 	.word	0x00000bd0
        /*071c*/ 	.word	0x000000ff
        /*0720*/ 	.word	0x00028038
        /*0724*/ 	.short	0x0100
        /*0726*/ 	.byte	0x04
	.zero		1


	//   ....[6]....
        /*0728*/ 	.word	0x00000be0
        /*072c*/ 	.word	0x000000ff
        /*0730*/ 	.word	0x00028028
        /*0734*/ 	.short	0x0100
        /*0736*/ 	.byte	0x04
	.zero		1


	//   ....[7]....
        /*0738*/ 	.word	0x00000bf0
        /*073c*/ 	.word	0x000000ff
        /*0740*/ 	.word	0x00028040
        /*0744*/ 	.short	0x0100
        /*0746*/ 	.byte	0x04
	.zero		1


	//   ....[8]....
        /*0748*/ 	.word	0x00000c00
        /*074c*/ 	.word	0x000000ff
        /*0750*/ 	.word	0x00028030
        /*0754*/ 	.short	0x0100
        /*0756*/ 	.byte	0x04
	.zero		1


	//   ....[9]....
        /*0758*/ 	.word	0x00000c10
        /*075c*/ 	.word	0x000000ff
        /*0760*/ 	.word	0x00028048
        /*0764*/ 	.short	0x0100
        /*0766*/ 	.byte	0x04
	.zero		1


	//   ....[10]....
        /*0768*/ 	.word	0x00000d40
        /*076c*/ 	.word	0x000000ff
        /*0770*/ 	.word	0x00028050
        /*0774*/ 	.short	0x0100
        /*0776*/ 	.byte	0x04
	.zero		1


	//   ....[11]....
        /*0778*/ 	.word	0x00000d50
        /*077c*/ 	.word	0x000000ff
        /*0780*/ 	.word	0x00028058
        /*0784*/ 	.short	0x0100
        /*0786*/ 	.byte	0x04
	.zero		1


	//   ....[12]....
        /*0788*/ 	.word	0x00000f00
        /*078c*/ 	.word	0x000000ff
        /*0790*/ 	.word	0x00028060
        /*0794*/ 	.short	0x0100
        /*0796*/ 	.byte	0x04
	.zero		1


	//   ....[13]....
        /*0798*/ 	.word	0x00000f10
        /*079c*/ 	.word	0x000000ff
        /*07a0*/ 	.word	0x00028068
        /*07a4*/ 	.short	0x0100
        /*07a6*/ 	.byte	0x04
	.zero		1


	//   ....[14]....
        /*07a8*/ 	.word	0x000010f0
        /*07ac*/ 	.word	0x000000ff
        /*07b0*/ 	.word	0x00028070
        /*07b4*/ 	.short	0x0100
        /*07b6*/ 	.byte	0x06
	.zero		1


	//   ....[15]....
        /*07b8*/ 	.word	0x00001100
        /*07bc*/ 	.word	0x000000ff
        /*07c0*/ 	.word	0x00028078
        /*07c4*/ 	.short	0x0100
        /*07c6*/ 	.byte	0x06
	.zero		1


	//   ....[16]....
        /*07c8*/ 	.word	0x00001300
        /*07cc*/ 	.word	0x000000ff
        /*07d0*/ 	.word	0x00028080
        /*07d4*/ 	.short	0x0100
        /*07d6*/ 	.byte	0x06
	.zero		1


	//   ....[17]....
        /*07d8*/ 	.word	0x00001310
        /*07dc*/ 	.word	0x000000ff
        /*07e0*/ 	.word	0x00028088
        /*07e4*/ 	.short	0x0100
        /*07e6*/ 	.byte	0x06
	.zero		1


	//   ....[18]....
        /*07e8*/ 	.word	0x00001440
        /*07ec*/ 	.word	0x000000ff
        /*07f0*/ 	.word	0x00028090
        /*07f4*/ 	.short	0x0100
        /*07f6*/ 	.byte	0x04
	.zero		1


	//   ....[19]....
        /*07f8*/ 	.word	0x00001450
        /*07fc*/ 	.word	0x000000ff
        /*0800*/ 	.word	0x000280a0
        /*0804*/ 	.short	0x0100
        /*0806*/ 	.byte	0x04
	.zero		1


	//   ....[20]....
        /*0808*/ 	.word	0x00001460
        /*080c*/ 	.word	0x000000ff
        /*0810*/ 	.word	0x00028098
        /*0814*/ 	.short	0x0100
        /*0816*/ 	.byte	0x04
	.zero		1


	//   ....[21]....
        /*0818*/ 	.word	0x00001470
        /*081c*/ 	.word	0x000000ff
        /*0820*/ 	.word	0x000280a8
        /*0824*/ 	.short	0x0100
        /*0826*/ 	.byte	0x04
	.zero		1


	//   ....[22]....
        /*0828*/ 	.word	0x000015a0
        /*082c*/ 	.word	0x000000ff
        /*0830*/ 	.word	0x000280b0
        /*0834*/ 	.short	0x0100
        /*0836*/ 	.byte	0x04
	.zero		1


	//   ....[23]....
        /*0838*/ 	.word	0x000015b0
        /*083c*/ 	.word	0x000000ff
        /*0840*/ 	.word	0x000280c0
        /*0844*/ 	.short	0x0100
        /*0846*/ 	.byte	0x04
	.zero		1


	//   ....[24]....
        /*0848*/ 	.word	0x000015c0
        /*084c*/ 	.word	0x000000ff
        /*0850*/ 	.word	0x000280b8
        /*0854*/ 	.short	0x0100
        /*0856*/ 	.byte	0x04
	.zero		1


	//   ....[25]....
        /*0858*/ 	.word	0x000015d0
        /*085c*/ 	.word	0x000000ff
        /*0860*/ 	.word	0x000280c8
        /*0864*/ 	.short	0x0100
        /*0866*/ 	.byte	0x04
	.zero		1


	//   ....[26]....
        /*0868*/ 	.word	0x000016c0
        /*086c*/ 	.word	0x000000ff
        /*0870*/ 	.word	0x000280d0
        /*0874*/ 	.short	0x0100
        /*0876*/ 	.byte	0x06
	.zero		1


	//   ....[27]....
        /*0878*/ 	.word	0x000016d0
        /*087c*/ 	.word	0x000000ff
        /*0880*/ 	.word	0x000280d8
        /*0884*/ 	.short	0x0100
        /*0886*/ 	.byte	0x06
	.zero		1


	//   ....[28]....
        /*0888*/ 	.word	0x00001b30
        /*088c*/ 	.word	0x000000ff
        /*0890*/ 	.word	0x00028000
        /*0894*/ 	.short	0x010a
        /*0896*/ 	.byte	0x14
	.zero		1


	//   ....[29]....
        /*0898*/ 	.word	0x00001b70
        /*089c*/ 	.word	0x000000ff
        /*08a0*/ 	.word	0x00028020
        /*08a4*/ 	.short	0x010a
        /*08a6*/ 	.byte	0x14
	.zero		1


	//   ....[30]....
        /*08a8*/ 	.word	0x00001c10
        /*08ac*/ 	.word	0x000000ff
        /*08b0*/ 	.word	0x00028058
        /*08b4*/ 	.short	0x010a
        /*08b6*/ 	.byte	0x14
	.zero		1


	//   ....[31]....
        /*08b8*/ 	.word	0x000020c0
        /*08bc*/ 	.word	0x000000ff
        /*08c0*/ 	.word	0x00028008
        /*08c4*/ 	.short	0x010a
        /*08c6*/ 	.byte	0x14
	.zero		1


	//   ....[32]....
        /*08c8*/ 	.word	0x00002120
        /*08cc*/ 	.word	0x000000ff
        /*08d0*/ 	.word	0x00028068
        /*08d4*/ 	.short	0x010a
        /*08d6*/ 	.byte	0x14
	.zero		1


	//   ....[33]....
        /*08d8*/ 	.word	0x000025f0
        /*08dc*/ 	.word	0x000000ff
        /*08e0*/ 	.word	0x00028028
        /*08e4*/ 	.short	0x010a
        /*08e6*/ 	.byte	0x14
	.zero		1


	//   ....[34]....
        /*08e8*/ 	.word	0x00002630
        /*08ec*/ 	.word	0x000000ff
        /*08f0*/ 	.word	0x000280a0
        /*08f4*/ 	.short	0x010a
        /*08f6*/ 	.byte	0x14
	.zero		1


	//   ....[35]....
        /*08f8*/ 	.word	0x00002670
        /*08fc*/ 	.word	0x000000ff
        /*0900*/ 	.word	0x00028058
        /*0904*/ 	.short	0x010a
        /*0906*/ 	.byte	0x14
	.zero		1


	//   ....[36]....
        /*0908*/ 	.word	0x00002cd0
        /*090c*/ 	.word	0x000000ff
        /*0910*/ 	.word	0x00028020
        /*0914*/ 	.short	0x010a
        /*0916*/ 	.byte	0x05
	.zero		1


	//   ....[37]....
        /*0918*/ 	.word	0x00003220
        /*091c*/ 	.word	0x000000ff
        /*0920*/ 	.word	0x000280a8
        /*0924*/ 	.short	0x010a
        /*0926*/ 	.byte	0x18
	.zero		1


	//   ....[38]....
        /*0928*/ 	.word	0x00003290
        /*092c*/ 	.word	0x000000ff
        /*0930*/ 	.word	0x00028068
        /*0934*/ 	.short	0x010a
        /*0936*/ 	.byte	0x18
	.zero		1


	//   ....[39]....
        /*0938*/ 	.word	0x00003d20
        /*093c*/ 	.word	0x000000ff
        /*0940*/ 	.word	0x00028020
        /*0944*/ 	.short	0x010a
        /*0946*/ 	.byte	0x04
	.zero		1


	//   ....[40]....
        /*0948*/ 	.word	0x00003d70
        /*094c*/ 	.word	0x000000ff
        /*0950*/ 	.word	0x000280a0
        /*0954*/ 	.short	0x010a
        /*0956*/ 	.byte	0x18
	.zero		1


	//   ....[41]....
        /*0958*/ 	.word	0x00003de0
        /*095c*/ 	.word	0x000000ff
        /*0960*/ 	.word	0x00028058
        /*0964*/ 	.short	0x010a
        /*0966*/ 	.byte	0x18
	.zero		1


	//   ....[42]....
        /*0968*/ 	.word	0x000044a0
        /*096c*/ 	.word	0x000000ff
        /*0970*/ 	.word	0x000280a8
        /*0974*/ 	.short	0x010a
        /*0976*/ 	.byte	0x15
	.zero		1


	//   ....[43]....
        /*0978*/ 	.word	0x00004510
        /*097c*/ 	.word	0x000000ff
        /*0980*/ 	.word	0x00028068
        /*0984*/ 	.short	0x010a
        /*0986*/ 	.byte	0x15
	.zero		1


	//   ....[44]....
        /*0988*/ 	.word	0x00004be0
        /*098c*/ 	.word	0x00000011
        /*0990*/ 	.word	0x000280c0
        /*0994*/ 	.short	0x010a
        /*0996*/ 	.byte	0xff
	.zero		1


	//   ....[45]....
        /*0998*/ 	.word	0x00008710
        /*099c*/ 	.word	0x00000011
        /*09a0*/ 	.word	0x000280b0
        /*09a4*/ 	.short	0x0101
        /*09a6*/ 	.byte	0xff
	.zero		1


	//   ....[46]....
        /*09a8*/ 	.word	0x00009ef0
        /*09ac*/ 	.word	0x00000011
        /*09b0*/ 	.word	0x000280c8
        /*09b4*/ 	.short	0x010a
        /*09b6*/ 	.byte	0xff
	.zero		1


	//   ....[47]....
        /*09b8*/ 	.word	0x0000a1f0
        /*09bc*/ 	.word	0x00000011
        /*09c0*/ 	.word	0x000280b8
        /*09c4*/ 	.short	0x0101
        /*09c6*/ 	.byte	0xff
	.zero		1


	//   ....[48]....
        /*09c8*/ 	.word	0x0000a2c0
        /*09cc*/ 	.word	0x000000ff
        /*09d0*/ 	.word	0x00028070
        /*09d4*/ 	.short	0x010a
        /*09d6*/ 	.byte	0x24
	.zero		1


	//   ....[49]....
        /*09d8*/ 	.word	0x0000a340
        /*09dc*/ 	.word	0x000000ff
        /*09e0*/ 	.word	0x00000000
        /*09e4*/ 	.short	0x0101
        /*09e6*/ 	.byte	0x05
	.zero		1


	//   ....[50]....
        /*09e8*/ 	.word	0x0000a370
        /*09ec*/ 	.word	0x000000ff
        /*09f0*/ 	.word	0x00028080
        /*09f4*/ 	.short	0x010a
        /*09f6*/ 	.byte	0x24
	.zero		1


	//   ....[51]....
        /*09f8*/ 	.word	0x0000a710
        /*09fc*/ 	.word	0x000000ff
        /*0a00*/ 	.word	0x00028070
        /*0a04*/ 	.short	0x010a
        /*0a06*/ 	.byte	0x24
	.zero		1


	//   ....[52]....
        /*0a08*/ 	.word	0x0000a870
        /*0a0c*/ 	.word	0x000000ff
        /*0a10*/ 	.word	0x00028090
        /*0a14*/ 	.short	0x010a
        /*0a16*/ 	.byte	0x24
	.zero		1


	//   ....[53]....
        /*0a18*/ 	.word	0x0000c2b0
        /*0a1c*/ 	.word	0x000000ff
        /*0a20*/ 	.word	0x00000000
        /*0a24*/ 	.short	0x0101
        /*0a26*/ 	.byte	0x04
	.zero		1


	//   ....[54]....
        /*0a28*/ 	.word	0x0000c330
        /*0a2c*/ 	.word	0x000000ff
        /*0a30*/ 	.word	0x00000000
        /*0a34*/ 	.short	0x0101
        /*0a36*/ 	.byte	0x04
	.zero		1


	//   ....[55]....
        /*0a38*/ 	.word	0x0000c390
        /*0a3c*/ 	.word	0x000000ff
        /*0a40*/ 	.word	0x00028080
        /*0a44*/ 	.short	0x010a
        /*0a46*/ 	.byte	0x24
	.zero		1


	//   ....[56]....
        /*0a48*/ 	.word	0x0000c610
        /*0a4c*/ 	.word	0x000000ff
        /*0a50*/ 	.word	0x00028098
        /*0a54*/ 	.short	0x010a
        /*0a56*/ 	.byte	0x24
	.zero		1


	//   ....[57]....
        /*0a58*/ 	.word	0x0000e040
        /*0a5c*/ 	.word	0x000000ff
        /*0a60*/ 	.word	0x00000000
        /*0a64*/ 	.short	0x0101
        /*0a66*/ 	.byte	0x05
	.zero		1


	//   ....[58]....
        /*0a68*/ 	.word	0x0000e0e0
        /*0a6c*/ 	.word	0x000000ff
        /*0a70*/ 	.word	0x00000000
        /*0a74*/ 	.short	0x0101
        /*0a76*/ 	.byte	0x04
	.zero		1


	//   ....[59]....
        /*0a78*/ 	.word	0x0000e190
        /*0a7c*/ 	.word	0x00000000
        /*0a80*/ 	.word	0x00000000
        /*0a84*/ 	.short	0x0101
        /*0a86*/ 	.byte	0xff
	.zero		1


	//   ....[60]....
        /*0a88*/ 	.word	0x0000e1e0
        /*0a8c*/ 	.word	0x0000001a
        /*0a90*/ 	.word	0x00028070
        /*0a94*/ 	.short	0x010a
        /*0a96*/ 	.byte	0xff
	.zero		1


	//   ....[61]....
        /*0a98*/ 	.word	0x0000e250
        /*0a9c*/ 	.word	0x000000ff
        /*0aa0*/ 	.word	0x00000000
        /*0aa4*/ 	.short	0x0101
        /*0aa6*/ 	.byte	0x05
	.zero		1


	//   ....[62]....
        /*0aa8*/ 	.word	0x0000e2b0
        /*0aac*/ 	.word	0x0000001a
        /*0ab0*/ 	.word	0x00028090
        /*0ab4*/ 	.short	0x010a
        /*0ab6*/ 	.byte	0xff
	.zero		1


	//   ....[63]....
        /*0ab8*/ 	.word	0x0000e330
        /*0abc*/ 	.word	0x0000001a
        /*0ac0*/ 	.word	0x000280c0
        /*0ac4*/ 	.short	0x010a
        /*0ac6*/ 	.byte	0xff
	.zero		1


	//   ....[64]....
        /*0ac8*/ 	.word	0x000102a0
        /*0acc*/ 	.word	0x00000000
        /*0ad0*/ 	.word	0x00000000
        /*0ad4*/ 	.short	0x0101
        /*0ad6*/ 	.byte	0xff
	.zero		1


	//   ....[65]....
        /*0ad8*/ 	.word	0x000102d0
        /*0adc*/ 	.word	0x0000001a
        /*0ae0*/ 	.word	0x000280b0
        /*0ae4*/ 	.short	0x0101
        /*0ae6*/ 	.byte	0xff
	.zero		1


	//   ....[66]....
        /*0ae8*/ 	.word	0x00010350
        /*0aec*/ 	.word	0x0000001a
        /*0af0*/ 	.word	0x00028080
        /*0af4*/ 	.short	0x010a
        /*0af6*/ 	.byte	0xff
	.zero		1


	//   ....[67]....
        /*0af8*/ 	.word	0x00010500
        /*0afc*/ 	.word	0x00000022
        /*0b00*/ 	.word	0x00000000
        /*0b04*/ 	.short	0x0101
        /*0b06*/ 	.byte	0xff
	.zero		1


	//   ....[68]....
        /*0b08*/ 	.word	0x00010550
        /*0b0c*/ 	.word	0x0000001a
        /*0b10*/ 	.word	0x00028098
        /*0b14*/ 	.short	0x010a
        /*0b16*/ 	.byte	0xff
	.zero		1


	//   ....[69]....
        /*0b18*/ 	.word	0x000105d0
        /*0b1c*/ 	.word	0x0000001a
        /*0b20*/ 	.word	0x000280c8
        /*0b24*/ 	.short	0x010a
        /*0b26*/ 	.byte	0xff
	.zero		1


	//   ....[70]....
        /*0b28*/ 	.word	0x00012470
        /*0b2c*/ 	.word	0x00000000
        /*0b30*/ 	.word	0x00000000
        /*0b34*/ 	.short	0x0101
        /*0b36*/ 	.byte	0xff
	.zero		1


	//   ....[71]....
        /*0b38*/ 	.word	0x000124a0
        /*0b3c*/ 	.word	0x0000001a
        /*0b40*/ 	.word	0x000280b8
        /*0b44*/ 	.short	0x0101
        /*0b46*/ 	.byte	0xff
	.zero		1


	//   ....[72]....
        /*0b48*/ 	.word	0x000126b0
        /*0b4c*/ 	.word	0x000000ff
        /*0b50*/ 	.word	0x00000000
        /*0b54*/ 	.short	0x010a
        /*0b56*/ 	.byte	0x04
	.zero		1


	//   ....[73]....
        /*0b58*/ 	.word	0x000129c0
        /*0b5c*/ 	.word	0x000000ff
        /*0b60*/ 	.word	0x00000000
        /*0b64*/ 	.short	0x010a
        /*0b66*/ 	.byte	0x04
	.zero		1


	//   ....[74]....
        /*0b68*/ 	.word	0x00013610
        /*0b6c*/ 	.word	0x000000ff
        /*0b70*/ 	.word	0x00000000
        /*0b74*/ 	.short	0x0101
        /*0b76*/ 	.byte	0x04
	.zero		1


	//   ....[75]....
        /*0b78*/ 	.word	0x00013690
        /*0b7c*/ 	.word	0x000000ff
        /*0b80*/ 	.word	0x00000000
        /*0b84*/ 	.short	0x010a
        /*0b86*/ 	.byte	0x07
	.zero		1


	//   ....[76]....
        /*0b88*/ 	.word	0x00013a00
        /*0b8c*/ 	.word	0x000000ff
        /*0b90*/ 	.word	0x00000000
        /*0b94*/ 	.short	0x0101
        /*0b96*/ 	.byte	0x04
	.zero		1


	//   ....[77]....
        /*0b98*/ 	.word	0x00016420
        /*0b9c*/ 	.word	0x000000ff
        /*0ba0*/ 	.word	0x00000000
        /*0ba4*/ 	.short	0x0101
        /*0ba6*/ 	.byte	0x04
	.zero		1


	//   ....[78]....
        /*0ba8*/ 	.word	0x000165a0
        /*0bac*/ 	.word	0x000000ff
        /*0bb0*/ 	.word	0x00000000
        /*0bb4*/ 	.short	0x010a
        /*0bb6*/ 	.byte	0x04
	.zero		1


	//   ....[79]....
        /*0bb8*/ 	.word	0x00016c00
        /*0bbc*/ 	.word	0x000000ff
        /*0bc0*/ 	.word	0x00000000
        /*0bc4*/ 	.short	0x010a
        /*0bc6*/ 	.byte	0x04
	.zero		1


	//   ....[80]....
        /*0bc8*/ 	.word	0x00016fb0
        /*0bcc*/ 	.word	0x000000ff
        /*0bd0*/ 	.word	0x00000000
        /*0bd4*/ 	.short	0x010a
        /*0bd6*/ 	.byte	0x04
	.zero		1


	//   ....[81]....
        /*0bd8*/ 	.word	0x000193f0
        /*0bdc*/ 	.word	0x000000ff
        /*0be0*/ 	.word	0x00000000
        /*0be4*/ 	.short	0x0101
        /*0be6*/ 	.byte	0x04
	.zero		1


	//   ....[82]....
        /*0be8*/ 	.word	0x00019410
        /*0bec*/ 	.word	0x00000003
        /*0bf0*/ 	.word	0x00000000
        /*0bf4*/ 	.short	0x010a
        /*0bf6*/ 	.byte	0x05
	.zero		1


	//   ....[83]....
        /*0bf8*/ 	.word	0x0001bb50
        /*0bfc*/ 	.word	0x00000000
        /*0c00*/ 	.word	0x00000000
        /*0c04*/ 	.short	0x0101
        /*0c06*/ 	.byte	0x06
	.zero		1


	//   ....[84]....
        /*0c08*/ 	.word	0x0001c280
        /*0c0c*/ 	.word	0x000000ff
        /*0c10*/ 	.word	0x00000000
        /*0c14*/ 	.short	0x0101
        /*0c16*/ 	.byte	0x04
	.zero		1


	//   ....[85]....
        /*0c18*/ 	.word	0x0001c400
        /*0c1c*/ 	.word	0x000000ff
        /*0c20*/ 	.word	0x00000000
        /*0c24*/ 	.short	0x010a
        /*0c26*/ 	.byte	0x04
	.zero		1


	//   ....[86]....
        /*0c28*/ 	.word	0x0001ca20
        /*0c2c*/ 	.word	0x000000ff
        /*0c30*/ 	.word	0x00000000
        /*0c34*/ 	.short	0x010a
        /*0c36*/ 	.byte	0x04
	.zero		1


	//   ....[87]....
        /*0c38*/ 	.word	0x0001cc60
        /*0c3c*/ 	.word	0x000000ff
        /*0c40*/ 	.word	0x00000000
        /*0c44*/ 	.short	0x0101
        /*0c46*/ 	.byte	0x04
	.zero		1


	//   ....[88]....
        /*0c48*/ 	.word	0x0001cd00
        /*0c4c*/ 	.word	0x000000ff
        /*0c50*/ 	.word	0x00000000
        /*0c54*/ 	.short	0x010a
        /*0c56*/ 	.byte	0x04
	.zero		1


	//   ....[89]....
        /*0c58*/ 	.word	0x0001cdc0
        /*0c5c*/ 	.word	0x000000ff
        /*0c60*/ 	.word	0x00000000
        /*0c64*/ 	.short	0x0101
        /*0c66*/ 	.byte	0x04
	.zero		1


	//   ....[90]....
        /*0c68*/ 	.word	0x0001d140
        /*0c6c*/ 	.word	0x000000ff
        /*0c70*/ 	.word	0x00028010
        /*0c74*/ 	.short	0x010a
        /*0c76*/ 	.byte	0x08
	.zero		1


	//   ....[91]....
        /*0c78*/ 	.word	0x0001d360
        /*0c7c*/ 	.word	0x000000ff
        /*0c80*/ 	.word	0x00028038
        /*0c84*/ 	.short	0x010a
        /*0c86*/ 	.byte	0x08
	.zero		1


	//   ....[92]....
        /*0c88*/ 	.word	0x0001d590
        /*0c8c*/ 	.word	0x000000ff
        /*0c90*/ 	.word	0x00028018
        /*0c94*/ 	.short	0x010a
        /*0c96*/ 	.byte	0x08
	.zero		1


	//   ....[93]....
        /*0c98*/ 	.word	0x0001d7c0
        /*0c9c*/ 	.word	0x000000ff
        /*0ca0*/ 	.word	0x00028040
        /*0ca4*/ 	.short	0x010a
        /*0ca6*/ 	.byte	0x08
	.zero		1


	//   ....[94]....
        /*0ca8*/ 	.word	0x0001dba0
        /*0cac*/ 	.word	0x000000ff
        /*0cb0*/ 	.word	0x00028038
        /*0cb4*/ 	.short	0x010a
        /*0cb6*/ 	.byte	0x29
	.zero		1


	//   ....[95]....
        /*0cb8*/ 	.word	0x0001dde0
        /*0cbc*/ 	.word	0x000000ff
        /*0cc0*/ 	.word	0x00028038
        /*0cc4*/ 	.short	0x010a
        /*0cc6*/ 	.byte	0x19
	.zero		1


	//   ....[96]....
        /*0cc8*/ 	.word	0x0001e040
        /*0ccc*/ 	.word	0x000000ff
        /*0cd0*/ 	.word	0x00028038
        /*0cd4*/ 	.short	0x010a
        /*0cd6*/ 	.byte	0x21
	.zero		1


	//   ....[97]....
        /*0cd8*/ 	.word	0x0001e290
        /*0cdc*/ 	.word	0x000000ff
        /*0ce0*/ 	.word	0x00028038
        /*0ce4*/ 	.short	0x010a
        /*0ce6*/ 	.byte	0x19
	.zero		1


	//   ....[98]....
        /*0ce8*/ 	.word	0x0001e4f0
        /*0cec*/ 	.word	0x000000ff
        /*0cf0*/ 	.word	0x00028038
        /*0cf4*/ 	.short	0x010a
        /*0cf6*/ 	.byte	0x19
	.zero		1


	//   ....[99]....
        /*0cf8*/ 	.word	0x0001e750
        /*0cfc*/ 	.word	0x000000ff
        /*0d00*/ 	.word	0x00028038
        /*0d04*/ 	.short	0x010a
        /*0d06*/ 	.byte	0x19
	.zero		1


	//   ....[100]....
        /*0d08*/ 	.word	0x0001e9b0
        /*0d0c*/ 	.word	0x000000ff
        /*0d10*/ 	.word	0x00028038
        /*0d14*/ 	.short	0x010a
        /*0d16*/ 	.byte	0x19
	.zero		1


	//   ....[101]....
        /*0d18*/ 	.word	0x0001ec10
        /*0d1c*/ 	.word	0x000000ff
        /*0d20*/ 	.word	0x00028038
        /*0d24*/ 	.short	0x010a
        /*0d26*/ 	.byte	0x19
	.zero		1


	//   ....[102]....
        /*0d28*/ 	.word	0x0001ef10
        /*0d2c*/ 	.word	0x000000ff
        /*0d30*/ 	.word	0x00028038
        /*0d34*/ 	.short	0x010a
        /*0d36*/ 	.byte	0x19
	.zero		1


	//   ....[103]....
        /*0d38*/ 	.word	0x0001f160
        /*0d3c*/ 	.word	0x000000ff
        /*0d40*/ 	.word	0x00028038
        /*0d44*/ 	.short	0x010a
        /*0d46*/ 	.byte	0x19
	.zero		1


	//   ....[104]....
        /*0d48*/ 	.word	0x0001f630
        /*0d4c*/ 	.word	0x000000ff
        /*0d50*/ 	.word	0x000280b0
        /*0d54*/ 	.short	0x010a
        /*0d56*/ 	.byte	0x18
	.zero		1


	//   ....[105]....
        /*0d58*/ 	.word	0x000202c0
        /*0d5c*/ 	.word	0x000000ff
        /*0d60*/ 	.word	0x000280b8
        /*0d64*/ 	.short	0x010a
        /*0d66*/ 	.byte	0x18
	.zero		1


	//   ....[106]....
        /*0d68*/ 	.word	0x000211f0
        /*0d6c*/ 	.word	0x000000ff
        /*0d70*/ 	.word	0x00000000
        /*0d74*/ 	.short	0x0101
        /*0d76*/ 	.byte	0x04
	.zero		1


	//   ....[107]....
        /*0d78*/ 	.word	0x00021270
        /*0d7c*/ 	.word	0x000000ff
        /*0d80*/ 	.word	0x00000000
        /*0d84*/ 	.short	0x0101
        /*0d86*/ 	.byte	0x04
	.zero		1


	//   ....[108]....
        /*0d88*/ 	.word	0x00021500
        /*0d8c*/ 	.word	0x00000003
        /*0d90*/ 	.word	0x00028000
        /*0d94*/ 	.short	0x010a
        /*0d96*/ 	.byte	0xff
	.zero		1


	//   ....[109]....
        /*0d98*/ 	.word	0x00021560
        /*0d9c*/ 	.word	0x00000003
        /*0da0*/ 	.word	0x00028020
        /*0da4*/ 	.short	0x010a
        /*0da6*/ 	.byte	0xff
	.zero		1


	//   ....[110]....
        /*0da8*/ 	.word	0x000215c0
        /*0dac*/ 	.word	0x00000004
        /*0db0*/ 	.word	0x00028058
        /*0db4*/ 	.short	0x010a
        /*0db6*/ 	.byte	0xff
	.zero		1


	//   ....[111]....
        /*0db8*/ 	.word	0x00021620
        /*0dbc*/ 	.word	0x00000003
        /*0dc0*/ 	.word	0x00028008
        /*0dc4*/ 	.short	0x010a
        /*0dc6*/ 	.byte	0xff
	.zero		1


	//   ....[112]....
        /*0dc8*/ 	.word	0x00021680
        /*0dcc*/ 	.word	0x00000004
        /*0dd0*/ 	.word	0x00028068
        /*0dd4*/ 	.short	0x010a
        /*0dd6*/ 	.byte	0xff
	.zero		1


	//   ....[113]....
        /*0dd8*/ 	.word	0x000216e0
        /*0ddc*/ 	.word	0x00000003
        /*0de0*/ 	.word	0x00028028
        /*0de4*/ 	.short	0x010a
        /*0de6*/ 	.byte	0xff
	.zero		1


	//   ....[114]....
        /*0de8*/ 	.word	0x00021740
        /*0dec*/ 	.word	0x00000000
        /*0df0*/ 	.word	0x000280a0
        /*0df4*/ 	.short	0x010a
        /*0df6*/ 	.byte	0xff
	.zero		1


	//   ....[115]....
        /*0df8*/ 	.word	0x000217a0
        /*0dfc*/ 	.word	0x00000003
        /*0e00*/ 	.word	0x00028058
        /*0e04*/ 	.short	0x010a
        /*0e06*/ 	.byte	0xff
	.zero		1


	//   ....[116]....
        /*0e08*/ 	.word	0x00021800
        /*0e0c*/ 	.word	0x00000003
        /*0e10*/ 	.word	0x00028020
        /*0e14*/ 	.short	0x010a
        /*0e16*/ 	.byte	0xff
	.zero		1


	//   ....[117]....
        /*0e18*/ 	.word	0x00021860
        /*0e1c*/ 	.word	0x00000000
        /*0e20*/ 	.word	0x000280a8
        /*0e24*/ 	.short	0x010a
        /*0e26*/ 	.byte	0xff
	.zero		1


	//   ....[118]....
        /*0e28*/ 	.word	0x000218c0
        /*0e2c*/ 	.word	0x00000000
        /*0e30*/ 	.word	0x00028068
        /*0e34*/ 	.short	0x010a
        /*0e36*/ 	.byte	0xff
	.zero		1


	//   ....[119]....
        /*0e38*/ 	.word	0x00021920
        /*0e3c*/ 	.word	0x00000000
        /*0e40*/ 	.word	0x00028020
        /*0e44*/ 	.short	0x010a
        /*0e46*/ 	.byte	0xff
	.zero		1


	//   ....[120]....
        /*0e48*/ 	.word	0x00021980
        /*0e4c*/ 	.word	0x00000000
        /*0e50*/ 	.word	0x000280a0
        /*0e54*/ 	.short	0x010a
        /*0e56*/ 	.byte	0xff
	.zero		1


	//   ....[121]....
        /*0e58*/ 	.word	0x000219e0
        /*0e5c*/ 	.word	0x00000003
        /*0e60*/ 	.word	0x00028058
        /*0e64*/ 	.short	0x010a
        /*0e66*/ 	.byte	0xff
	.zero		1


	//   ....[122]....
        /*0e68*/ 	.word	0x00021a40
        /*0e6c*/ 	.word	0x00000000
        /*0e70*/ 	.word	0x000280a8
        /*0e74*/ 	.short	0x010a
        /*0e76*/ 	.byte	0xff
	.zero		1


	//   ....[123]....
        /*0e78*/ 	.word	0x00021aa0
        /*0e7c*/ 	.word	0x00000000
        /*0e80*/ 	.word	0x00028068
        /*0e84*/ 	.short	0x010a
        /*0e86*/ 	.byte	0xff
	.zero		1


	//   ....[124]....
        /*0e88*/ 	.word	0x00021af0
        /*0e8c*/ 	.word	0x00000011
        /*0e90*/ 	.word	0x000280c0
        /*0e94*/ 	.short	0x010a
        /*0e96*/ 	.byte	0xff
	.zero		1


	//   ....[125]....
        /*0e98*/ 	.word	0x00021b40
        /*0e9c*/ 	.word	0x00000011
        /*0ea0*/ 	.word	0x000280c8
        /*0ea4*/ 	.short	0x010a
        /*0ea6*/ 	.byte	0xff
	.zero		1


	//   ....[126]....
        /*0ea8*/ 	.word	0x00021ba0
        /*0eac*/ 	.word	0x00000000
        /*0eb0*/ 	.word	0x00028070
        /*0eb4*/ 	.short	0x010a
        /*0eb6*/ 	.byte	0xff
	.zero		1


	//   ....[127]....
        /*0eb8*/ 	.word	0x00021c00
        /*0ebc*/ 	.word	0x00000000
        /*0ec0*/ 	.word	0x00028080
        /*0ec4*/ 	.short	0x010a
        /*0ec6*/ 	.byte	0xff
	.zero		1


	//   ....[128]....
        /*0ec8*/ 	.word	0x00021c60
        /*0ecc*/ 	.word	0x00000000
        /*0ed0*/ 	.word	0x00028070
        /*0ed4*/ 	.short	0x010a
        /*0ed6*/ 	.byte	0xff
	.zero		1


	//   ....[129]....
        /*0ed8*/ 	.word	0x00021cc0
        /*0edc*/ 	.word	0x00000000
        /*0ee0*/ 	.word	0x00028090
        /*0ee4*/ 	.short	0x010a
        /*0ee6*/ 	.byte	0xff
	.zero		1


	//   ....[130]....
        /*0ee8*/ 	.word	0x00021d20
        /*0eec*/ 	.word	0x00000000
        /*0ef0*/ 	.word	0x00028080
        /*0ef4*/ 	.short	0x010a
        /*0ef6*/ 	.byte	0xff
	.zero		1


	//   ....[131]....
        /*0ef8*/ 	.word	0x00021d80
        /*0efc*/ 	.word	0x00000000
        /*0f00*/ 	.word	0x00028098
        /*0f04*/ 	.short	0x010a
        /*0f06*/ 	.byte	0xff
	.zero		1


	//   ....[132]....
        /*0f08*/ 	.word	0x00021dd0
        /*0f0c*/ 	.word	0x0000001a
        /*0f10*/ 	.word	0x00028070
        /*0f14*/ 	.short	0x010a
        /*0f16*/ 	.byte	0xff
	.zero		1


	//   ....[133]....
        /*0f18*/ 	.word	0x00021e20
        /*0f1c*/ 	.word	0x0000001a
        /*0f20*/ 	.word	0x00028090
        /*0f24*/ 	.short	0x010a
        /*0f26*/ 	.byte	0xff
	.zero		1


	//   ....[134]....
        /*0f28*/ 	.word	0x00021e70
        /*0f2c*/ 	.word	0x0000001a
        /*0f30*/ 	.word	0x000280c0
        /*0f34*/ 	.short	0x010a
        /*0f36*/ 	.byte	0xff
	.zero		1


	//   ....[135]....
        /*0f38*/ 	.word	0x00021ec0
        /*0f3c*/ 	.word	0x0000001a
        /*0f40*/ 	.word	0x00028080
        /*0f44*/ 	.short	0x010a
        /*0f46*/ 	.byte	0xff
	.zero		1


	//   ....[136]....
        /*0f48*/ 	.word	0x00021f10
        /*0f4c*/ 	.word	0x0000001a
        /*0f50*/ 	.word	0x00028098
        /*0f54*/ 	.short	0x010a
        /*0f56*/ 	.byte	0xff
	.zero		1


	//   ....[137]....
        /*0f58*/ 	.word	0x00021f60
        /*0f5c*/ 	.word	0x0000001a
        /*0f60*/ 	.word	0x000280c8
        /*0f64*/ 	.short	0x010a
        /*0f66*/ 	.byte	0xff
	.zero		1


	//   ....[138]....
        /*0f68*/ 	.word	0x00021fc0
        /*0f6c*/ 	.word	0x00000000
        /*0f70*/ 	.word	0x00000000
        /*0f74*/ 	.short	0x010a
        /*0f76*/ 	.byte	0xff
	.zero		1


	//   ....[139]....
        /*0f78*/ 	.word	0x00022020
        /*0f7c*/ 	.word	0x00000000
        /*0f80*/ 	.word	0x00000000
        /*0f84*/ 	.short	0x010a
        /*0f86*/ 	.byte	0xff
	.zero		1


	//   ....[140]....
        /*0f88*/ 	.word	0x00022080
        /*0f8c*/ 	.word	0x00000004
        /*0f90*/ 	.word	0x00000000
        /*0f94*/ 	.short	0x010a
        /*0f96*/ 	.byte	0xff
	.zero		1


	//   ....[141]....
        /*0f98*/ 	.word	0x000220e0
        /*0f9c*/ 	.word	0x00000005
        /*0fa0*/ 	.word	0x00000000
        /*0fa4*/ 	.short	0x010a
        /*0fa6*/ 	.byte	0xff
	.zero		1


	//   ....[142]....
        /*0fa8*/ 	.word	0x00022140
        /*0fac*/ 	.word	0x00000003
        /*0fb0*/ 	.word	0x00000000
        /*0fb4*/ 	.short	0x010a
        /*0fb6*/ 	.byte	0xff
	.zero		1


	//   ....[143]....
        /*0fb8*/ 	.word	0x000221a0
        /*0fbc*/ 	.word	0x00000000
        /*0fc0*/ 	.word	0x00000000
        /*0fc4*/ 	.short	0x010a
        /*0fc6*/ 	.byte	0xff
	.zero		1


	//   ....[144]....
        /*0fc8*/ 	.word	0x00022200
        /*0fcc*/ 	.word	0x00000003
        /*0fd0*/ 	.word	0x00000000
        /*0fd4*/ 	.short	0x010a
        /*0fd6*/ 	.byte	0xff
	.zero		1


	//   ....[145]....
        /*0fd8*/ 	.word	0x00022260
        /*0fdc*/ 	.word	0x00000003
        /*0fe0*/ 	.word	0x00000000
        /*0fe4*/ 	.short	0x010a
        /*0fe6*/ 	.byte	0xff
	.zero		1


	//   ....[146]....
        /*0fe8*/ 	.word	0x000222c0
        /*0fec*/ 	.word	0x00000003
        /*0ff0*/ 	.word	0x00000000
        /*0ff4*/ 	.short	0x010a
        /*0ff6*/ 	.byte	0xff
	.zero		1


	//   ....[147]....
        /*0ff8*/ 	.word	0x00022320
        /*0ffc*/ 	.word	0x00000000
        /*1000*/ 	.word	0x00000000
        /*1004*/ 	.short	0x010a
        /*1006*/ 	.byte	0xff
	.zero		1


	//   ....[148]....
        /*1008*/ 	.word	0x00022380
        /*100c*/ 	.word	0x00000000
        /*1010*/ 	.word	0x00028010
        /*1014*/ 	.short	0x010a
        /*1016*/ 	.byte	0xff
	.zero		1


	//   ....[149]....
        /*1018*/ 	.word	0x000223e0
        /*101c*/ 	.word	0x00000000
        /*1020*/ 	.word	0x00028038
        /*1024*/ 	.short	0x010a
        /*1026*/ 	.byte	0xff
	.zero		1


	//   ....[150]....
        /*1028*/ 	.word	0x00022440
        /*102c*/ 	.word	0x00000000
        /*1030*/ 	.word	0x00028018
        /*1034*/ 	.short	0x010a
        /*1036*/ 	.byte	0xff
	.zero		1


	//   ....[151]....
        /*1038*/ 	.word	0x000224a0
        /*103c*/ 	.word	0x00000000
        /*1040*/ 	.word	0x00028040
        /*1044*/ 	.short	0x010a
        /*1046*/ 	.byte	0xff
	.zero		1


	//   ....[152]....
        /*1048*/ 	.word	0x00022500
        /*104c*/ 	.word	0x00000000
        /*1050*/ 	.word	0x00028038
        /*1054*/ 	.short	0x010a
        /*1056*/ 	.byte	0xff
	.zero		1


	//   ....[153]....
        /*1058*/ 	.word	0x00022560
        /*105c*/ 	.word	0x00000000
        /*1060*/ 	.word	0x00028038
        /*1064*/ 	.short	0x010a
        /*1066*/ 	.byte	0xff
	.zero		1


	//   ....[154]....
        /*1068*/ 	.word	0x000225c0
        /*106c*/ 	.word	0x00000000
        /*1070*/ 	.word	0x00028038
        /*1074*/ 	.short	0x010a
        /*1076*/ 	.byte	0xff
	.zero		1


	//   ....[155]....
        /*1078*/ 	.word	0x00022620
        /*107c*/ 	.word	0x00000000
        /*1080*/ 	.word	0x00028038
        /*1084*/ 	.short	0x010a
        /*1086*/ 	.byte	0xff
	.zero		1


	//   ....[156]....
        /*1088*/ 	.word	0x00022680
        /*108c*/ 	.word	0x00000000
        /*1090*/ 	.word	0x00028038
        /*1094*/ 	.short	0x010a
        /*1096*/ 	.byte	0xff
	.zero		1


	//   ....[157]....
        /*1098*/ 	.word	0x000226e0
        /*109c*/ 	.word	0x00000000
        /*10a0*/ 	.word	0x00028038
        /*10a4*/ 	.short	0x010a
        /*10a6*/ 	.byte	0xff
	.zero		1


	//   ....[158]....
        /*10a8*/ 	.word	0x00022740
        /*10ac*/ 	.word	0x00000000
        /*10b0*/ 	.word	0x00028038
        /*10b4*/ 	.short	0x010a
        /*10b6*/ 	.byte	0xff
	.zero		1


	//   ....[159]....
        /*10b8*/ 	.word	0x000227a0
        /*10bc*/ 	.word	0x00000000
        /*10c0*/ 	.word	0x00028038
        /*10c4*/ 	.short	0x010a
        /*10c6*/ 	.byte	0xff
	.zero		1


	//   ....[160]....
        /*10c8*/ 	.word	0x00022800
        /*10cc*/ 	.word	0x00000000
        /*10d0*/ 	.word	0x00028038
        /*10d4*/ 	.short	0x010a
        /*10d6*/ 	.byte	0xff
	.zero		1


	//   ....[161]....
        /*10d8*/ 	.word	0x00022860
        /*10dc*/ 	.word	0x00000000
        /*10e0*/ 	.word	0x00028038
        /*10e4*/ 	.short	0x010a
        /*10e6*/ 	.byte	0xff
	.zero		1


	//   ....[162]....
        /*10e8*/ 	.word	0x000228c0
        /*10ec*/ 	.word	0x00000003
        /*10f0*/ 	.word	0x000280b0
        /*10f4*/ 	.short	0x010a
        /*10f6*/ 	.byte	0xff
	.zero		1


	//   ....[163]....
        /*10f8*/ 	.word	0x00022920
        /*10fc*/ 	.word	0x00000003
        /*1100*/ 	.word	0x000280b8
        /*1104*/ 	.short	0x010a
        /*1106*/ 	.byte	0xff
	.zero		1


	//----- nvinfo : EIATTR_NUM_MBARRIERS
	.align		4
.L_66:
        /*1108*/ 	.byte	0x03, 0x38
        /*110a*/ 	.short	0x001c


	//----- nvinfo : EIATTR_EXIT_INSTR_OFFSETS
	.align		4
        /*110c*/ 	.byte	0x04, 0x1c
        /*110e*/ 	.short	(.L_68 - .L_67)


	//   ....[0]....
.L_67:
        /*1110*/ 	.word	0x000017c0


	//   ....[1]....
        /*1114*/ 	.word	0x00001a40


	//   ....[2]....
        /*1118*/ 	.word	0x00004a50


	//   ....[3]....
        /*111c*/ 	.word	0x00004a90


	//   ....[4]....
        /*1120*/ 	.word	0x00004b00


	//   ....[5]....
        /*1124*/ 	.word	0x0000a200


	//   ....[6]....
        /*1128*/ 	.word	0x000124b0


	//   ....[7]....
        /*112c*/ 	.word	0x00012550


	//   ....[8]....
        /*1130*/ 	.word	0x0001cdd0


	//   ....[9]....
        /*1134*/ 	.word	0x0001ce60


	//   ....[10]....
        /*1138*/ 	.word	0x0001cf00


	//   ....[11]....
        /*113c*/ 	.word	0x0001d9c0


	//   ....[12]....
        /*1140*/ 	.word	0x0001ee90


	//   ....[13]....
        /*1144*/ 	.word	0x0001f3a0


	//   ....[14]....
        /*1148*/ 	.word	0x0001f410


	//   ....[15]....
        /*114c*/ 	.word	0x000214e0


	//----- nvinfo : EIATTR_INDIRECT_BRANCH_TARGETS
	.align		4
.L_68:
        /*1150*/ 	.byte	0x04, 0x34
        /*1152*/ 	.short	(.L_70 - .L_69)


	//   ....[0]....
.L_69:
        /*1154*/ 	.word	.L_x_505@srel
        /*1158*/ 	.short	0x0
        /*115a*/ 	.short	0x0
        /*115c*/ 	.word	0x3
        /*1160*/ 	.word	.L_x_506@srel
        /*1164*/ 	.word	.L_x_507@srel
        /*1168*/ 	.word	.L_x_508@srel


	//----- nvinfo : EIATTR_MAX_THREADS
	.align		4
.L_70:
        /*116c*/ 	.byte	0x04, 0x05
        /*116e*/ 	.short	(.L_72 - .L_71)
.L_71:
        /*1170*/ 	.word	0x00000200
        /*1174*/ 	.word	0x00000001
        /*1178*/ 	.word	0x00000001


	//----- nvinfo : EIATTR_CRS_STACK_SIZE
	.align		4
.L_72:
        /*117c*/ 	.byte	0x04, 0x1e
        /*117e*/ 	.short	(.L_74 - .L_73)
.L_73:
        /*1180*/ 	.word	0x00000000


	//----- nvinfo : EIATTR_CBANK_PARAM_SIZE
	.align		4
.L_74:
        /*1184*/ 	.byte	0x03, 0x19
        /*1186*/ 	.short	0x0600


	//----- nvinfo : EIATTR_PARAM_CBANK
	.align		4
        /*1188*/ 	.byte	0x04, 0x0a
        /*118a*/ 	.short	(.L_76 - .L_75)
	.align		4
.L_75:
        /*118c*/ 	.word	index@(.nv.constant0._ZN7cutlass13device_kernelINS_4fmha6kernel36Sm100FmhaFwdKernelTmaWarpspecializedIN4cute5tupleIJiiiNS5_IJNS5_IJiiEEEiEEEEEENS1_10collective38Sm100FmhaFwdMainloopTmaWarpspecializedINS_6half_tEffNS5_IJNS4_1CILi256EEENSC_ILi128EEESE_EEENS5_IJiNSC_ILi1EEES7_EEENS5_IJiSG_NS5_IJNS5_IJNSC_ILi0EEEiEEEiEEEEEESL_NS9_12ResidualMaskENS5_IJNSC_ILi2EEESG_SG_EEENSC_ILb0EEEEENS9_38Sm100FmhaFwdEpilogueTmaWarpspecializedISB_fNS5_IJSE_SE_SE_EEESH_NS5_IJSG_S7_EEESP_EENS2_23IndividualTileSchedulerENS2_41Sm100FmhaCtxKernelWarpspecializedScheduleEEEEEvNT_6ParamsE)
        /*1190*/ 	.short	0x0380
        /*1192*/ 	.short	0x0600


	//----- nvinfo : EIATTR_SW_WAR
	.align		4
.L_76:
        /*1194*/ 	.byte	0x04, 0x36
        /*1196*/ 	.short	(.L_78 - .L_77)
.L_77:
        /*1198*/ 	.word	0x00000008
.L_78:


//--------------------- .nv.callgraph             --------------------------
	.section	.nv.callgraph,"",@"SHT_CUDA_CALLGRAPH"
	.align	4
	.sectionentsize	8
	.align		4
        /*0000*/ 	.word	0x00000000
	.align		4
        /*0004*/ 	.word	0xffffffff
	.align		4
        /*0008*/ 	.word	index@(_ZN7cutlass13device_kernelINS_4fmha6kernel36Sm100FmhaFwdKernelTmaWarpspecializedIN4cute5tupleIJiiiNS5_IJNS5_IJiiEEEiEEEEEENS1_10collective38Sm100FmhaFwdMainloopTmaWarpspecializedINS_6half_tEffNS5_IJNS4_1CILi256EEENSC_ILi128EEESE_EEENS5_IJiNSC_ILi1EEES7_EEENS5_IJiSG_NS5_IJNS5_IJNSC_ILi0EEEiEEEiEEEEEESL_NS9_12ResidualMaskENS5_IJNSC_ILi2EEESG_SG_EEENSC_ILb0EEEEENS9_38Sm100FmhaFwdEpilogueTmaWarpspecializedISB_fNS5_IJSE_SE_SE_EEESH_NS5_IJSG_S7_EEESP_EENS2_23IndividualTileSchedulerENS2_41Sm100FmhaCtxKernelWarpspecializedScheduleEEEEEvNT_6ParamsE)
	.align		4
        /*000c*/ 	.word	index@(__assertfail)
	.align		4
        /*0010*/ 	.word	index@(_ZN7cutlass13device_kernelINS_4fmha6kernel36Sm100FmhaFwdKernelTmaWarpspecializedIN4cute5tupleIJiiiNS5_IJNS5_IJiiEEEiEEEEEENS1_10collective38Sm100FmhaFwdMainloopTmaWarpspecializedINS_6half_tEffNS5_IJNS4_1CILi256EEENSC_ILi128EEESE_EEENS5_IJiNSC_ILi1EEES7_EEENS5_IJiSG_NS5_IJNS5_IJNSC_ILi0EEEiEEEiEEEEEESL_NS9_12ResidualMaskENS5_IJNSC_ILi2EEESG_SG_EEENSC_ILb0EEEEENS9_38Sm100FmhaFwdEpilogueTmaWarpspecializedISB_fNS5_IJSE_SE_SE_EEESH_NS5_IJSG_S7_EEESP_EENS2_23IndividualTileSchedulerENS2_41Sm100FmhaCtxKernelWarpspecializedScheduleEEEEEvNT_6ParamsE)
	.align		4
        /*0014*/ 	.word	index@(vprintf)
	.align		4
        /*0018*/ 	.word	0x00000000
	.align		4
        /*001c*/ 	.word	0xfffffffe
	.align		4
        /*0020*/ 	.word	0x00000000
	.align		4
        /*0024*/ 	.word	0xfffffffd
	.align		4
        /*0028*/ 	.word	0x00000000
	.align		4
        /*002c*/ 	.word	0xfffffffc


//--------------------- .nv.constant4             --------------------------
	.section	.nv.constant4,"a",@progbits
	.align	8
	.align		8
.nv.constant4:
        /*0000*/ 	.dword	vprintf
	.align		8
        /*0008*/ 	.dword	__assertfail
	.align		8
        /*0010*/ 	.dword	__unnamed_1
	.align		8
        /*0018*/ 	.dword	__unnamed_2
	.align		8
        /*0020*/ 	.dword	__unnamed_3
	.align		8
        /*0028*/ 	.dword	__unnamed_4
	.align		8
        /*0030*/ 	.dword	__unnamed_5
	.align		8
        /*0038*/ 	.dword	__unnamed_6
	.align		8
        /*0040*/ 	.dword	__unnamed_7
	.align		8
        /*0048*/ 	.dword	_ZN39_INTERNAL_18c110da_4_k_cu_e1964e87_30454cuda3std3__45__cpo5beginE
	.align		8
        /*0050*/ 	.dword	_ZN39_INTERNAL_18c110da_4_k_cu_e1964e87_30454cuda3std3__45__cpo3endE
	.align		8
        /*0058*/ 	.dword	_ZN39_INTERNAL_18c110da_4_k_cu_e1964e87_30454cuda3std3__45__cpo6cbeginE
	.align		8
        /*0060*/ 	.dword	_ZN39_INTERNAL_18c110da_4_k_cu_e1964e87_30454cuda3std3__45__cpo4cendE
	.align		8
        /*0068*/ 	.dword	_ZN39_INTERNAL_18c110da_4_k_cu_e1964e87_30454cuda3std3__441_GLOBAL__N__18c110da_4_k_cu_e1964e87_30456ignoreE
	.align		8
        /*0070*/ 	.dword	_ZN39_INTERNAL_18c110da_4_k_cu_e1964e87_30454cuda3std3__419piecewise_constructE
	.align		8
        /*0078*/ 	.dword	_ZN39_INTERNAL_18c110da_4_k_cu_e1964e87_30454cuda3std3__48in_placeE
	.align		8
        /*0080*/ 	.dword	_ZN39_INTERNAL_18c110da_4_k_cu_e1964e87_30454cuda3std6ranges3__45__cpo4swapE
	.align		8
        /*0088*/ 	.dword	_ZN39_INTERNAL_18c110da_4_k_cu_e1964e87_30454cuda3std6ranges3__45__cpo9iter_moveE
	.align		8
        /*0090*/ 	.dword	_ZN39_INTERNAL_18c110da_4_k_cu_e1964e87_30454cute7productE
	.align		8
        /*0098*/ 	.dword	_ZN39_INTERNAL_18c110da_4_k_cu_e1964e87_30454cute1_E
	.align		8
        /*00a0*/ 	.dword	$str$22
	.align		8
        /*00a8*/ 	.dword	$str$23
	.align		8
        /*00b0*/ 	.dword	$str$26
	.align		8
        /*00b8*/ 	.dword	$str$27
	.align		8
        /*00c0*/ 	.dword	$str$28
	.align		8
        /*00c8*/ 	.dword	$str$29
	.align		8
        /*00d0*/ 	.dword	$str$30
	.align		8
        /*00d8*/ 	.dword	$str$31
	.align		8
        /*00e0*/ 	.dword	$str$32
	.align		8
        /*00e8*/ 	.dword	$str$33
	.align		8
        /*00f0*/ 	.dword	$str$34
	.align		8
        /*00f8*/ 	.dword	$str$35
	.align		8
        /*0100*/ 	.dword	$str$36
	.align		8
        /*0108*/ 	.dword	$str$37


//--------------------- .nv.constant2._ZN7cutlass13device_kernelINS_4fmha6kernel36Sm100FmhaFwdKernelTmaWarpspecializedIN4cute5tupleIJiiiNS5_IJNS5_IJiiEEEiEEEEEENS1_10collective38Sm100FmhaFwdMainloopTmaWarpspecializedINS_6half_tEffNS5_IJNS4_1CILi256EEENSC_ILi128EEESE_EEENS5_IJiNSC_ILi1EEES7_EEENS5_IJiSG_NS5_IJNS5_IJNSC_ILi0EEEiEEEiEEEEEESL_NS9_12ResidualMaskENS5_IJNSC_ILi2EEESG_SG_EEENSC_ILb0EEEEENS9_38Sm100FmhaFwdEpilogueTmaWarpspecializedISB_fNS5_IJSE_SE_SE_EEESH_NS5_IJSG_S7_EEESP_EENS2_23IndividualTileSchedulerENS2_41Sm100FmhaCtxKernelWarpspecializedScheduleEEEEEvNT_6ParamsE --------------------------
	.section	.nv.constant2._ZN7cutlass13device_kernelINS_4fmha6kernel36Sm100FmhaFwdKernelTmaWarpspecializedIN4cute5tupleIJiiiNS5_IJNS5_IJiiEEEiEEEEEENS1_10collective38Sm100FmhaFwdMainloopTmaWarpspecializedINS_6half_tEffNS5_IJNS4_1CILi256EEENSC_ILi128EEESE_EEENS5_IJiNSC_ILi1EEES7_EEENS5_IJiSG_NS5_IJNS5_IJNSC_ILi0EEEiEEEiEEEEEESL_NS9_12ResidualMaskENS5_IJNSC_ILi2EEESG_SG_EEENSC_ILb0EEEEENS9_38Sm100FmhaFwdEpilogueTmaWarpspecializedISB_fNS5_IJSE_SE_SE_EEESH_NS5_IJSG_S7_EEESP_EENS2_23IndividualTileSchedulerENS2_41Sm100FmhaCtxKernelWarpspecializedScheduleEEEEEvNT_6ParamsE,"a",@progbits
	.sectionflags	@""
	.align	4
.nv.constant2._ZN7cutlass13device_kernelINS_4fmha6kernel36Sm100FmhaFwdKernelTmaWarpspecializedIN4cute5tupleIJiiiNS5_IJNS5_IJiiEEEiEEEEEENS1_10collective38Sm100FmhaFwdMainloopTmaWarpspecializedINS_6half_tEffNS5_IJNS4_1CILi256EEENSC_ILi128EEESE_EEENS5_IJiNSC_ILi1EEES7_EEENS5_IJiSG_NS5_IJNS5_IJNSC_ILi0EEEiEEEiEEEEEESL_NS9_12ResidualMaskENS5_IJNSC_ILi2EEESG_SG_EEENSC_ILb0EEEEENS9_38Sm100FmhaFwdEpilogueTmaWarpspecializedISB_fNS5_IJSE_SE_SE_EEESH_NS5_IJSG_S7_EEESP_EENS2_23IndividualTileSchedulerENS2_41Sm100FmhaCtxKernelWarpspecializedScheduleEEEEEvNT_6ParamsE:
        /*0000*/ 	.byte	0x70, 0xce, 0x01, 0x00, 0xb0, 0xf3, 0x01, 0x00, 0x40, 0xce, 0x01, 0x00


//--------------------- .text._ZN7cutlass13device_kernelINS_4fmha6kernel36Sm100FmhaFwdKernelTmaWarpspecializedIN4cute5tupleIJiiiNS5_IJNS5_IJiiEEEiEEEEEENS1_10collective38Sm100FmhaFwdMainloopTmaWarpspecializedINS_6half_tEffNS5_IJNS4_1CILi256EEENSC_ILi128EEESE_EEENS5_IJiNSC_ILi1EEES7_EEENS5_IJiSG_NS5_IJNS5_IJNSC_ILi0EEEiEEEiEEEEEESL_NS9_12ResidualMaskENS5_IJNSC_ILi2EEESG_SG_EEENSC_ILb0EEEEENS9_38Sm100FmhaFwdEpilogueTmaWarpspecializedISB_fNS5_IJSE_SE_SE_EEESH_NS5_IJSG_S7_EEESP_EENS2_23IndividualTileSchedulerENS2_41Sm100FmhaCtxKernelWarpspecializedScheduleEEEEEvNT_6ParamsE --------------------------
	.section	.text._ZN7cutlass13device_kernelINS_4fmha6kernel36Sm100FmhaFwdKernelTmaWarpspecializedIN4cute5tupleIJiiiNS5_IJNS5_IJiiEEEiEEEEEENS1_10collective38Sm100FmhaFwdMainloopTmaWarpspecializedINS_6half_tEffNS5_IJNS4_1CILi256EEENSC_ILi128EEESE_EEENS5_IJiNSC_ILi1EEES7_EEENS5_IJiSG_NS5_IJNS5_IJNSC_ILi0EEEiEEEiEEEEEESL_NS9_12ResidualMaskENS5_IJNSC_ILi2EEESG_SG_EEENSC_ILb0EEEEENS9_38Sm100FmhaFwdEpilogueTmaWarpspecializedISB_fNS5_IJSE_SE_SE_EEESH_NS5_IJSG_S7_EEESP_EENS2_23IndividualTileSchedulerENS2_41Sm100FmhaCtxKernelWarpspecializedScheduleEEEEEvNT_6ParamsE,"ax",@progbits
	.align	128
.text._ZN7cutlass13device_kernelINS_4fmha6kernel36Sm100FmhaFwdKernelTmaWarpspecializedIN4cute5tupleIJiiiNS5_IJNS5_IJiiEEEiEEEEEENS1_10collective38Sm100FmhaFwdMainloopTmaWarpspecializedINS_6half_tEffNS5_IJNS4_1CILi256EEENSC_ILi128EEESE_EEENS5_IJiNSC_ILi1EEES7_EEENS5_IJiSG_NS5_IJNS5_IJNSC_ILi0EEEiEEEiEEEEEESL_NS9_12ResidualMaskENS5_IJNSC_ILi2EEESG_SG_EEENSC_ILb0EEEEENS9_38Sm100FmhaFwdEpilogueTmaWarpspecializedISB_fNS5_IJSE_SE_SE_EEESH_NS5_IJSG_S7_EEESP_EENS2_23IndividualTileSchedulerENS2_41Sm100FmhaCtxKernelWarpspecializedScheduleEEEEEvNT_6ParamsE:
        .type           _ZN7cutlass13device_kernelINS_4fmha6kernel36Sm100FmhaFwdKernelTmaWarpspecializedIN4cute5tupleIJiiiNS5_IJNS5_IJiiEEEiEEEEEENS1_10collective38Sm100FmhaFwdMainloopTmaWarpspecializedINS_6half_tEffNS5_IJNS4_1CILi256EEENSC_ILi128EEESE_EEENS5_IJiNSC_ILi1EEES7_EEENS5_IJiSG_NS5_IJNS5_IJNSC_ILi0EEEiEEEiEEEEEESL_NS9_12ResidualMaskENS5_IJNSC_ILi2EEESG_SG_EEENSC_ILb0EEEEENS9_38Sm100FmhaFwdEpilogueTmaWarpspecializedISB_fNS5_IJSE_SE_SE_EEESH_NS5_IJSG_S7_EEESP_EENS2_23IndividualTileSchedulerENS2_41Sm100FmhaCtxKernelWarpspecializedScheduleEEEEEvNT_6ParamsE,@function
        .size           _ZN7cutlass13device_kernelINS_4fmha6kernel36Sm100FmhaFwdKernelTmaWarpspecializedIN4cute5tupleIJiiiNS5_IJNS5_IJiiEEEiEEEEEENS1_10collective38Sm100FmhaFwdMainloopTmaWarpspecializedINS_6half_tEffNS5_IJNS4_1CILi256EEENSC_ILi128EEESE_EEENS5_IJiNSC_ILi1EEES7_EEENS5_IJiSG_NS5_IJNS5_IJNSC_ILi0EEEiEEEiEEEEEESL_NS9_12ResidualMaskENS5_IJNSC_ILi2EEESG_SG_EEENSC_ILb0EEEEENS9_38Sm100FmhaFwdEpilogueTmaWarpspecializedISB_fNS5_IJSE_SE_SE_EEESH_NS5_IJSG_S7_EEESP_EENS2_23IndividualTileSchedulerENS2_41Sm100FmhaCtxKernelWarpspecializedScheduleEEEEEvNT_6ParamsE,(.L_x_509 - _ZN7cutlass13device_kernelINS_4fmha6kernel36Sm100FmhaFwdKernelTmaWarpspecializedIN4cute5tupleIJiiiNS5_IJNS5_IJiiEEEiEEEEEENS1_10collective38Sm100FmhaFwdMainloopTmaWarpspecializedINS_6half_tEffNS5_IJNS4_1CILi256EEENSC_ILi128EEESE_EEENS5_IJiNSC_ILi1EEES7_EEENS5_IJiSG_NS5_IJNS5_IJNSC_ILi0EEEiEEEiEEEEEESL_NS9_12ResidualMaskENS5_IJNSC_ILi2EEESG_SG_EEENSC_ILb0EEEEENS9_38Sm100FmhaFwdEpilogueTmaWarpspecializedISB_fNS5_IJSE_SE_SE_EEESH_NS5_IJSG_S7_EEESP_EENS2_23IndividualTileSchedulerENS2_41Sm100FmhaCtxKernelWarpspecializedScheduleEEEEEvNT_6ParamsE)
        .other          _ZN7cutlass13device_kernelINS_4fmha6kernel36Sm100FmhaFwdKernelTmaWarpspecializedIN4cute5tupleIJiiiNS5_IJNS5_IJiiEEEiEEEEEENS1_10collective38Sm100FmhaFwdMainloopTmaWarpspecializedINS_6half_tEffNS5_IJNS4_1CILi256EEENSC_ILi128EEESE_EEENS5_IJiNSC_ILi1EEES7_EEENS5_IJiSG_NS5_IJNS5_IJNSC_ILi0EEEiEEEiEEEEEESL_NS9_12ResidualMaskENS5_IJNSC_ILi2EEESG_SG_EEENSC_ILb0EEEEENS9_38Sm100FmhaFwdEpilogueTmaWarpspecializedISB_fNS5_IJSE_SE_SE_EEESH_NS5_IJSG_S7_EEESP_EENS2_23IndividualTileSchedulerENS2_41Sm100FmhaCtxKernelWarpspecializedScheduleEEEEEvNT_6ParamsE,@"STO_CUDA_ENTRY STV_DEFAULT"
_ZN7cutlass13device_kernelINS_4fmha6kernel36Sm100FmhaFwdKernelTmaWarpspecializedIN4cute5tupleIJiiiNS5_IJNS5_IJiiEEEiEEEEEENS1_10collective38Sm100FmhaFwdMainloopTmaWarpspecializedINS_6half_tEffNS5_IJNS4_1CILi256EEENSC_ILi128EEESE_EEENS5_IJiNSC_ILi1EEES7_EEENS5_IJiSG_NS5_IJNS5_IJNSC_ILi0EEEiEEEiEEEEEESL_NS9_12ResidualMaskENS5_IJNSC_ILi2EEESG_SG_EEENSC_ILb0EEEEENS9_38Sm100FmhaFwdEpilogueTmaWarpspecializedISB_fNS5_IJSE_SE_SE_EEESH_NS5_IJSG_S7_EEESP_EENS2_23IndividualTileSchedulerENS2_41Sm100FmhaCtxKernelWarpspecializedScheduleEEEEEvNT_6ParamsE:
[----:B------:R-:W1:Y:S02]  /*0000*/  LDC R1, c[0x0][0x37c] ;  /* 0x0000df00ff017b82 */ /* 0x000e640000000800 */
[----:B-1----:R-:W-:Y:S01]  /*0010*/  IADD3 R1, PT, PT, R1, -0xc8, RZ ;  /* 0xffffff3801017810 */ /* 0x002fe20007ffe0ff */
[----:B------:R-:W1:Y:S01]  /*0020*/  S2R R16, SR_TID.X ;  /* 0x0000000000107919 */ /* 0x000e620000002100 */
[----:B------:R-:W2:Y:S01]  /*0030*/  LDCU UR5, c[0x0][0x2f8] ;  /* 0x00005f00ff0577ac */ /* 0x000ea20008000800 */
[----:B------:R-:W3:Y:S01]  /*0040*/  LDCU UR4, c[0x0][0x2fc] ;  /* 0x00005f80ff0477ac */ /* 0x000ee20008000800 */
[----:B------:R-:W-:Y:S02]  /*0050*/  UPLOP3.LUT UP2, UPT, UPT, UPT, UPT, 0x40, 0x4 ;  /* 0x000000000004789c */ /* 0x000fe40003f4e870 */
[----:B------:R-:W-:Y:S02]  /*0060*/  UPLOP3.LUT UP1, UPT, UPT, UPT, UPT, 0x80, 0x8 ;  /* 0x000000000008789c */ /* 0x000fe40003f2f070 */
[----:B------:R-:W-:-:S02]  /*0070*/  UP2UR UR41, UPR, URZ, 0x4 ;  /* 0x00000004ff297883 */ /* 0x000fc40008000000 */
[----:B------:R-:W-:Y:S02]  /*0080*/  UPLOP3.LUT UP2, UPT, UPT, UPT, UPT, 0x80, 0x8 ;  /* 0x000000000008789c */ /* 0x000fe40003f4f070 */
[----:B------:R-:W-:Y:S01]  /*0090*/  UPLOP3.LUT UP0, UPT, UPT, UPT, UPT, 0x40, 0x4 ;  /* 0x000000000004789c */ /* 0x000fe20003f0e870 */
[----:B--2---:R-:W-:Y:S01]  /*00a0*/  IADD3 R23, P0, PT, R1, UR5, RZ ;  /* 0x0000000501177c10 */ /* 0x004fe2000ff1e0ff */
[----:B------:R-:W-:Y:S02]  /*00b0*/  UPLOP3.LUT UP6, UPT, UPT, UPT, UPT, 0x40, 0x4 ;  /* 0x000000000004789c */ /* 0x000fe40003fce870 */
[----:B------:R-:W-:Y:S02]  /*00c0*/  UPLOP3.LUT UP5, UPT, UPT, UPT, UPT, 0x40, 0x4 ;  /* 0x000000000004789c */ /* 0x000fe40003fae870 */
[----:B------:R-:W-:Y:S01]  /*00d0*/  UPLOP3.LUT UP4, UPT, UPT, UPT, UPT, 0x40, 0x4 ;  /* 0x000000000004789c */ /* 0x000fe20003f8e870 */
[----:B---3--:R-:W-:Y:S01]  /*00e0*/  IMAD.X R22, RZ, RZ, UR4, P0 ;  /* 0x00000004ff167e24 */ /* 0x008fe200080e06ff */
[----:B------:R-:W-:Y:S01]  /*00f0*/  UP2UR UR40, UPR, URZ, 0x4 ;  /* 0x00000004ff287883 */ /* 0x000fe20008000000 */
[----:B-1----:R-:W-:-:S05]  /*0100*/  SHF.R.U32.HI R17, RZ, 0x5, R16 ;  /* 0x00000005ff117819 */ /* 0x002fca0000011610 */
[----:B------:R-:W1:Y:S02]  /*0110*/  SHFL.IDX PT, R0, R17, RZ, 0x1f ;  /* 0x00001fff11007589 */ /* 0x000e6400000e0000 */
[----:B-1----:R-:W-:-:S04]  /*0120*/  SHF.R.S32.HI R3, RZ, 0x1f, R0 ;  /* 0x0000001fff037819 */ /* 0x002fc80000011400 */
[----:B------:R-:W-:-:S04]  /*0130*/  LEA.HI R2, R3, R0, RZ, 0x2 ;  /* 0x0000000003027211 */ /* 0x000fc800078f10ff */
[----:B------:R-:W-:-:S04]  /*0140*/  SHF.R.S32.HI R2, RZ, 0x2, R2 ;  /* 0x00000002ff027819 */ /* 0x000fc80000011402 */
[----:B------:R-:W-:-:S13]  /*0150*/  ISETP.NE.AND P1, PT, R2, RZ, PT ;  /* 0x000000ff0200720c */ /* 0x000fda0003f25270 */
[----:B------:R-:W-:Y:S05]  /*0160*/  @!P1 BRA `(.L_x_0) ;  /* 0x0000000400249947 */ /* 0x000fea0003800000 */
[----:B------:R-:W-:-:S13]  /*0170*/  ISETP.NE.AND P0, PT, R2, 0x2, PT ;  /* 0x000000020200780c */ /* 0x000fda0003f05270 */
[----:B------:R-:W-:Y:S05]  /*0180*/  @!P0 BRA `(.L_x_1) ;  /* 0x0000000000f48947 */ /* 0x000fea0003800000 */
[----:B------:R-:W-:-:S13]  /*0190*/  ISETP.NE.AND P0, PT, R2, 0x1, PT ;  /* 0x000000010200780c */ /* 0x000fda0003f05270 */
[----:B------:R-:W-:Y:S05]  /*01a0*/  @P0 BRA `(.L_x_2) ;  /* 0x00000000002c0947 */ /* 0x000fea0003800000 */
[----:B------:R-:W-:Y:S01]  /*01b0*/  HFMA2 R2, -RZ, RZ, 0, 5.9604644775390625e-08 ;  /* 0x00000001ff027431 */ /* 0x000fe200000001ff */
[----:B------:R-:W-:Y:S02]  /*01c0*/  UPLOP3.LUT UP3, UPT, UPT, UPT, UPT, 0x40, 0x4 ;  /* 0x000000000004789c */ /* 0x000fe40003f6e870 */
[----:B------:R-:W-:Y:S02]  /*01d0*/  UPLOP3.LUT UP2, UPT, UPT, UPT, UPT, 0x40, 0x4 ;  /* 0x000000000004789c */ /* 0x000fe40003f4e870 */
[----:B------:R-:W-:Y:S02]  /*01e0*/  UPLOP3.LUT UP1, UPT, UPT, UPT, UPT, 0x80, 0x8 ;  /* 0x000000000008789c */ /* 0x000fe40003f2f070 */
[----:B------:R-:W-:Y:S02]  /*01f0*/  UPLOP3.LUT UP0, UPT, UPT, UPT, UPT, 0x40, 0x4 ;  /* 0x000000000004789c */ /* 0x000fe40003f0e870 */
[----:B------:R-:W-:Y:S02]  /*0200*/  UPLOP3.LUT UP6, UPT, UPT, UPT, UPT, 0x40, 0x4 ;  /* 0x000000000004789c */ /* 0x000fe40003fce870 */
[----:B------:R-:W-:-:S02]  /*0210*/  UPLOP3.LUT UP5, UPT, UPT, UPT, UPT, 0x40, 0x4 ;  /* 0x000000000004789c */ /* 0x000fc40003fae870 */
[----:B------:R-:W-:Y:S02]  /*0220*/  UPLOP3.LUT UP4, UPT, UPT, UPT, UPT, 0x80, 0x8 ;  /* 0x000000000008789c */ /* 0x000fe40003f8f070 */
[----:B------:R-:W-:Y:S02]  /*0230*/  UP2UR UR41, UPR, URZ, 0x8 ;  /* 0x00000008ff297883 */ /* 0x000fe40008000000 */
[----:B------:R-:W-:Y:S01]  /*0240*/  UP2UR UR40, UPR, URZ, 0x4 ;  /* 0x00000004ff287883 */ /* 0x000fe20008000000 */
[----:B------:R-:W-:Y:S11]  /*0250*/  BRA `(.L_x_0) ;  /* 0x0000000000e87947 */ /* 0x000ff60003800000 */
.L_x_2:
[----:B------:R-:W-:Y:S01]  /*0260*/  ISETP.NE.AND P0, PT, R0, 0xc, PT ;  /* 0x0000000c0000780c */ /* 0x000fe20003f05270 */
[----:B------:R-:W-:Y:S01]  /*0270*/  UPLOP3.LUT UP2, UPT, UPT, UPT, UPT, 0x40, 0x4 ;  /* 0x000000000004789c */ /* 0x000fe20003f4e870 */
[----:B------:R-:W-:Y:S01]  /*0280*/  HFMA2 R2, -RZ, RZ, 0, 1.78813934326171875e-07 ;  /* 0x00000003ff027431 */ /* 0x000fe200000001ff */
[----:B------:R-:W-:Y:S02]  /*0290*/  UPLOP3.LUT UP1, UPT, UPT, UPT, UPT, 0x80, 0x8 ;  /* 0x000000000008789c */ /* 0x000fe40003f2f070 */
[----:B------:R-:W-:Y:S02]  /*02a0*/  UP2UR UR41, UPR, URZ, 0x4 ;  /* 0x00000004ff297883 */ /* 0x000fe40008000000 */
[----:B------:R-:W-:Y:S02]  /*02b0*/  UPLOP3.LUT UP2, UPT, UPT, UPT, UPT, 0x40, 0x4 ;  /* 0x000000000004789c */ /* 0x000fe40003f4e870 */
[----:B------:R-:W-:Y:S02]  /*02c0*/  UPLOP3.LUT UP0, UPT, UPT, UPT, UPT, 0x40, 0x4 ;  /* 0x000000000004789c */ /* 0x000fe40003f0e870 */
[----:B------:R-:W-:-:S02]  /*02d0*/  UPLOP3.LUT UP6, UPT, UPT, UPT, UPT, 0x40, 0x4 ;  /* 0x000000000004789c */ /* 0x000fc40003fce870 */
[----:B------:R-:W-:Y:S02]  /*02e0*/  UPLOP3.LUT UP5, UPT, UPT, UPT, UPT, 0x80, 0x8 ;  /* 0x000000000008789c */ /* 0x000fe40003faf070 */
[----:B------:R-:W-:Y:S02]  /*02f0*/  UPLOP3.LUT UP4, UPT, UPT, UPT, UPT, 0x40, 0x4 ;  /* 0x000000000004789c */ /* 0x000fe40003f8e870 */
[----:B------:R-:W-:Y:S01]  /*0300*/  UP2UR UR40, UPR, URZ, 0x4 ;  /* 0x00000004ff287883 */ /* 0x000fe20008000000 */
[----:B------:R-:W-:Y:S11]  /*0310*/  @!P0 BRA `(.L_x_0) ;  /* 0x0000000000b88947 */ /* 0x000ff60003800000 */
[----:B------:R-:W-:-:S13]  /*0320*/  ISETP.NE.AND P0, PT, R0, 0xe, PT ;  /* 0x0000000e0000780c */ /* 0x000fda0003f05270 */
[----:B------:R-:W-:Y:S05]  /*0330*/  @!P0 BRA `(.L_x_3) ;  /* 0x00000000005c8947 */ /* 0x000fea0003800000 */
[----:B------:R-:W-:-:S13]  /*0340*/  ISETP.NE.AND P0, PT, R0, 0xd, PT ;  /* 0x0000000d0000780c */ /* 0x000fda0003f05270 */
[----:B------:R-:W-:Y:S05]  /*0350*/  @P0 BRA `(.L_x_4) ;  /* 0x00000000002c0947 */ /* 0x000fea0003800000 */
[----:B------:R-:W-:Y:S01]  /*0360*/  HFMA2 R2, -RZ, RZ, 0, 2.384185791015625e-07 ;  /* 0x00000004ff027431 */ /* 0x000fe200000001ff */
        /* <DEDUP_REMOVED lines=10> */
.L_x_4:
[----:B------:R-:W-:Y:S01]  /*0410*/  HFMA2 R2, -RZ, RZ, 0, 3.5762786865234375e-07 ;  /* 0x00000006ff027431 */ /* 0x000fe200000001ff */
[----:B------:R-:W-:Y:S02]  /*0420*/  UPLOP3.LUT UP3, UPT, UPT, UPT, UPT, 0x40, 0x4 ;  /* 0x000000000004789c */ /* 0x000fe40003f6e870 */
[----:B------:R-:W-:Y:S02]  /*0430*/  UPLOP3.LUT UP2, UPT, UPT, UPT, UPT, 0x40, 0x4 ;  /* 0x000000000004789c */ /* 0x000fe40003f4e870 */
[----:B------:R-:W-:Y:S02]  /*0440*/  UPLOP3.LUT UP0, UPT, UPT, UPT, UPT, 0x40, 0x4 ;  /* 0x000000000004789c */ /* 0x000fe40003f0e870 */
[----:B------:R-:W-:Y:S02]  /*0450*/  UPLOP3.LUT UP6, UPT, UPT, UPT, UPT, 0x40, 0x4 ;  /* 0x000000000004789c */ /* 0x000fe40003fce870 */
[----:B------:R-:W-:Y:S02]  /*0460*/  UPLOP3.LUT UP5, UPT, UPT, UPT, UPT, 0x40, 0x4 ;  /* 0x000000000004789c */ /* 0x000fe40003fae870 */
[----:B------:R-:W-:-:S02]  /*0470*/  UPLOP3.LUT UP4, UPT, UPT, UPT, UPT, 0x40, 0x4 ;  /* 0x000000000004789c */ /* 0x000fc40003f8e870 */
[----:B------:R-:W-:Y:S02]  /*0480*/  UP2UR UR41, UPR, URZ, 0x8 ;  /* 0x00000008ff297883 */ /* 0x000fe40008000000 */
[----:B------:R-:W-:Y:S01]  /*0490*/  UP2UR UR40, UPR, URZ, 0x4 ;  /* 0x00000004ff287883 */ /* 0x000fe20008000000 */
[----:B------:R-:W-:Y:S11]  /*04a0*/  BRA `(.L_x_0) ;  /* 0x0000000000547947 */ /* 0x000ff60003800000 */
.L_x_3:
[----:B------:R-:W-:Y:S01]  /*04b0*/  HFMA2 R2, -RZ, RZ, 0, 2.98023223876953125e-07 ;  /* 0x00000005ff027431 */ /* 0x000fe200000001ff */
        /* <DEDUP_REMOVED lines=10> */
.L_x_1:
[----:B------:R-:W-:Y:S01]  /*0560*/  HFMA2 R2, -RZ, RZ, 0, 1.1920928955078125e-07 ;  /* 0x00000002ff027431 */ /* 0x000fe200000001ff */
        /* <DEDUP_REMOVED lines=8> */
[----:B------:R-:W-:-:S12]  /*05f0*/  UP2UR UR40, UPR, URZ, 0x4 ;  /* 0x00000004ff287883 */ /* 0x000fd80008000000 */
.L_x_0:
[----:B------:R-:W-:Y:S01]  /*0600*/  ELECT P0, URZ, PT ;  /* 0x0000000000ff782f */ /* 0x000fe20003800000 */
[----:B------:R-:W-:Y:S03]  /*0610*/  BSSY.RECONVERGENT B0, `(.L_x_5) ;  /* 0x000000f000007945 */ /* 0x000fe60003800200 */
[----:B------:R-:W-:Y:S02]  /*0620*/  PLOP3.LUT P2, PT, P0, PT, UP0, 0x5d, 0xd5 ;  /* 0x0000000000d5781c */ /* 0x000fe4000074eb0d */
[----:B------:R-:W-:-:S11]  /*0630*/  PLOP3.LUT P1, PT, P0, PT, UP6, 0x5d, 0xd5 ;  /* 0x0000000000d5781c */ /* 0x000fd6000072eb6d */
[----:B------:R-:W-:Y:S05]  /*0640*/  @P2 BRA `(.L_x_6) ;  /* 0x00000000002c2947 */ /* 0x000fea0003800000 */
[----:B------:R-:W1:Y:S02]  /*0650*/  LDCU.64 UR4, c[0x0][0x348] ;  /* 0x00006900ff0477ac */ /* 0x000e640008000a00 */
[----:B-1----:R-:W-:-:S04]  /*0660*/  UIADD3 UR8, UP0, UPT, UR4, 0x80, URZ ;  /* 0x0000008004087890 */ /* 0x002fc8000ff1e0ff */
[----:B------:R-:W-:Y:S02]  /*0670*/  UIADD3.X UR9, UPT, UPT, URZ, UR5, URZ, UP0, !UPT ;  /* 0x00000005ff097290 */ /* 0x000fe400087fe4ff */
[----:B------:R-:W-:-:S04]  /*0680*/  UIADD3 UR6, UP0, UPT, UR4, 0x180, URZ ;  /* 0x0000018004067890 */ /* 0x000fc8000ff1e0ff */
[----:B------:R-:W-:Y:S02]  /*0690*/  UIADD3.X UR7, UPT, UPT, URZ, UR5, URZ, UP0, !UPT ;  /* 0x00000005ff077290 */ /* 0x000fe400087fe4ff */
[----:B------:R-:W-:Y:S01]  /*06a0*/  UIADD3 UR4, UP0, UPT, UR4, 0x280, URZ ;  /* 0x0000028004047890 */ /* 0x000fe2000ff1e0ff */
[----:B------:R1:W-:Y:S03]  /*06b0*/  UTMACCTL.PF [UR8] ;  /* 0x00000000080079b9 */ /* 0x0003e60008040000 */
[----:B------:R-:W-:-:S03]  /*06c0*/  UIADD3.X UR5, UPT, UPT, URZ, UR5, URZ, UP0, !UPT ;  /* 0x00000005ff057290 */ /* 0x000fc600087fe4ff */
[----:B------:R1:W-:Y:S06]  /*06d0*/  UTMACCTL.PF [UR6] ;  /* 0x00000000060079b9 */ /* 0x0003ec0008040000 */
[----:B------:R1:W-:Y:S02]  /*06e0*/  UTMACCTL.PF [UR4] ;  /* 0x00000000040079b9 */ /* 0x0003e40008040000 */
[----:B-1----:R-:W-:Y:S01]  /*06f0*/  NOP ;  /* 0x0000000000007918 */ /* 0x002fe20000000000 */
.L_x_6:
[----:B------:R-:W-:Y:S05]  /*0700*/  BSYNC.RECONVERGENT B0 ;  /* 0x0000000000007941 */ /* 0x000fea0003800200 */
.L_x_5:
[----:B------:R-:W-:Y:S04]  /*0710*/  BSSY.RECONVERGENT B0, `(.L_x_7) ;  /* 0x000001b000007945 */ /* 0x000fe80003800200 */
[----:B------:R-:W-:Y:S05]  /*0720*/  @P1 BRA `(.L_x_8) ;  /* 0x0000000000241947 */ /* 0x000fea0003800000 */
[----:B------:R-:W1:Y:S01]  /*0730*/  LDCU.64 UR4, c[0x0][0x348] ;  /* 0x00006900ff0477ac */ /* 0x000e620008000a00 */
[----:B------:R-:W-:Y:S02]  /*0740*/  PLOP3.LUT P6, PT, PT, PT, PT, 0x80, 0x8 ;  /* 0x000000000008781c */ /* 0x000fe40003fcf070 */
[----:B------:R-:W-:Y:S02]  /*0750*/  PLOP3.LUT P5, PT, PT, PT, PT, 0x8, 0x80 ;  /* 0x000000000080781c */ /* 0x000fe40003fae170 */
[----:B------:R-:W-:Y:S02]  /*0760*/  PLOP3.LUT P4, PT, PT, PT, PT, 0x80, 0x8 ;  /* 0x000000000008781c */ /* 0x000fe40003f8f070 */
[----:B------:R-:W-:Y:S01]  /*0770*/  PLOP3.LUT P3, PT, PT, PT, PT, 0x80, 0x8 ;  /* 0x000000000008781c */ /* 0x000fe20003f6f070 */
[----:B-1----:R-:W-:-:S04]  /*0780*/  UIADD3 UR4, UP0, UPT, UR4, 0x400, URZ ;  /* 0x0000040004047890 */ /* 0x002fc8000ff1e0ff */
[----:B------:R-:W-:-:S09]  /*0790*/  UIADD3.X UR5, UPT, UPT, URZ, UR5, URZ, UP0, !UPT ;  /* 0x00000005ff057290 */ /* 0x000fd200087fe4ff */
[----:B------:R1:W-:Y:S02]  /*07a0*/  UTMACCTL.PF [UR4] ;  /* 0x00000000040079b9 */ /* 0x0003e40008040000 */
[----:B-1----:R-:W-:Y:S05]  /*07b0*/  BRA `(.L_x_9) ;  /* 0x0000000000407947 */ /* 0x002fea0003800000 */
.L_x_8:
[----:B------:R-:W-:-:S13]  /*07c0*/  ISETP.NE.AND P1, PT, R2, 0x3, PT ;  /* 0x000000030200780c */ /* 0x000fda0003f25270 */
[----:B------:R-:W-:Y:S05]  /*07d0*/  @!P1 BRA `(.L_x_10) ;  /* 0x0000000000289947 */ /* 0x000fea0003800000 */
[----:B------:R-:W-:Y:S02]  /*07e0*/  ISETP.NE.AND P1, PT, R2, 0x4, PT ;  /* 0x000000040200780c */ /* 0x000fe40003f25270 */
[----:B------:R-:W-:Y:S02]  /*07f0*/  PLOP3.LUT P4, PT, PT, PT, PT, 0x80, 0x8 ;  /* 0x000000000008781c */ /* 0x000fe40003f8f070 */
[----:B------:R-:W-:Y:S02]  /*0800*/  PLOP3.LUT P5, PT, PT, PT, PT, 0x8, 0x80 ;  /* 0x000000000080781c */ /* 0x000fe40003fae170 */
[----:B------:R-:W-:Y:S02]  /*0810*/  PLOP3.LUT P6, PT, PT, PT, PT, 0x80, 0x8 ;  /* 0x000000000008781c */ /* 0x000fe40003fcf070 */
[----:B------:R-:W-:-:S05]  /*0820*/  PLOP3.LUT P3, PT, PT, PT, PT, 0x80, 0x8 ;  /* 0x000000000008781c */ /* 0x000fca0003f6f070 */
[----:B------:R-:W-:Y:S08]  /*0830*/  @P1 BRA `(.L_x_9) ;  /* 0x0000000000201947 */ /* 0x000ff00003800000 */
[----:B------:R-:W-:Y:S02]  /*0840*/  PLOP3.LUT P5, PT, PT, PT, PT, 0x8, 0x80 ;  /* 0x000000000080781c */ /* 0x000fe40003fae170 */
[----:B------:R-:W-:Y:S02]  /*0850*/  PLOP3.LUT P6, PT, PT, PT, PT, 0x8, 0x80 ;  /* 0x000000000080781c */ /* 0x000fe40003fce170 */
[----:B------:R-:W-:Y:S01]  /*0860*/  PLOP3.LUT P3, PT, PT, PT, PT, 0x8, 0x80 ;  /* 0x000000000080781c */ /* 0x000fe20003f6e170 */
[----:B------:R-:W-:-:S12]  /*0870*/  BRA `(.L_x_9) ;  /* 0x0000000000107947 */ /* 0x000fd80003800000 */
.L_x_10:
[----:B------:R-:W-:Y:S02]  /*0880*/  PLOP3.LUT P6, PT, PT, PT, PT, 0x8, 0x80 ;  /* 0x000000000080781c */ /* 0x000fe40003fce170 */
[----:B------:R-:W-:Y:S02]  /*0890*/  PLOP3.LUT P5, PT, PT, PT, PT, 0x80, 0x8 ;  /* 0x000000000008781c */ /* 0x000fe40003faf070 */
[----:B------:R-:W-:Y:S02]  /*08a0*/  PLOP3.LUT P4, PT, PT, PT, PT, 0x8, 0x80 ;  /* 0x000000000080781c */ /* 0x000fe40003f8e170 */
[----:B------:R-:W-:-:S13]  /*08b0*/  PLOP3.LUT P3, PT, PT, PT, PT, 0x80, 0x8 ;  /* 0x000000000008781c */ /* 0x000fda0003f6f070 */
.L_x_9:
[----:B------:R-:W-:Y:S05]  /*08c0*/  BSYNC.RECONVERGENT B0 ;  /* 0x0000000000007941 */ /* 0x000fea0003800200 */
.L_x_7:
[----:B------:R-:W1:Y:S01]  /*08d0*/  SHFL.IDX PT, R0, R17, RZ, 0x1f ;  /* 0x00001fff11007589 */ /* 0x000e6200000e0000 */
[----:B------:R-:W-:Y:S02]  /*08e0*/  ISETP.NE.AND P1, PT, R2, 0x3, PT ;  /* 0x000000030200780c */ /* 0x000fe40003f25270 */
[----:B------:R-:W-:Y:S02]  /*08f0*/  PLOP3.LUT P0, PT, P0, PT, UP1, 0xae, 0xea ;  /* 0x0000000000ea781c */ /* 0x000fe4000070f51e */
[----:B-1----:R-:W-:-:S13]  /*0900*/  ISETP.NE.AND P2, PT, R0, RZ, PT ;  /* 0x000000ff0000720c */ /* 0x002fda0003f45270 */
[----:B------:R-:W-:Y:S05]  /*0910*/  @P2 BRA `(.L_x_11) ;  /* 0x0000000000382947 */ /* 0x000fea0003800000 */
[----:B------:R-:W1:Y:S01]  /*0920*/  S2UR UR4, SR_CgaCtaId ;  /* 0x00000000000479c3 */ /* 0x000e620000008800 */
[----:B------:R-:W-:Y:S01]  /*0930*/  UMOV UR5, 0x400 ;  /* 0x0000040000057882 */ /* 0x000fe20000000000 */
[----:B------:R-:W-:Y:S01]  /*0940*/  UMOV UR6, 0x1 ;  /* 0x0000000100067882 */ /* 0x000fe20000000000 */
[----:B------:R-:W-:Y:S01]  /*0950*/  ELECT P2, URZ, PT ;  /* 0x0000000000ff782f */ /* 0x000fe20003840000 */
[----:B------:R-:W-:-:S04]  /*0960*/  UIADD3 UR6, UPT, UPT, -UR6, 0x100000, URZ ;  /* 0x0010000006067890 */ /* 0x000fc8000fffe1ff */
[----:B------:R-:W-:Y:S02]  /*0970*/  USHF.L.U32 UR7, UR6, 0xb, URZ ;  /* 0x0000000b06077899 */ /* 0x000fe400080006ff */
[----:B------:R-:W-:Y:S02]  /*0980*/  USHF.L.U32 UR6, UR6, 0x1, URZ ;  /* 0x0000000106067899 */ /* 0x000fe400080006ff */
[----:B-1----:R-:W-:Y:S01]  /*0990*/  ULEA UR4, UR4, UR5, 0x18 ;  /* 0x0000000504047291 */ /* 0x002fe2000f8ec0ff */
[----:B------:R-:W1:Y:S11]  /*09a0*/  FENCE.VIEW.ASYNC.S ;  /* 0x00000000000073c6 */ /* 0x000e760000000000 */
[----:B-1----:R1:W2:Y:S01]  /*09b0*/  SYNCS.EXCH.64 URZ, [UR4+0x28000], UR6 ;  /* 0x0280000604ff75b2 */ /* 0x0022a20008000100 */
[----:B------:R1:W3:Y:S01]  /*09c0*/  SYNCS.EXCH.64 URZ, [UR4+0x28010], UR6 ;  /* 0x0280100604ff75b2 */ /* 0x0002e20008000100 */
[----:B------:R1:W4:Y:S01]  /*09d0*/  SYNCS.EXCH.64 URZ, [UR4+0x28008], UR6 ;  /* 0x0280080604ff75b2 */ /* 0x0003220008000100 */
[----:B------:R1:W1:Y:S01]  /*09e0*/  SYNCS.EXCH.64 URZ, [UR4+0x28018], UR6 ;  /* 0x0280180604ff75b2 */ /* 0x0002620008000100 */
[----:B------:R-:W-:Y:S01]  /*09f0*/  NOP ;  /* 0x0000000000007918 */ /* 0x000fe20000000000 */
.L_x_11:
[----:B------:R-:W-:Y:S01]  /*0a00*/  NOP ;  /* 0x0000000000007918 */ /* 0x000fe20000000000 */
[----:B------:R-:W-:Y:S05]  /*0a10*/  @!P1 BRA `(.L_x_12) ;  /* 0x0000000000289947 */ /* 0x000fea0003800000 */
[----:B------:R-:W-:Y:S01]  /*0a20*/  ISETP.NE.AND P1, PT, R2, 0x4, PT ;  /* 0x000000040200780c */ /* 0x000fe20003f25270 */
[----:B------:R-:W-:Y:S02]  /*0a30*/  UPLOP3.LUT UP3, UPT, UPT, UPT, UPT, 0x80, 0x8 ;  /* 0x000000000008789c */ /* 0x000fe40003f6f070 */
[----:B------:R-:W-:Y:S02]  /*0a40*/  UPLOP3.LUT UP2, UPT, UPT, UPT, UPT, 0x40, 0x4 ;  /* 0x000000000004789c */ /* 0x000fe40003f4e870 */
[----:B------:R-:W-:Y:S02]  /*0a50*/  UPLOP3.LUT UP1, UPT, UPT, UPT, UPT, 0x80, 0x8 ;  /* 0x000000000008789c */ /* 0x000fe40003f2f070 */
[----:B------:R-:W-:-:S06]  /*0a60*/  UPLOP3.LUT UP0, UPT, UPT, UPT, UPT, 0x80, 0x8 ;  /* 0x000000000008789c */ /* 0x000fcc0003f0f070 */
[----:B------:R-:W-:Y:S05]  /*0a70*/  @P1 BRA `(.L_x_13) ;  /* 0x0000000000201947 */ /* 0x000fea0003800000 */
[----:B------:R-:W-:Y:S02]  /*0a80*/  UPLOP3.LUT UP2, UPT, UPT, UPT, UPT, 0x40, 0x4 ;  /* 0x000000000004789c */ /* 0x000fe40003f4e870 */
[----:B------:R-:W-:Y:S02]  /*0a90*/  UPLOP3.LUT UP3, UPT, UPT, UPT, UPT, 0x40, 0x4 ;  /* 0x000000000004789c */ /* 0x000fe40003f6e870 */
[----:B------:R-:W-:Y:S01]  /*0aa0*/  UPLOP3.LUT UP0, UPT, UPT, UPT, UPT, 0x40, 0x4 ;  /* 0x000000000004789c */ /* 0x000fe20003f0e870 */
[----:B------:R-:W-:Y:S05]  /*0ab0*/  BRA `(.L_x_13) ;  /* 0x0000000000107947 */ /* 0x000fea0003800000 */
.L_x_12:
[----:B------:R-:W-:Y:S02]  /*0ac0*/  UPLOP3.LUT UP3, UPT, UPT, UPT, UPT, 0x40, 0x4 ;  /* 0x000000000004789c */ /* 0x000fe40003f6e870 */
[----:B------:R-:W-:Y:S02]  /*0ad0*/  UPLOP3.LUT UP2, UPT, UPT, UPT, UPT, 0x80, 0x8 ;  /* 0x000000000008789c */ /* 0x000fe40003f4f070 */
[----:B------:R-:W-:Y:S02]  /*0ae0*/  UPLOP3.LUT UP1, UPT, UPT, UPT, UPT, 0x40, 0x4 ;  /* 0x000000000004789c */ /* 0x000fe40003f2e870 */
[----:B------:R-:W-:Y:S02]  /*0af0*/  UPLOP3.LUT UP0, UPT, UPT, UPT, UPT, 0x80, 0x8 ;  /* 0x000000000008789c */ /* 0x000fe40003f0f070 */
.L_x_13:
[----:B------:R-:W5:Y:S02]  /*0b00*/  SHFL.IDX PT, R0, R17, RZ, 0x1f ;  /* 0x00001fff11007589 */ /* 0x000f6400000e0000 */
[----:B-----5:R-:W-:-:S13]  /*0b10*/  ISETP.NE.AND P1, PT, R0, RZ, PT ;  /* 0x000000ff0000720c */ /* 0x020fda0003f25270 */
[----:B------:R-:W-:Y:S05]  /*0b20*/  @P1 BRA `(.L_x_14) ;  /* 0x0000000000401947 */ /* 0x000fea0003800000 */
[----:B-1----:R-:W1:Y:S01]  /*0b30*/  S2UR UR4, SR_CgaCtaId ;  /* 0x00000000000479c3 */ /* 0x002e620000008800 */
        /* <DEDUP_REMOVED lines=8> */
[----:B-1----:R1:W1:Y:S01]  /*0bc0*/  SYNCS.EXCH.64 URZ, [UR4+0x28020], UR6 ;  /* 0x0280200604ff75b2 */ /* 0x0022620008000100 */
[----:B------:R1:W1:Y:S01]  /*0bd0*/  SYNCS.EXCH.64 URZ, [UR4+0x28038], UR6 ;  /* 0x0280380604ff75b2 */ /* 0x0002620008000100 */
[----:B------:R1:W1:Y:S01]  /*0be0*/  SYNCS.EXCH.64 URZ, [UR4+0x28028], UR6 ;  /* 0x0280280604ff75b2 */ /* 0x0002620008000100 */
[----:B------:R1:W1:Y:S01]  /*0bf0*/  SYNCS.EXCH.64 URZ, [UR4+0x28040], UR6 ;  /* 0x0280400604ff75b2 */ /* 0x0002620008000100 */
[----:B------:R1:W1:Y:S01]  /*0c00*/  SYNCS.EXCH.64 URZ, [UR4+0x28030], UR6 ;  /* 0x0280300604ff75b2 */ /* 0x0002620008000100 */
[----:B------:R1:W1:Y:S01]  /*0c10*/  SYNCS.EXCH.64 URZ, [UR4+0x28048], UR6 ;  /* 0x0280480604ff75b2 */ /* 0x0002620008000100 */
[----:B------:R-:W-:Y:S01]  /*0c20*/  NOP ;  /* 0x0000000000007918 */ /* 0x000fe20000000000 */
.L_x_14:
[----:B------:R-:W5:Y:S01]  /*0c30*/  SHFL.IDX PT, R0, R17, RZ, 0x1f ;  /* 0x00001fff11007589 */ /* 0x000f6200000e0000 */
[----:B------:R-:W-:Y:S01]  /*0c40*/  NOP ;  /* 0x0000000000007918 */ /* 0x000fe20000000000 */
[----:B-----5:R-:W-:-:S13]  /*0c50*/  ISETP.NE.AND P1, PT, R0, RZ, PT ;  /* 0x000000ff0000720c */ /* 0x020fda0003f25270 */
[----:B------:R-:W-:Y:S05]  /*0c60*/  @P1 BRA `(.L_x_15) ;  /* 0x0000000000401947 */ /* 0x000fea0003800000 */
[----:B-1----:R-:W1:Y:S01]  /*0c70*/  S2UR UR4, SR_CgaCtaId ;  /* 0x00000000000479c3 */ /* 0x002e620000008800 */
[----:B------:R-:W-:Y:S01]  /*0c80*/  UMOV UR5, 0x400 ;  /* 0x0000040000057882 */ /* 0x000fe20000000000 */
[----:B------:R-:W-:Y:S01]  /*0c90*/  UMOV UR6, 0x1 ;  /* 0x0000000100067882 */ /* 0x000fe20000000000 */
[----:B------:R-:W-:Y:S01]  /*0ca0*/  UMOV UR8, 0x80 ;  /* 0x0000008000087882 */ /* 0x000fe20000000000 */
[----:B------:R-:W-:-:S04]  /*0cb0*/  UIADD3 UR6, UPT, UPT, -UR6, 0x100000, URZ ;  /* 0x0010000006067890 */ /* 0x000fc8000fffe1ff */
[----:B------:R-:W-:Y:S02]  /*0cc0*/  USHF.L.U32 UR7, UR6, 0xb, URZ ;  /* 0x0000000b06077899 */ /* 0x000fe400080006ff */
[----:B------:R-:W-:Y:S02]  /*0cd0*/  USHF.L.U32 UR6, UR6, 0x1, URZ ;  /* 0x0000000106067899 */ /* 0x000fe400080006ff */
[----:B------:R-:W-:-:S04]  /*0ce0*/  UIADD3 UR8, UPT, UPT, -UR8, 0x100000, URZ ;  /* 0x0010000008087890 */ /* 0x000fc8000fffe1ff */
[----:B------:R-:W-:Y:S02]  /*0cf0*/  USHF.L.U32 UR9, UR8, 0xb, URZ ;  /* 0x0000000b08097899 */ /* 0x000fe400080006ff */
[----:B------:R-:W-:Y:S01]  /*0d00*/  USHF.L.U32 UR8, UR8, 0x1, URZ ;  /* 0x0000000108087899 */ /* 0x000fe200080006ff */
[----:B------:R-:W-:Y:S01]  /*0d10*/  ELECT P1, URZ, PT ;  /* 0x0000000000ff782f */ /* 0x000fe20003820000 */
[----:B-1----:R-:W-:Y:S01]  /*0d20*/  ULEA UR4, UR4, UR5, 0x18 ;  /* 0x0000000504047291 */ /* 0x002fe2000f8ec0ff */
[----:B------:R-:W1:Y:S11]  /*0d30*/  FENCE.VIEW.ASYNC.S ;  /* 0x00000000000073c6 */ /* 0x000e760000000000 */
[----:B-1----:R1:W1:Y:S01]  /*0d40*/  SYNCS.EXCH.64 URZ, [UR4+0x28050], UR6 ;  /* 0x0280500604ff75b2 */ /* 0x0022620008000100 */
[----:B------:R1:W1:Y:S01]  /*0d50*/  SYNCS.EXCH.64 URZ, [UR4+0x28058], UR8 ;  /* 0x0280580804ff75b2 */ /* 0x0002620008000100 */
[----:B------:R-:W-:Y:S01]  /*0d60*/  NOP ;  /* 0x0000000000007918 */ /* 0x000fe20000000000 */
.L_x_15:
[----:B------:R-:W5:Y:S01]  /*0d70*/  SHFL.IDX PT, R0, R17, RZ, 0x1f ;  /* 0x00001fff11007589 */ /* 0x000f6200000e0000 */
[----:B-1----:R-:W-:Y:S01]  /*0d80*/  UP2UR UR4, UPR, URZ, 0x1 ;  /* 0x00000001ff047883 */ /* 0x002fe20008000000 */
[----:B------:R-:W-:Y:S01]  /*0d90*/  ISETP.NE.AND P2, PT, R2, 0x2, PT ;  /* 0x000000020200780c */ /* 0x000fe20003f45270 */
[----:B------:R-:W-:Y:S01]  /*0da0*/  UISETP.NE.AND UP0, UPT, UR40, URZ, UPT ;  /* 0x000000ff2800728c */ /* 0x000fe2000bf05270 */
[----:B------:R-:W-:-:S03]  /*0db0*/  NOP ;  /* 0x0000000000007918 */ /* 0x000fc60000000000 */
[----:B------:R-:W-:Y:S02]  /*0dc0*/  USEL UR5, URZ, 0x2, !UP0 ;  /* 0x00000002ff057887 */ /* 0x000fe4000c000000 */
[----:B------:R-:W-:Y:S02]  /*0dd0*/  UISETP.NE.AND UP0, UPT, UR4, URZ, UPT ;  /* 0x000000ff0400728c */ /* 0x000fe4000bf05270 */
[----:B------:R-:W-:Y:S02]  /*0de0*/  USEL UR4, URZ, 0x2, !UP4 ;  /* 0x00000002ff047887 */ /* 0x000fe4000e000000 */
[----:B------:R-:W-:Y:S02]  /*0df0*/  USEL UR48, UR5, 0x1, !UP5 ;  /* 0x0000000105307887 */ /* 0x000fe4000e800000 */
[----:B------:R-:W-:Y:S01]  /*0e00*/  USEL UR50, UR4, 0x1, !UP5 ;  /* 0x0000000104327887 */ /* 0x000fe2000e800000 */
[----:B-----5:R-:W-:-:S13]  /*0e10*/  ISETP.NE.AND P1, PT, R0, RZ, PT ;  /* 0x000000ff0000720c */ /* 0x020fda0003f25270 */
[----:B------:R-:W-:Y:S05]  /*0e20*/  @P1 BRA `(.L_x_16) ;  /* 0x0000000000401947 */ /* 0x000fea0003800000 */
[----:B------:R-:W1:Y:S01]  /*0e30*/  S2UR UR4, SR_CgaCtaId ;  /* 0x00000000000479c3 */ /* 0x000e620000008800 */
        /* <DEDUP_REMOVED lines=15> */
.L_x_16:
[----:B------:R-:W-:Y:S01]  /*0f30*/  NOP ;  /* 0x0000000000007918 */ /* 0x000fe20000000000 */
[----:B------:R-:W-:Y:S05]  /*0f40*/  @!P2 BRA `(.L_x_17) ;  /* 0x000000000024a947 */ /* 0x000fea0003800000 */
[----:B------:R-:W-:Y:S01]  /*0f50*/  ISETP.NE.AND P1, PT, R2, RZ, PT ;  /* 0x000000ff0200720c */ /* 0x000fe20003f25270 */
[----:B-1----:R-:W-:Y:S02]  /*0f60*/  UP2UR UR4, UPR, URZ, 0x1 ;  /* 0x00000001ff047883 */ /* 0x002fe40008000000 */
[----:B------:R-:W-:Y:S01]  /*0f70*/  UPLOP3.LUT UP0, UPT, UPT, UPT, UPT, 0x80, 0x8 ;  /* 0x000000000008789c */ /* 0x000fe20003f0f070 */
[----:B------:R-:W-:-:S03]  /*0f80*/  UMOV UR11, URZ ;  /* 0x000000ff000b7c82 */ /* 0x000fc60008000000 */
[----:B------:R-:W-:Y:S02]  /*0f90*/  UP2UR UR42, UPR, URZ, 0x1 ;  /* 0x00000001ff2a7883 */ /* 0x000fe40008000000 */
[----:B------:R-:W-:-:S04]  /*0fa0*/  UISETP.NE.AND UP0, UPT, UR4, URZ, UPT ;  /* 0x000000ff0400728c */ /* 0x000fc8000bf05270 */
[----:B------:R-:W-:Y:S07]  /*0fb0*/  @P1 BRA `(.L_x_18) ;  /* 0x00000000001c1947 */ /* 0x000fee0003800000 */
[----:B------:R-:W-:Y:S01]  /*0fc0*/  UMOV UR11, 0x1 ;  /* 0x00000001000b7882 */ /* 0x000fe20000000000 */
[----:B------:R-:W-:Y:S05]  /*0fd0*/  BRA `(.L_x_18) ;  /* 0x0000000000147947 */ /* 0x000fea0003800000 */
.L_x_17:
[----:B-1----:R-:W-:Y:S02]  /*0fe0*/  UP2UR UR4, UPR, URZ, 0x1 ;  /* 0x00000001ff047883 */ /* 0x002fe40008000000 */
[----:B------:R-:W-:Y:S01]  /*0ff0*/  UPLOP3.LUT UP0, UPT, UPT, UPT, UPT, 0x40, 0x4 ;  /* 0x000000000004789c */ /* 0x000fe20003f0e870 */
[----:B------:R-:W-:-:S03]  /*1000*/  UMOV UR11, 0x2 ;  /* 0x00000002000b7882 */ /* 0x000fc60000000000 */
[----:B------:R-:W-:Y:S02]  /*1010*/  UP2UR UR42, UPR, URZ, 0x1 ;  /* 0x00000001ff2a7883 */ /* 0x000fe40008000000 */
[----:B------:R-:W-:Y:S02]  /*1020*/  UISETP.NE.AND UP0, UPT, UR4, URZ, UPT ;  /* 0x000000ff0400728c */ /* 0x000fe4000bf05270 */
.L_x_18:
[----:B------:R-:W1:Y:S02]  /*1030*/  SHFL.IDX PT, R0, R17, RZ, 0x1f ;  /* 0x00001fff11007589 */ /* 0x000e6400000e0000 */
[----:B-1----:R-:W-:-:S13]  /*1040*/  ISETP.NE.AND P1, PT, R0, RZ, PT ;  /* 0x000000ff0000720c */ /* 0x002fda0003f25270 */
[----:B------:R-:W-:Y:S05]  /*1050*/  @P1 BRA `(.L_x_19) ;  /* 0x0000000000301947 */ /* 0x000fea0003800000 */
[----:B------:R-:W1:Y:S01]  /*1060*/  S2UR UR6, SR_CgaCtaId ;  /* 0x00000000000679c3 */ /* 0x000e620000008800 */
[----:B------:R-:W-:Y:S01]  /*1070*/  UMOV UR4, 0x400 ;  /* 0x0000040000047882 */ /* 0x000fe20000000000 */
[----:B------:R-:W-:Y:S01]  /*1080*/  UMOV UR5, 0x80 ;  /* 0x0000008000057882 */ /* 0x000fe20000000000 */
[----:B------:R-:W-:Y:S01]  /*1090*/  ELECT P1, URZ, PT ;  /* 0x0000000000ff782f */ /* 0x000fe20003820000 */
[----:B-1----:R-:W-:Y:S02]  /*10a0*/  ULEA UR6, UR6, UR4, 0x18 ;  /* 0x0000000406067291 */ /* 0x002fe4000f8ec0ff */
[----:B------:R-:W-:-:S04]  /*10b0*/  UIADD3 UR4, UPT, UPT, -UR5, 0x100000, URZ ;  /* 0x0010000005047890 */ /* 0x000fc8000fffe1ff */
[----:B------:R-:W-:Y:S02]  /*10c0*/  USHF.L.U32 UR5, UR4, 0xb, URZ ;  /* 0x0000000b04057899 */ /* 0x000fe400080006ff */
[----:B------:R-:W-:Y:S01]  /*10d0*/  USHF.L.U32 UR4, UR4, 0x1, URZ ;  /* 0x0000000104047899 */ /* 0x000fe200080006ff */
[----:B------:R-:W1:Y:S11]  /*10e0*/  FENCE.VIEW.ASYNC.S ;  /* 0x00000000000073c6 */ /* 0x000e760000000000 */
[----:B-1----:R1:W1:Y:S01]  /*10f0*/  SYNCS.EXCH.64 URZ, [UR6+0x28070], UR4 ;  /* 0x0280700406ff75b2 */ /* 0x0022620008000100 */
[----:B------:R1:W1:Y:S01]  /*1100*/  SYNCS.EXCH.64 URZ, [UR6+0x28078], UR4 ;  /* 0x0280780406ff75b2 */ /* 0x0002620008000100 */
[----:B------:R-:W-:Y:S01]  /*1110*/  NOP ;  /* 0x0000000000007918 */ /* 0x000fe20000000000 */
.L_x_19:
[----:B------:R-:W-:Y:S01]  /*1120*/  NOP ;  /* 0x0000000000007918 */ /* 0x000fe20000000000 */
[----:B------:R-:W-:Y:S05]  /*1130*/  @!P2 BRA `(.L_x_20) ;  /* 0x000000000024a947 */ /* 0x000fea0003800000 */
[----:B------:R-:W-:Y:S01]  /*1140*/  ISETP.NE.AND P1, PT, R2, 0x1, PT ;  /* 0x000000010200780c */ /* 0x000fe20003f25270 */
        /* <DEDUP_REMOVED lines=8> */
.L_x_20:
[----:B-1----:R-:W-:Y:S02]  /*11d0*/  UP2UR UR4, UPR, URZ, 0x1 ;  /* 0x00000001ff047883 */ /* 0x002fe40008000000 */
[----:B------:R-:W-:Y:S01]  /*11e0*/  UPLOP3.LUT UP0, UPT, UPT, UPT, UPT, 0x40, 0x4 ;  /* 0x000000000004789c */ /* 0x000fe20003f0e870 */
[----:B------:R-:W-:-:S03]  /*11f0*/  UMOV UR10, 0x2 ;  /* 0x00000002000a7882 */ /* 0x000fc60000000000 */
[----:B------:R-:W-:Y:S02]  /*1200*/  UP2UR UR45, UPR, URZ, 0x1 ;  /* 0x00000001ff2d7883 */ /* 0x000fe40008000000 */
[----:B------:R-:W-:Y:S02]  /*1210*/  UISETP.NE.AND UP0, UPT, UR4, URZ, UPT ;  /* 0x000000ff0400728c */ /* 0x000fe4000bf05270 */
.L_x_21:
[----:B------:R-:W1:Y:S01]  /*1220*/  SHFL.IDX PT, R0, R17, RZ, 0x1f ;  /* 0x00001fff11007589 */ /* 0x000e6200000e0000 */
[----:B------:R-:W-:Y:S02]  /*1230*/  USEL UR49, URZ, 0x1, !UP4 ;  /* 0x00000001ff317887 */ /* 0x000fe4000e000000 */
[----:B------:R-:W-:Y:S01]  /*1240*/  USEL UR44, URZ, 0x1, UP4 ;  /* 0x00000001ff2c7887 */ /* 0x000fe2000a000000 */
        /* <DEDUP_REMOVED lines=14> */
.L_x_22:
        /* <DEDUP_REMOVED lines=19> */
[----:B------:R1:W1:Y:S01]  /*1460*/  SYNCS.EXCH.64 URZ, [UR4+0x28098], UR8 ;  /* 0x0280980804ff75b2 */ /* 0x0002620008000100 */
[----:B------:R1:W1:Y:S01]  /*1470*/  SYNCS.EXCH.64 URZ, [UR4+0x280a8], UR6 ;  /* 0x0280a80604ff75b2 */ /* 0x0002620008000100 */
[----:B------:R-:W-:Y:S01]  /*1480*/  NOP ;  /* 0x0000000000007918 */ /* 0x000fe20000000000 */
.L_x_23:
        /* <DEDUP_REMOVED lines=22> */
.L_x_24:
[----:B------:R-:W5:Y:S01]  /*15f0*/  SHFL.IDX PT, R0, R17, RZ, 0x1f ;  /* 0x00001fff11007589 */ /* 0x000f6200000e0000 */
[----:B------:R-:W-:Y:S01]  /*1600*/  NOP ;  /* 0x0000000000007918 */ /* 0x000fe20000000000 */
[----:B-----5:R-:W-:-:S13]  /*1610*/  ISETP.NE.AND P1, PT, R0, RZ, PT ;  /* 0x000000ff0000720c */ /* 0x020fda0003f25270 */
[----:B------:R-:W-:Y:S05]  /*1620*/  @P1 BRA `(.L_x_25) ;  /* 0x0000000000301947 */ /* 0x000fea0003800000 */
[----:B-1----:R-:W1:Y:S01]  /*1630*/  S2UR UR6, SR_CgaCtaId ;  /* 0x00000000000679c3 */ /* 0x002e620000008800 */
        /* <DEDUP_REMOVED lines=11> */
.L_x_25:
[----:B------:R-:W-:Y:S01]  /*16f0*/  ISETP.GT.AND P1, PT, R2, 0x3, PT ;  /* 0x000000030200780c */ /* 0x000fe20003f24270 */
[----:B------:R-:W-:Y:S01]  /*1700*/  NOP ;  /* 0x0000000000007918 */ /* 0x000fe20000000000 */
[----:B-1234-:R-:W-:Y:S11]  /*1710*/  BAR.SYNC.DEFER_BLOCKING 0x0 ;  /* 0x0000000000007b1d */ /* 0x01eff60000010000 */
[----:B------:R-:W-:Y:S05]  /*1720*/  @P1 BRA `(.L_x_26) ;  /* 0x000001b400ac1947 */ /* 0x000fea0003800000 */
[----:B------:R-:W-:-:S13]  /*1730*/  ISETP.GE.U32.AND P0, PT, R2, 0x2, PT ;  /* 0x000000020200780c */ /* 0x000fda0003f06070 */
[----:B------:R-:W-:Y:S05]  /*1740*/  @!P0 BRA `(.L_x_27) ;  /* 0x0000010c005c8947 */ /* 0x000fea0003800000 */
[----:B------:R-:W-:Y:S05]  /*1750*/  @!P2 BRA `(.L_x_28) ;  /* 0x0000003000d0a947 */ /* 0x000fea0003800000 */
[----:B------:R-:W-:-:S08]  /*1760*/  NOP ;  /* 0x0000000000007918 */ /* 0x000fd00000000000 */
[----:B------:R-:W1:-:S00]  /*1770*/  USETMAXREG.DEALLOC.CTAPOOL 0x20 ;  /* 0x00000020000079c8 */ /* 0x000e4000080e0500 */
[----:B------:R-:W2:Y:S08]  /*1780*/  S2UR UR4, SR_CTAID.X ;  /* 0x00000000000479c3 */ /* 0x000eb00000002500 */
[----:B-1----:R-:W1:Y:S01]  /*1790*/  LDC R0, c[0x0][0x380] ;  /* 0x0000e000ff007b82 */ /* 0x002e620000000800 */
[----:B--2---:R-:W-:-:S06]  /*17a0*/  USHF.L.U32 UR4, UR4, 0x8, URZ ;  /* 0x0000000804047899 */ /* 0x004fcc00080006ff */
[----:B-1----:R-:W-:-:S13]  /*17b0*/  ISETP.LE.U32.AND P0, PT, R0, UR4, PT ;  /* 0x0000000400007c0c */ /* 0x002fda000bf03070 */
[----:B------:R-:W-:Y:S05]  /*17c0*/  @P0 EXIT ;  /* 0x000000000000094d */ /* 0x000fea0003800000 */
[----:B------:R-:W1:Y:S01]  /*17d0*/  S2UR UR20, SR_CgaCtaId ;  /* 0x00000000001479c3 */ /* 0x000e620000008800 */
[----:B------:R-:W-:Y:S01]  /*17e0*/  UMOV UR4, 0x40 ;  /* 0x0000004000047882 */ /* 0x000fe20000000000 */
[----:B------:R-:W-:Y:S01]  /*17f0*/  NOP ;  /* 0x0000000000007918 */ /* 0x000fe20000000000 */
[----:B-1----:R-:W-:-:S03]  /*1800*/  ULEA UR5, UR20, UR4, 0x18 ;  /* 0x0000000414057291 */ /* 0x002fc6000f8ec0ff */
[----:B------:R-:W-:Y:S02]  /*1810*/  UMOV UR4, 0x400 ;  /* 0x0000040000047882 */ /* 0x000fe40000000000 */
[----:B------:R-:W-:-:S04]  /*1820*/  ULEA UR20, UR20, UR4, 0x18 ;  /* 0x0000000414147291 */ /* 0x000fc8000f8ec0ff */
[----:B------:R-:W1:Y:S02]  /*1830*/  LDS.U8 R0, [UR5+0x1c] ;  /* 0x00001c05ff007984 */ /* 0x000e640008000000 */
[----:B-1----:R-:W-:-:S13]  /*1840*/  ISETP.NE.AND P0, PT, R0, RZ, PT ;  /* 0x000000ff0000720c */ /* 0x002fda0003f05270 */
[----:B------:R-:W-:Y:S05]  /*1850*/  @P0 BRA `(.L_x_29) ;  /* 0x0000000000580947 */ /* 0x000fea0003800000 */
[----:B------:R-:W-:-:S13]  /*1860*/  ELECT P0, URZ, PT ;  /* 0x0000000000ff782f */ /* 0x000fda0003800000 */
[----:B------:R-:W-:Y:S05]  /*1870*/  @!P0 BRA `(.L_x_30) ;  /* 0x0000000000608947 */ /* 0x000fea0003800000 */
[----:B------:R-:W-:Y:S01]  /*1880*/  UMOV UR4, 0x10 ;  /* 0x0000001000047882 */ /* 0x000fe20000000000 */
[----:B------:R-:W-:Y:S01]  /*1890*/  HFMA2 R0, -RZ, RZ, 0, 5.9604644775390625e-08 ;  /* 0x00000001ff007431 */ /* 0x000fe200000001ff */
[----:B------:R-:W-:-:S03]  /*18a0*/  MOV R2, 0xffff ;  /* 0x0000ffff00027802 */ /* 0x000fc60000000f00 */
[----:B------:R-:W-:Y:S04]  /*18b0*/  DEPBAR.LE SB1, 0x36 ;  /* 0x00009d800000791a */ /* 0x000fe80000000000 */
[----:B------:R-:W1:Y:S02]  /*18c0*/  UTCATOMSWS.FIND_AND_SET.ALIGN UP0, UR4, UR4 ;  /* 0x00000004000475e3 */ /* 0x000e640008000800 */
[----:B-1----:R-:W-:Y:S01]  /*18d0*/  MOV R3, UR4 ;  /* 0x0000000400037c02 */ /* 0x002fe20008000f00 */
[----:B------:R-:W-:Y:S06]  /*18e0*/  BRA.U UP0, `(.L_x_31) ;  /* 0x0000000100187547 */ /* 0x000fec000b800000 */
.L_x_32:
[----:B------:R-:W-:Y:S05]  /*18f0*/  NANOSLEEP 0x64 ;  /* 0x000000640000795d */ /* 0x000fea0003800000 */
[----:B------:R-:W-:-:S05]  /*1900*/  UMOV UR4, 0x10 ;  /* 0x0000001000047882 */ /* 0x000fca0000000000 */
[----:B------:R-:W-:Y:S04]  /*1910*/  DEPBAR.LE SB1, 0x36 ;  /* 0x00009d800000791a */ /* 0x000fe80000000000 */
[----:B------:R-:W1:Y:S02]  /*1920*/  UTCATOMSWS.FIND_AND_SET.ALIGN UP0, UR4, UR4 ;  /* 0x00000004000475e3 */ /* 0x000e640008000800 */
[----:B-1----:R-:W-:Y:S01]  /*1930*/  MOV R3, UR4 ;  /* 0x0000000400037c02 */ /* 0x002fe20008000f00 */
[----:B------:R-:W-:Y:S05]  /*1940*/  BRA.U !UP0, `(.L_x_32) ;  /* 0xfffffffd08e87547 */ /* 0x000fea000b83ffff */
.L_x_31:
[-C--:B------:R-:W-:Y:S02]  /*1950*/  SHF.L.U32 R2, R2, R3.reuse, RZ ;  /* 0x0000000302027219 */ /* 0x080fe400000006ff */
[----:B------:R-:W-:Y:S01]  /*1960*/  SHF.L.U32 R0, R0, R3, RZ ;  /* 0x0000000300007219 */ /* 0x000fe200000006ff */
[----:B------:R-:W-:Y:S02]  /*1970*/  IMAD.SHL.U32 R3, R3, 0x20, RZ ;  /* 0x0000002003037824 */ /* 0x000fe400078e00ff */
[----:B------:R1:W-:Y:S04]  /*1980*/  ATOMS.OR RZ, [UR5+0x14], R2 ;  /* 0x00001402ffff798c */ /* 0x0003e8000b000005 */
[----:B------:R1:W-:Y:S04]  /*1990*/  ATOMS.OR RZ, [UR5+0x18], R0 ;  /* 0x00001800ffff798c */ /* 0x0003e8000b000005 */
[----:B------:R1:W-:Y:S01]  /*19a0*/  STS [UR20+0x280e0], R3 ;  /* 0x0280e003ff007988 */ /* 0x0003e20008000814 */
[----:B------:R-:W-:Y:S05]  /*19b0*/  BRA `(.L_x_30) ;  /* 0x0000000000107947 */ /* 0x000fea0003800000 */
.L_x_29:
[----:B------:R-:W-:Y:S02]  /*19c0*/  MOV R0, 0xffffffff ;  /* 0xffffffff00007802 */ /* 0x000fe40000000f00 */
[----:B------:R-:W-:-:S03]  /*19d0*/  MOV R2, 0x1a00 ;  /* 0x00001a0000027802 */ /* 0x000fc60000000f00 */
[----:B------:R1:W-:Y:S04]  /*19e0*/  STS [UR20+0x280e0], R0 ;  /* 0x0280e000ff007988 */ /* 0x0003e80008000814 */
[----:B-1----:R-:W-:Y:S05]  /*19f0*/  CALL.REL.NOINC `($__internal_1_$__cuda_sm10x_tcgen05_guardrail_trap_phase_invalid_during_alloc) ;  /* 0x0000020c00e87944 */ /* 0x002fea0003c00000 */
.L_x_30:
[----:B------:R-:W-:Y:S05]  /*1a00*/  WARPSYNC.ALL ;  /* 0x0000000000007948 */ /* 0x000fea0003800000 */
[----:B------:R-:W2:Y:S02]  /*1a10*/  LDCU UR44, c[0x0][0x384] ;  /* 0x00007080ff2c77ac */ /* 0x000ea40008000800 */
[----:B--2---:R-:W-:Y:S01]  /*1a20*/  ISETP.NE.AND P0, PT, RZ, UR44, PT ;  /* 0x0000002cff007c0c */ /* 0x004fe2000bf05270 */
[----:B------:R-:W-:-:S12]  /*1a30*/  NOP ;  /* 0x0000000000007918 */ /* 0x000fd80000000000 */
[----:B------:R-:W-:Y:S05]  /*1a40*/  @!P0 EXIT ;  /* 0x000000000000894d */ /* 0x000fea0003800000 */
[----:B------:R-:W-:Y:S01]  /*1a50*/  UIADD3 UR4, UPT, UPT, UR20, 0x10000, URZ ;  /* 0x0001000014047890 */ /* 0x000fe2000fffe0ff */
[----:B------:R-:W-:Y:S01]  /*1a60*/  BSSY.RECONVERGENT B0, `(.L_x_33) ;  /* 0x000000b000007945 */ /* 0x000fe20003800200 */
[----:B------:R-:W-:Y:S02]  /*1a70*/  USHF.R.U32.HI UR6, URZ, 0x4, UR20 ;  /* 0x00000004ff067899 */ /* 0x000fe40008011614 */
[----:B------:R-:W-:Y:S02]  /*1a80*/  USHF.R.U32.HI UR4, URZ, 0x4, UR4 ;  /* 0x00000004ff047899 */ /* 0x000fe40008011604 */
[----:B------:R-:W-:Y:S02]  /*1a90*/  ULOP3.LUT UR6, UR6, 0x3fff, URZ, 0xc0, !UPT ;  /* 0x00003fff06067892 */ /* 0x000fe4000f8ec0ff */
[----:B------:R-:W-:Y:S02]  /*1aa0*/  ULOP3.LUT UR5, UR4, 0x3fff, URZ, 0xc0, !UPT ;  /* 0x00003fff04057892 */ /* 0x000fe4000f8ec0ff */
[----:B------:R-:W-:-:S02]  /*1ab0*/  ULOP3.LUT UR4, UR6, 0x10000, URZ, 0xfc, !UPT ;  /* 0x0001000006047892 */ /* 0x000fc4000f8efcff */
[----:B------:R-:W-:Y:S02]  /*1ac0*/  ULOP3.LUT UR58, UR5, 0x10000, URZ, 0xfc, !UPT ;  /* 0x00010000053a7892 */ /* 0x000fe4000f8efcff */
[----:B------:R-:W-:Y:S01]  /*1ad0*/  ULOP3.LUT UR60, UR5, 0x4000000, URZ, 0xfc, !UPT ;  /* 0x04000000053c7892 */ /* 0x000fe2000f8efcff */
[----:B------:R-:W-:Y:S01]  /*1ae0*/  UMOV UR59, 0x40004040 ;  /* 0x40004040003b7882 */ /* 0x000fe20000000000 */
[----:B------:R-:W-:Y:S06]  /*1af0*/  @!P4 BRA `(.L_x_34) ;  /* 0x000000000004c947 */ /* 0x000fec0003800000 */
[----:B------:R-:W-:Y:S05]  /*1b00*/  BPT.TRAP 0x1 ;  /* 0x000000040000795c */ /* 0x000fea0000300000 */
.L_x_34:
[----:B------:R-:W-:Y:S05]  /*1b10*/  BSYNC.RECONVERGENT B0 ;  /* 0x0000000000007941 */ /* 0x000fea0003800200 */
.L_x_33:
[----:B------:R-:W-:-:S04]  /*1b20*/  SHF.L.U32 R6, RZ, 0x1f, RZ ;  /* 0x0000001fff067819 */ /* 0x000fc800000006ff */
[----:B------:R-:W2:Y:S02]  /*1b30*/  SYNCS.PHASECHK.TRANS64.TRYWAIT P0, [UR20+0x28000], R6 ;  /* 0x02800006ff0075a7 */ /* 0x000ea40008001114 */
[----:B--2---:R-:W-:Y:S05]  /*1b40*/  @!P0 BRA `(.L_x_35) ;  /* 0x000001f800688947 */ /* 0x004fea0003800000 */
.L_x_396:
[----:B------:R-:W-:Y:S05]  /*1b50*/  BRA.U !UP1, `(.L_x_36) ;  /* 0x0000000109047547 */ /* 0x000fea000b800000 */
[----:B------:R-:W-:Y:S05]  /*1b60*/  BPT.TRAP 0x1 ;  /* 0x000000040000795c */ /* 0x000fea0000300000 */
.L_x_36:
[----:B------:R-:W2:Y:S01]  /*1b70*/  SYNCS.PHASECHK.TRANS64.TRYWAIT P0, [UR20+0x28020], R6 ;  /* 0x02802006ff0075a7 */ /* 0x000ea20008001114 */
[----:B------:R-:W-:Y:S01]  /*1b80*/  ULOP3.LUT UR72, UR48, 0x1, URZ, 0xc0, !UPT ;  /* 0x0000000130487892 */ /* 0x000fe2000f8ec0ff */
[----:B--2---:R-:W-:Y:S11]  /*1b90*/  @!P0 BRA `(.L_x_37) ;  /* 0x000001f8006c8947 */ /* 0x004ff60003800000 */
.L_x_398:
[----:B------:R-:W-:-:S09]  /*1ba0*/  UISETP.NE.U32.AND UP0, UPT, UR72, 0x1, UPT ;  /* 0x000000014800788c */ /* 0x000fd2000bf05070 */
[----:B------:R-:W-:Y:S05]  /*1bb0*/  BRA.U !UP0, `(.L_x_38) ;  /* 0x0000000108047547 */ /* 0x000fea000b800000 */
[----:B------:R-:W-:Y:S05]  /*1bc0*/  BPT.TRAP 0x1 ;  /* 0x000000040000795c */ /* 0x000fea0000300000 */
.L_x_38:
[----:B------:R-:W-:Y:S01]  /*1bd0*/  IMAD.MOV.U32 R5, RZ, RZ, 0x1 ;  /* 0x00000001ff057424 */ /* 0x000fe200078e00ff */
[----:B-1----:R-:W-:Y:S01]  /*1be0*/  CS2R R2, SRZ ;  /* 0x0000000000027805 */ /* 0x002fe2000001ff00 */
[----:B------:R-:W-:-:S03]  /*1bf0*/  IMAD.MOV.U32 R0, RZ, RZ, RZ ;  /* 0x000000ffff007224 */ /* 0x000fc600078e00ff */
[----:B------:R-:W-:-:S04]  /*1c00*/  SHF.L.U32 R5, R5, 0x1f, RZ ;  /* 0x0000001f05057819 */ /* 0x000fc800000006ff */
[----:B------:R-:W1:Y:S02]  /*1c10*/  SYNCS.PHASECHK.TRANS64.TRYWAIT P0, [UR20+0x28058], R5 ;  /* 0x02805805ff0075a7 */ /* 0x000e640008001114 */
[----:B-1----:R-:W-:Y:S05]  /*1c20*/  @!P0 BRA `(.L_x_39) ;  /* 0x000001f800608947 */ /* 0x002fea0003800000 */
.L_x_400:
[----:B------:R-:W-:Y:S01]  /*1c30*/  R2UR UR42, R3 ;  /* 0x00000000032a72ca */ /* 0x000fe200000e0000 */
[----:B------:R-:W-:Y:S01]  /*1c40*/  IMAD.MOV.U32 R3, RZ, RZ, RZ ;  /* 0x000000ffff037224 */ /* 0x000fe200078e00ff */
[----:B------:R-:W-:Y:S01]  /*1c50*/  R2UR UR40, R0 ;  /* 0x00000000002872ca */ /* 0x000fe200000e0000 */
[----:B------:R-:W-:Y:S01]  /*1c60*/  IMAD.MOV.U32 R0, RZ, RZ, RZ ;  /* 0x000000ffff007224 */ /* 0x000fe200078e00ff */
[----:B------:R-:W-:Y:S01]  /*1c70*/  R2UR UR41, R2 ;  /* 0x00000000022972ca */ /* 0x000fe200000e0000 */
[----:B------:R-:W-:Y:S01]  /*1c80*/  IMAD.MOV.U32 R2, RZ, RZ, RZ ;  /* 0x000000ffff027224 */ /* 0x000fe200078e00ff */
[----:B------:R-:W-:Y:S01]  /*1c90*/  R2UR UR39, R3 ;  /* 0x00000000032772ca */ /* 0x000fe200000e0000 */
[----:B------:R-:W-:Y:S01]  /*1ca0*/  UIADD3 UR8, UPT, UPT, UR58, 0x2, URZ ;  /* 0x000000023a087890 */ /* 0x000fe2000fffe0ff */
[----:B------:R-:W-:Y:S01]  /*1cb0*/  R2UR UR38, R0 ;  /* 0x00000000002672ca */ /* 0x000fe200000e0000 */
[----:B------:R-:W-:Y:S01]  /*1cc0*/  UIADD3 UR24, UPT, UPT, UR4, 0x2, URZ ;  /* 0x0000000204187890 */ /* 0x000fe2000fffe0ff */
[C---:B------:R-:W-:Y:S01]  /*1cd0*/  R2UR UR37, R2.reuse ;  /* 0x00000000022572ca */ /* 0x040fe200000e0000 */
[----:B------:R-:W-:Y:S01]  /*1ce0*/  UIADD3 UR6, UPT, UPT, UR58, 0x4, URZ ;  /* 0x000000043a067890 */ /* 0x000fe2000fffe0ff */
[----:B------:R-:W-:Y:S01]  /*1cf0*/  R2UR UR36, R2 ;  /* 0x00000000022472ca */ /* 0x000fe200000e0000 */
[----:B------:R-:W-:Y:S01]  /*1d00*/  UIADD3 UR22, UPT, UPT, UR4, 0x4, URZ ;  /* 0x0000000404167890 */ /* 0x000fe2000fffe0ff */
[----:B------:R-:W-:Y:S01]  /*1d10*/  R2UR UR21, R0 ;  /* 0x00000000001572ca */ /* 0x000fe200000e0000 */
[----:B------:R-:W-:-:S02]  /*1d20*/  UIADD3 UR26, UPT, UPT, UR58, 0x6, URZ ;  /* 0x000000063a1a7890 */ /* 0x000fc4000fffe0ff */
[----:B------:R-:W-:Y:S02]  /*1d30*/  UIADD3 UR18, UPT, UPT, UR4, 0x6, URZ ;  /* 0x0000000604127890 */ /* 0x000fe4000fffe0ff */
[----:B------:R-:W-:Y:S02]  /*1d40*/  UIADD3 UR28, UPT, UPT, UR58, 0x400, URZ ;  /* 0x000004003a1c7890 */ /* 0x000fe4000fffe0ff */
[----:B------:R-:W-:Y:S02]  /*1d50*/  UIADD3 UR16, UPT, UPT, UR4, 0x400, URZ ;  /* 0x0000040004107890 */ /* 0x000fe4000fffe0ff */
[----:B------:R-:W-:Y:S02]  /*1d60*/  UIADD3 UR30, UPT, UPT, UR58, 0x402, URZ ;  /* 0x000004023a1e7890 */ /* 0x000fe4000fffe0ff */
[----:B------:R-:W-:Y:S02]  /*1d70*/  UIADD3 UR14, UPT, UPT, UR4, 0x402, URZ ;  /* 0x00000402040e7890 */ /* 0x000fe4000fffe0ff */
[----:B------:R-:W-:-:S02]  /*1d80*/  UIADD3 UR32, UPT, UPT, UR58, 0x404, URZ ;  /* 0x000004043a207890 */ /* 0x000fc4000fffe0ff */
[----:B------:R-:W-:Y:S02]  /*1d90*/  UIADD3 UR12, UPT, UPT, UR4, 0x404, URZ ;  /* 0x00000404040c7890 */ /* 0x000fe4000fffe0ff */
[----:B------:R-:W-:Y:S01]  /*1da0*/  UIADD3 UR34, UPT, UPT, UR58, 0x406, URZ ;  /* 0x000004063a227890 */ /* 0x000fe2000fffe0ff */
[----:B------:R-:W-:Y:S01]  /*1db0*/  UMOV UR66, 0x0 ;  /* 0x0000000000427882 */ /* 0x000fe20000000000 */
[----:B------:R-:W-:Y:S01]  /*1dc0*/  UMOV UR67, 0x8200010 ;  /* 0x0820001000437882 */ /* 0x000fe20000000000 */
[----:B------:R-:W-:Y:S01]  /*1dd0*/  UMOV UR5, 0x40004040 ;  /* 0x4000404000057882 */ /* 0x000fe20000000000 */
[----:B------:R-:W-:Y:S01]  /*1de0*/  UIADD3 UR10, UPT, UPT, UR4, 0x406, URZ ;  /* 0x00000406040a7890 */ /* 0x000fe2000fffe0ff */
[----:B------:R2:W-:Y:S01]  /*1df0*/  UTCHMMA gdesc[UR4], gdesc[UR58], tmem[UR42], tmem[UR66], idesc[UR67], !UPT ;  /* 0x00ff423a040075ea */ /* 0x0005e2000f80002a */
[----:B------:R-:W-:Y:S01]  /*1e00*/  UMOV UR64, 0x0 ;  /* 0x0000000000407882 */ /* 0x000fe20000000000 */
        /* <DEDUP_REMOVED lines=11> */
[----:B------:R2:W-:Y:S01]  /*1ec0*/  UTCHMMA gdesc[UR24], gdesc[UR8], tmem[UR41], tmem[UR64], idesc[UR65], UPT ;  /* 0x00ff4008180075ea */ /* 0x0005e2000b800029 */
        /* <DEDUP_REMOVED lines=20> */
[----:B------:R2:W-:Y:S01]  /*2010*/  UTCHMMA gdesc[UR12], gdesc[UR32], tmem[UR36], tmem[UR48], idesc[UR49], UPT ;  /* 0x00ff30200c0075ea */ /* 0x0005e2000b800024 */
[----:B------:R2:W-:Y:S01]  /*2020*/  UTCHMMA gdesc[UR10], gdesc[UR34], tmem[UR21], tmem[UR46], idesc[UR47], UPT ;  /* 0x00ff2e220a0075ea */ /* 0x0005e2000b800015 */
[----:B------:R-:W-:-:S09]  /*2030*/  UISETP.NE.AND UP4, UPT, UR72, URZ, UPT ;  /* 0x000000ff4800728c */ /* 0x000fd2000bf85270 */
[----:B------:R-:W-:Y:S05]  /*2040*/  BRA.U UP4, `(.L_x_40) ;  /* 0x0000000104047547 */ /* 0x000fea000b800000 */
[----:B--2---:R-:W-:Y:S05]  /*2050*/  BPT.TRAP 0x1 ;  /* 0x000000040000795c */ /* 0x004fea0000300000 */
.L_x_40:
[----:B--2---:R-:W-:Y:S01]  /*2060*/  UIADD3 UR5, UPT, UPT, UR20, 0x28050, URZ ;  /* 0x0002805014057890 */ /* 0x004fe2000fffe0ff */
[----:B------:R-:W-:Y:S08]  /*2070*/  BSSY.RECONVERGENT B0, `(.L_x_41) ;  /* 0x0000004000007945 */ /* 0x000ff00003800200 */
[----:B------:R2:W-:Y:S01]  /*2080*/  UTCBAR [UR5], URZ ;  /* 0x000000ff050073e9 */ /* 0x0005e200080000ff */
[----:B------:R-:W-:Y:S05]  /*2090*/  @!P4 BRA `(.L_x_42) ;  /* 0x000000000004c947 */ /* 0x000fea0003800000 */
[----:B--2---:R-:W-:Y:S05]  /*20a0*/  BPT.TRAP 0x1 ;  /* 0x000000040000795c */ /* 0x004fea0000300000 */
.L_x_42:
[----:B--2---:R-:W-:Y:S05]  /*20b0*/  BSYNC.RECONVERGENT B0 ;  /* 0x0000000000007941 */ /* 0x004fea0003800200 */
.L_x_41:
[----:B------:R-:W2:Y:S01]  /*20c0*/  SYNCS.PHASECHK.TRANS64.TRYWAIT P0, [UR20+0x28008], R6 ;  /* 0x02800806ff0075a7 */ /* 0x000ea20008001114 */
[----:B------:R-:W-:Y:S01]  /*20d0*/  ULOP3.LUT UR61, UR50, 0x1, URZ, 0xc0, !UPT ;  /* 0x00000001323d7892 */ /* 0x000fe2000f8ec0ff */
[----:B--2---:R-:W-:Y:S11]  /*20e0*/  @!P0 BRA `(.L_x_43) ;  /* 0x000001f400488947 */ /* 0x004ff60003800000 */
.L_x_402:
[----:B------:R-:W-:-:S09]  /*20f0*/  UISETP.NE.U32.AND UP0, UPT, UR61, 0x1, UPT ;  /* 0x000000013d00788c */ /* 0x000fd2000bf05070 */
[----:B------:R-:W-:Y:S05]  /*2100*/  BRA.U !UP0, `(.L_x_44) ;  /* 0x0000000108047547 */ /* 0x000fea000b800000 */
[----:B------:R-:W-:Y:S05]  /*2110*/  BPT.TRAP 0x1 ;  /* 0x000000040000795c */ /* 0x000fea0000300000 */
.L_x_44:
[----:B------:R-:W3:Y:S01]  /*2120*/  SYNCS.PHASECHK.TRANS64.TRYWAIT P0, [UR20+0x28068], R5 ;  /* 0x02806805ff0075a7 */ /* 0x000ee20008001114 */
[----:B--2---:R-:W-:Y:S01]  /*2130*/  HFMA2 R3, -RZ, RZ, 0, 7.62939453125e-06 ;  /* 0x00000080ff037431 */ /* 0x004fe200000001ff */
[----:B------:R-:W-:Y:S01]  /*2140*/  MOV R2, 0x80 ;  /* 0x0000008000027802 */ /* 0x000fe20000000f00 */
[----:B------:R-:W-:Y:S01]  /*2150*/  HFMA2 R0, -RZ, RZ, 0, 7.62939453125e-06 ;  /* 0x00000080ff007431 */ /* 0x000fe200000001ff */
[----:B---3--:R-:W-:Y:S06]  /*2160*/  @!P0 BRA `(.L_x_45) ;  /* 0x000001f400408947 */ /* 0x008fec0003800000 */
.L_x_404:
[----:B------:R-:W-:Y:S01]  /*2170*/  R2UR UR42, R2 ;  /* 0x00000000022a72ca */ /* 0x000fe200000e0000 */
[----:B------:R-:W-:Y:S01]  /*2180*/  IMAD.MOV.U32 R2, RZ, RZ, 0x80 ;  /* 0x00000080ff027424 */ /* 0x000fe200078e00ff */
[----:B------:R-:W-:Y:S01]  /*2190*/  R2UR UR43, R3 ;  /* 0x00000000032b72ca */ /* 0x000fe200000e0000 */
[----:B------:R-:W-:Y:S01]  /*21a0*/  IMAD.MOV.U32 R3, RZ, RZ, 0x80 ;  /* 0x00000080ff037424 */ /* 0x000fe200078e00ff */
[----:B------:R-:W-:Y:S01]  /*21b0*/  R2UR UR41, R0 ;  /* 0x00000000002972ca */ /* 0x000fe200000e0000 */
[----:B------:R-:W-:Y:S01]  /*21c0*/  IMAD.MOV.U32 R0, RZ, RZ, 0x80 ;  /* 0x00000080ff007424 */ /* 0x000fe200078e00ff */
[----:B------:R-:W-:Y:S01]  /*21d0*/  R2UR UR40, R2 ;  /* 0x00000000022872ca */ /* 0x000fe200000e0000 */
[----:B------:R-:W-:Y:S01]  /*21e0*/  UIADD3 UR18, UPT, UPT, UR4, 0x800, URZ ;  /* 0x0000080004127890 */ /* 0x000fe2000fffe0ff */
[----:B------:R-:W-:Y:S01]  /*21f0*/  R2UR UR39, R3 ;  /* 0x00000000032772ca */ /* 0x000fe200000e0000 */
[----:B------:R-:W-:Y:S01]  /*2200*/  UIADD3 UR16, UPT, UPT, UR4, 0x802, URZ ;  /* 0x0000080204107890 */ /* 0x000fe2000fffe0ff */
[----:B------:R-:W-:Y:S01]  /*2210*/  R2UR UR38, R0 ;  /* 0x00000000002672ca */ /* 0x000fe200000e0000 */
[----:B------:R-:W-:Y:S01]  /*2220*/  UIADD3 UR14, UPT, UPT, UR4, 0x804, URZ ;  /* 0x00000804040e7890 */ /* 0x000fe2000fffe0ff */
[----:B------:R-:W-:Y:S01]  /*2230*/  R2UR UR35, R2 ;  /* 0x00000000022372ca */ /* 0x000fe200000e0000 */
[----:B------:R-:W-:Y:S01]  /*2240*/  UIADD3 UR12, UPT, UPT, UR4, 0x806, URZ ;  /* 0x00000806040c7890 */ /* 0x000fe2000fffe0ff */
[----:B------:R-:W-:Y:S01]  /*2250*/  R2UR UR21, R0 ;  /* 0x00000000001572ca */ /* 0x000fe200000e0000 */
[----:B------:R-:W-:Y:S01]  /*2260*/  UMOV UR36, UR8 ;  /* 0x0000000800247c82 */ /* 0x000fe20008000000 */
[----:B------:R-:W-:Y:S01]  /*2270*/  UIADD3 UR10, UPT, UPT, UR4, 0xc00, URZ ;  /* 0x00000c00040a7890 */ /* 0x000fe2000fffe0ff */
[----:B------:R-:W-:Y:S01]  /*2280*/  UMOV UR24, UR6 ;  /* 0x0000000600187c82 */ /* 0x000fe20008000000 */
[----:B------:R-:W-:-:S02]  /*2290*/  UIADD3 UR8, UPT, UPT, UR4, 0xc02, URZ ;  /* 0x00000c0204087890 */ /* 0x000fc4000fffe0ff */
[----:B------:R-:W-:Y:S01]  /*22a0*/  UIADD3 UR6, UPT, UPT, UR4, 0xc04, URZ ;  /* 0x00000c0404067890 */ /* 0x000fe2000fffe0ff */
[----:B------:R-:W-:Y:S01]  /*22b0*/  UMOV UR64, 0x0 ;  /* 0x0000000000407882 */ /* 0x000fe20000000000 */
[----:B------:R-:W-:Y:S01]  /*22c0*/  UMOV UR65, 0x8200010 ;  /* 0x0820001000417882 */ /* 0x000fe20000000000 */
[----:B------:R-:W-:Y:S01]  /*22d0*/  UIADD3 UR4, UPT, UPT, UR4, 0xc06, URZ ;  /* 0x00000c0604047890 */ /* 0x000fe2000fffe0ff */
        /* <DEDUP_REMOVED lines=9> */
[----:B------:R2:W-:Y:S01]  /*2370*/  UTCHMMA gdesc[UR18], gdesc[UR58], tmem[UR43], tmem[UR64], idesc[UR65], !UPT ;  /* 0x00ff403a120075ea */ /* 0x0005e2000f80002b */
        /* <DEDUP_REMOVED lines=20> */
[----:B------:R-:W-:Y:S01]  /*24c0*/  UMOV UR22, UR34 ;  /* 0x0000002200167c82 */ /* 0x000fe20008000000 */
        /* <DEDUP_REMOVED lines=10> */
.L_x_46:
[----:B--2---:R-:W-:-:S09]  /*2570*/  UIADD3 UR4, UPT, UPT, UR20, 0x28060, URZ ;  /* 0x0002806014047890 */ /* 0x004fd2000fffe0ff */
[----:B------:R2:W-:Y:S01]  /*2580*/  UTCBAR [UR4], URZ ;  /* 0x000000ff040073e9 */ /* 0x0005e200080000ff */
[----:B------:R-:W-:Y:S05]  /*2590*/  BRA.U !UP1, `(.L_x_47) ;  /* 0x0000000109047547 */ /* 0x000fea000b800000 */
[----:B--2---:R-:W-:Y:S05]  /*25a0*/  BPT.TRAP 0x1 ;  /* 0x000000040000795c */ /* 0x004fea0000300000 */
.L_x_47:
[----:B--2---:R-:W-:-:S09]  /*25b0*/  UIADD3 UR4, UPT, UPT, UR20, 0x28038, URZ ;  /* 0x0002803814047890 */ /* 0x004fd2000fffe0ff */
[----:B------:R2:W-:Y:S01]  /*25c0*/  UTCBAR [UR4], URZ ;  /* 0x000000ff040073e9 */ /* 0x0005e200080000ff */
[----:B------:R-:W-:Y:S05]  /*25d0*/  BRA.U !UP1, `(.L_x_48) ;  /* 0x0000000109047547 */ /* 0x000fea000b800000 */
[----:B--2---:R-:W-:Y:S05]  /*25e0*/  BPT.TRAP 0x1 ;  /* 0x000000040000795c */ /* 0x004fea0000300000 */
.L_x_48:
[----:B------:R-:W3:Y:S02]  /*25f0*/  SYNCS.PHASECHK.TRANS64.TRYWAIT P0, [UR20+0x28028], R6 ;  /* 0x02802806ff0075a7 */ /* 0x000ee40008001114 */
[----:B---3--:R-:W-:Y:S05]  /*2600*/  @!P0 BRA `(.L_x_49) ;  /* 0x000001f000308947 */ /* 0x008fea0003800000 */
.L_x_406:
[----:B------:R-:W-:Y:S05]  /*2610*/  BRA.U UP5, `(.L_x_50) ;  /* 0x0000000105047547 */ /* 0x000fea000b800000 */
[----:B--2---:R-:W-:Y:S05]  /*2620*/  BPT.TRAP 0x1 ;  /* 0x000000040000795c */ /* 0x004fea0000300000 */
.L_x_50:
[----:B------:R-:W4:Y:S02]  /*2630*/  SYNCS.PHASECHK.TRANS64.TRYWAIT P0, [UR20+0x280a0], R5 ;  /* 0x0280a005ff0075a7 */ /* 0x000f240008001114 */
[----:B----4-:R-:W-:Y:S05]  /*2640*/  @!P0 BRA `(.L_x_51) ;  /* 0x000001f000388947 */ /* 0x010fea0003800000 */
.L_x_408:
[----:B------:R-:W-:Y:S05]  /*2650*/  BRA.U UP4, `(.L_x_52) ;  /* 0x0000000104047547 */ /* 0x000fea000b800000 */
[----:B--2---:R-:W-:Y:S05]  /*2660*/  BPT.TRAP 0x1 ;  /* 0x000000040000795c */ /* 0x004fea0000300000 */
.L_x_52:
[----:B------:R-:W5:Y:S01]  /*2670*/  SYNCS.PHASECHK.TRANS64.TRYWAIT P0, [UR20+0x28058], R6 ;  /* 0x02805806ff0075a7 */ /* 0x000f620008001114 */
[----:B----4-:R-:W-:Y:S01]  /*2680*/  HFMA2 R0, -RZ, RZ, 0, 1.52587890625e-05 ;  /* 0x00000100ff007431 */ /* 0x010fe200000001ff */
[----:B------:R-:W-:Y:S01]  /*2690*/  MOV R2, 0x20 ;  /* 0x0000002000027802 */ /* 0x000fe20000000f00 */
[----:B-----5:R-:W-:Y:S06]  /*26a0*/  @!P0 BRA `(.L_x_53) ;  /* 0x000001f000388947 */ /* 0x020fec0003800000 */
.L_x_410:
[----:B------:R-:W-:Y:S01]  /*26b0*/  R2UR UR35, R2 ;  /* 0x00000000022372ca */ /* 0x000fe200000e0000 */
[----:B------:R-:W-:Y:S01]  /*26c0*/  IMAD.MOV.U32 R2, RZ, RZ, 0x38 ;  /* 0x00000038ff027424 */ /* 0x000fe200078e00ff */
[----:B------:R-:W-:Y:S01]  /*26d0*/  R2UR UR36, R0 ;  /* 0x00000000002472ca */ /* 0x000fe200000e0000 */
[----:B-1----:R-:W-:Y:S01]  /*26e0*/  IMAD.MOV.U32 R4, RZ, RZ, 0x28 ;  /* 0x00000028ff047424 */ /* 0x002fe200078e00ff */
[----:B------:R-:W-:Y:S01]  /*26f0*/  UIADD3 UR18, UPT, UPT, UR60, 0x800, URZ ;  /* 0x000008003c127890 */ /* 0x000fe2000fffe0ff */
[----:B---3--:R-:W-:Y:S01]  /*2700*/  IMAD.MOV.U32 R3, RZ, RZ, 0x100 ;  /* 0x00000100ff037424 */ /* 0x008fe200078e00ff */
[----:B------:R-:W-:Y:S01]  /*2710*/  R2UR UR29, R2 ;  /* 0x00000000021d72ca */ /* 0x000fe200000e0000 */
[----:B------:R-:W-:Y:S01]  /*2720*/  IMAD.MOV.U32 R2, RZ, RZ, 0x48 ;  /* 0x00000048ff027424 */ /* 0x000fe200078e00ff */
[----:B------:R-:W-:Y:S01]  /*2730*/  R2UR UR33, R4 ;  /* 0x00000000042172ca */ /* 0x000fe200000e0000 */
[----:B------:R-:W-:Y:S01]  /*2740*/  IMAD.MOV.U32 R4, RZ, RZ, 0x30 ;  /* 0x00000030ff047424 */ /* 0x000fe200078e00ff */
[C---:B------:R-:W-:Y:S01]  /*2750*/  R2UR UR34, R3.reuse ;  /* 0x00000000032272ca */ /* 0x040fe200000e0000 */
[----:B------:R-:W-:Y:S01]  /*2760*/  IMAD.MOV.U32 R0, RZ, RZ, 0x100 ;  /* 0x00000100ff007424 */ /* 0x000fe200078e00ff */
[----:B------:R-:W-:Y:S01]  /*2770*/  R2UR UR25, R2 ;  /* 0x00000000021972ca */ /* 0x000fe200000e0000 */
[----:B------:R-:W-:Y:S01]  /*2780*/  IMAD.MOV.U32 R2, RZ, RZ, 0x50 ;  /* 0x00000050ff027424 */ /* 0x000fe200078e00ff */
[----:B------:R-:W-:Y:S01]  /*2790*/  R2UR UR31, R4 ;  /* 0x00000000041f72ca */ /* 0x000fe200000e0000 */
[----:B------:R-:W-:Y:S01]  /*27a0*/  IMAD.MOV.U32 R4, RZ, RZ, 0x40 ;  /* 0x00000040ff047424 */ /* 0x000fe200078e00ff */
[C---:B------:R-:W-:Y:S01]  /*27b0*/  R2UR UR32, R3.reuse ;  /* 0x00000000032072ca */ /* 0x040fe200000e0000 */
[----:B------:R-:W-:Y:S01]  /*27c0*/  UIADD3 UR16, UPT, UPT, UR60, 0x880, URZ ;  /* 0x000008803c107890 */ /* 0x000fe2000fffe0ff */
        /* <DEDUP_REMOVED lines=13> */
[----:B------:R-:W-:Y:S01]  /*28a0*/  UMOV UR54, 0x0 ;  /* 0x0000000000367882 */ /* 0x000fe20000000000 */
[----:B------:R-:W-:Y:S01]  /*28b0*/  R2UR UR22, R0 ;  /* 0x00000000001672ca */ /* 0x000fe200000e0000 */
[----:B------:R-:W-:Y:S01]  /*28c0*/  UMOV UR55, 0x8210010 ;  /* 0x0821001000377882 */ /* 0x000fe20000000000 */
[----:B--2---:R-:W-:Y:S01]  /*28d0*/  UIADD3 UR4, UPT, UPT, UR60, 0xb80, URZ ;  /* 0x00000b803c047890 */ /* 0x004fe2000fffe0ff */
[----:B------:R-:W-:Y:S01]  /*28e0*/  UMOV UR19, 0x40004040 ;  /* 0x4000404000137882 */ /* 0x000fe20000000000 */
[----:B------:R-:W-:Y:S01]  /*28f0*/  UMOV UR52, 0x0 ;  /* 0x0000000000347882 */ /* 0x000fe20000000000 */
[----:B------:R-:W-:Y:S01]  /*2900*/  UMOV UR53, 0x8210010 ;  /* 0x0821001000357882 */ /* 0x000fe20000000000 */
[----:B------:R-:W-:Y:S01]  /*2910*/  UMOV UR17, 0x40004040 ;  /* 0x4000404000117882 */ /* 0x000fe20000000000 */
[----:B------:R-:W-:Y:S01]  /*2920*/  UMOV UR50, 0x0 ;  /* 0x0000000000327882 */ /* 0x000fe20000000000 */
[----:B------:R-:W-:Y:S01]  /*2930*/  UMOV UR51, 0x8210010 ;  /* 0x0821001000337882 */ /* 0x000fe20000000000 */
[----:B------:R-:W-:Y:S01]  /*2940*/  UMOV UR15, 0x40004040 ;  /* 0x40004040000f7882 */ /* 0x000fe20000000000 */
[----:B------:R1:W-:Y:S01]  /*2950*/  UTCHMMA tmem[UR35], gdesc[UR18], tmem[UR36], tmem[UR54], idesc[UR55], !UPT ;  /* 0x00ff3612230079ea */ /* 0x0003e2000f800024 */
[----:B------:R-:W-:Y:S01]  /*2960*/  UMOV UR48, 0x0 ;  /* 0x0000000000307882 */ /* 0x000fe20000000000 */
[----:B------:R-:W-:Y:S01]  /*2970*/  UMOV UR49, 0x8210010 ;  /* 0x0821001000317882 */ /* 0x000fe20000000000 */
[----:B------:R-:W-:Y:S01]  /*2980*/  UMOV UR13, 0x40004040 ;  /* 0x40004040000d7882 */ /* 0x000fe20000000000 */
[----:B------:R1:W-:Y:S01]  /*2990*/  UTCHMMA tmem[UR33], gdesc[UR16], tmem[UR34], tmem[UR52], idesc[UR53], UPT ;  /* 0x00ff3410210079ea */ /* 0x0003e2000b800022 */
        /* <DEDUP_REMOVED lines=16> */
[----:B------:R1:W-:Y:S01]  /*2aa0*/  UTCHMMA tmem[UR23], gdesc[UR6], tmem[UR24], tmem[UR40], idesc[UR41], UPT ;  /* 0x00ff2806170079ea */ /* 0x0003e2000b800018 */
[----:B------:R1:W-:Y:S01]  /*2ab0*/  UTCHMMA tmem[UR21], gdesc[UR4], tmem[UR22], tmem[UR38], idesc[UR39], UPT ;  /* 0x00ff2604150079ea */ /* 0x0003e2000b800016 */
[----:B------:R-:W-:Y:S05]  /*2ac0*/  BRA.U UP5, `(.L_x_54) ;  /* 0x0000000105047547 */ /* 0x000fea000b800000 */
[----:B-1----:R-:W-:Y:S05]  /*2ad0*/  BPT.TRAP 0x1 ;  /* 0x000000040000795c */ /* 0x002fea0000300000 */
.L_x_54:
[----:B-1----:R-:W-:Y:S01]  /*2ae0*/  UIADD3 UR4, UPT, UPT, UR20, 0x28090, URZ ;  /* 0x0002809014047890 */ /* 0x002fe2000fffe0ff */
[----:B------:R-:W-:Y:S01]  /*2af0*/  HFMA2 R8, -RZ, RZ, 0, 5.9604644775390625e-08 ;  /* 0x00000001ff087431 */ /* 0x000fe200000001ff */
[----:B------:R-:W-:Y:S01]  /*2b00*/  UISETP.GE.AND UP0, UPT, UR44, 0x81, UPT ;  /* 0x000000812c00788c */ /* 0x000fe2000bf06270 */
[----:B------:R-:W-:Y:S01]  /*2b10*/  MOV R7, RZ ;  /* 0x000000ff00077202 */ /* 0x000fe20000000f00 */
[----:B------:R-:W-:Y:S01]  /*2b20*/  UMOV UR42, URZ ;  /* 0x000000ff002a7c82 */ /* 0x000fe20008000000 */
[----:B------:R-:W-:Y:S01]  /*2b30*/  UMOV UR20, 0x800 ;  /* 0x0000080000147882 */ /* 0x000fe20000000000 */
[----:B------:R-:W-:-:S03]  /*2b40*/  UMOV UR56, 0x1 ;  /* 0x0000000100387882 */ /* 0x000fc60000000000 */
[----:B------:R1:W-:Y:S02]  /*2b50*/  UTCBAR [UR4], URZ ;  /* 0x000000ff040073e9 */ /* 0x0003e400080000ff */
[----:B------:R-:W-:Y:S05]  /*2b60*/  BRA.U !UP0, `(.L_x_55) ;  /* 0x0000001508ec7547 */ /* 0x000fea000b800000 */
[----:B------:R-:W-:Y:S01]  /*2b70*/  UIADD3 UR5, UPT, UPT, UR44, 0x7f, URZ ;  /* 0x0000007f2c057890 */ /* 0x000fe2000fffe0ff */
[----:B------:R-:W-:Y:S01]  /*2b80*/  CS2R R6, SRZ ;  /* 0x0000000000067805 */ /* 0x000fe2000001ff00 */
[----:B------:R-:W-:Y:S01]  /*2b90*/  IMAD.MOV.U32 R8, RZ, RZ, 0x1 ;  /* 0x00000001ff087424 */ /* 0x000fe200078e00ff */
[----:B------:R-:W-:Y:S01]  /*2ba0*/  MOV R5, RZ ;  /* 0x000000ff00057202 */ /* 0x000fe20000000f00 */
[----:B-1----:R-:W-:Y:S01]  /*2bb0*/  USHF.R.S32.HI UR4, URZ, 0x1f, UR5 ;  /* 0x0000001fff047899 */ /* 0x002fe20008011405 */
[----:B------:R-:W-:Y:S01]  /*2bc0*/  UMOV UR7, 0x2 ;  /* 0x0000000200077882 */ /* 0x000fe20000000000 */
[----:B------:R-:W-:Y:S02]  /*2bd0*/  UMOV UR56, 0x1 ;  /* 0x0000000100387882 */ /* 0x000fe40000000000 */
[----:B------:R-:W-:Y:S01]  /*2be0*/  ULEA.HI UR4, UR4, UR5, URZ, 0x7 ;  /* 0x0000000504047291 */ /* 0x000fe2000f8f38ff */
[----:B------:R-:W-:Y:S01]  /*2bf0*/  UMOV UR42, URZ ;  /* 0x000000ff002a7c82 */ /* 0x000fe20008000000 */
[----:B------:R-:W-:-:S02]  /*2c00*/  UMOV UR25, 0x1 ;  /* 0x0000000100197882 */ /* 0x000fc40000000000 */
[----:B------:R-:W-:-:S12]  /*2c10*/  USHF.R.S32.HI UR57, URZ, 0x7, UR4 ;  /* 0x00000007ff397899 */ /* 0x000fd80008011404 */
.L_x_74:
[----:B--2---:R-:W-:Y:S05]  /*2c20*/  BRA.U !UP1, `(.L_x_56) ;  /* 0x0000000109047547 */ /* 0x004fea000b800000 */
[----:B------:R-:W-:Y:S05]  /*2c30*/  BPT.TRAP 0x1 ;  /* 0x000000040000795c */ /* 0x000fea0000300000 */
.L_x_56:
[----:B------:R-:W1:Y:S01]  /*2c40*/  S2UR UR4, SR_CgaCtaId ;  /* 0x00000000000479c3 */ /* 0x000e620000008800 */
[----:B------:R-:W-:Y:S01]  /*2c50*/  UMOV UR24, 0x400 ;  /* 0x0000040000187882 */ /* 0x000fe20000000000 */
[----:B------:R-:W-:Y:S01]  /*2c60*/  SHF.L.U32 R4, R5, 0x1f, RZ ;  /* 0x0000001f05047819 */ /* 0x000fe200000006ff */
[----:B------:R-:W-:Y:S02]  /*2c70*/  HFMA2 R0, -RZ, RZ, 0, 0 ;  /* 0x00000000ff007431 */ /* 0x000fe400000001ff */
[----:B------:R-:W-:Y:S01]  /*2c80*/  IMAD.MOV.U32 R2, RZ, RZ, RZ ;  /* 0x000000ffff027224 */ /* 0x000fe200078e00ff */
[----:B-1----:R-:W-:Y:S04]  /*2c90*/  ULEA UR24, UR4, UR24, 0x18 ;  /* 0x0000001804187291 */ /* 0x002fe8000f8ec0ff */
[----:B------:R-:W-:Y:S02]  /*2ca0*/  ULEA UR5, UR7, UR24, 0x3 ;  /* 0x0000001807057291 */ /* 0x000fe4000f8e18ff */
[----:B------:R-:W-:Y:S04]  /*2cb0*/  USHF.R.U32.HI UR4, URZ, 0x4, UR24 ;  /* 0x00000004ff047899 */ /* 0x000fe80008011618 */
[----:B------:R-:W-:Y:S03]  /*2cc0*/  ULOP3.LUT UR4, UR4, 0x3fff, URZ, 0xc0, !UPT ;  /* 0x00003fff04047892 */ /* 0x000fe6000f8ec0ff */
[----:B------:R-:W1:Y:S01]  /*2cd0*/  SYNCS.PHASECHK.TRANS64.TRYWAIT P0, [UR5+0x28020], R4 ;  /* 0x02802004ff0075a7 */ /* 0x000e620008001105 */
[----:B------:R-:W-:Y:S01]  /*2ce0*/  ULOP3.LUT UR21, UR4, 0x10000, URZ, 0xfc, !UPT ;  /* 0x0001000004157892 */ /* 0x000fe2000f8efcff */
[----:B-1----:R-:W-:Y:S11]  /*2cf0*/  @!P0 BRA `(.L_x_57) ;  /* 0x000001e800bc8947 */ /* 0x002ff60003800000 */
.L_x_412:
[----:B------:R-:W-:Y:S01]  /*2d00*/  ULEA UR22, UR7, UR58, 0xb ;  /* 0x0000003a07167291 */ /* 0x000fe2000f8e58ff */
[----:B------:R-:W-:Y:S01]  /*2d10*/  R2UR UR44, R2 ;  /* 0x00000000022c72ca */ /* 0x000fe200000e0000 */
[----:B------:R-:W-:Y:S01]  /*2d20*/  UIADD3 UR18, UPT, UPT, UR21, 0x2, URZ ;  /* 0x0000000215127890 */ /* 0x000fe2000fffe0ff */
[----:B------:R-:W-:Y:S01]  /*2d30*/  R2UR UR49, R0 ;  /* 0x00000000003172ca */ /* 0x000fe200000e0000 */
[----:B------:R-:W-:Y:S01]  /*2d40*/  UIADD3 UR34, UPT, UPT, UR22, 0x2, URZ ;  /* 0x0000000216227890 */ /* 0x000fe2000fffe0ff */
[----:B-1----:R-:W-:Y:S01]  /*2d50*/  IMAD.MOV.U32 R3, RZ, RZ, RZ ;  /* 0x000000ffff037224 */ /* 0x002fe200078e00ff */
[----:B------:R-:W-:Y:S01]  /*2d60*/  UIADD3 UR16, UPT, UPT, UR21, 0x4, URZ ;  /* 0x0000000415107890 */ /* 0x000fe2000fffe0ff */
[----:B------:R-:W-:Y:S01]  /*2d70*/  IMAD.MOV.U32 R2, RZ, RZ, RZ ;  /* 0x000000ffff027224 */ /* 0x000fe200078e00ff */
[----:B------:R-:W-:Y:S01]  /*2d80*/  UIADD3 UR32, UPT, UPT, UR22, 0x4, URZ ;  /* 0x0000000416207890 */ /* 0x000fe2000fffe0ff */
[----:B------:R-:W-:Y:S01]  /*2d90*/  IMAD.MOV.U32 R0, RZ, RZ, RZ ;  /* 0x000000ffff007224 */ /* 0x000fe200078e00ff */
        /* <DEDUP_REMOVED lines=10> */
[----:B------:R-:W-:Y:S01]  /*2e40*/  UIADD3 UR26, UPT, UPT, UR22, 0x402, URZ ;  /* 0x00000402161a7890 */ /* 0x000fe2000fffe0ff */
[----:B------:R-:W-:Y:S01]  /*2e50*/  R2UR UR20, R0 ;  /* 0x00000000001472ca */ /* 0x000fe200000e0000 */
[----:B------:R-:W-:Y:S02]  /*2e60*/  UIADD3 UR8, UPT, UPT, UR21, 0x404, URZ ;  /* 0x0000040415087890 */ /* 0x000fe4000fffe0ff */
[----:B------:R-:W-:Y:S02]  /*2e70*/  UIADD3 UR36, UPT, UPT, UR22, 0x404, URZ ;  /* 0x0000040416247890 */ /* 0x000fe4000fffe0ff */
[----:B------:R-:W-:Y:S02]  /*2e80*/  UIADD3 UR4, UPT, UPT, UR21, 0x406, URZ ;  /* 0x0000040615047890 */ /* 0x000fe4000fffe0ff */
[----:B------:R-:W-:Y:S02]  /*2e90*/  UIADD3 UR38, UPT, UPT, UR22, 0x406, URZ ;  /* 0x0000040616267890 */ /* 0x000fe4000fffe0ff */
[----:B------:R-:W-:Y:S02]  /*2ea0*/  UIADD3 UR6, UPT, UPT, UR7, 0x1, URZ ;  /* 0x0000000107067890 */ /* 0x000fe4000fffe0ff */
[----:B------:R-:W-:Y:S02]  /*2eb0*/  UISETP.NE.AND UP4, UPT, UR72, URZ, UPT ;  /* 0x000000ff4800728c */ /* 0x000fe4000bf85270 */
[----:B------:R-:W-:Y:S01]  /*2ec0*/  UISETP.NE.AND UP0, UPT, UR6, 0x3, UPT ;  /* 0x000000030600788c */ /* 0x000fe2000bf05270 */
[----:B------:R-:W-:Y:S01]  /*2ed0*/  UMOV UR70, 0x0 ;  /* 0x0000000000467882 */ /* 0x000fe20000000000 */
[----:B------:R-:W-:Y:S02]  /*2ee0*/  UMOV UR71, 0x8200010 ;  /* 0x0820001000477882 */ /* 0x000fe40000000000 */
[----:B------:R-:W-:Y:S01]  /*2ef0*/  USEL UR7, URZ, 0x1, UP0 ;  /* 0x00000001ff077887 */ /* 0x000fe20008000000 */
[----:B------:R-:W-:Y:S01]  /*2f00*/  UMOV UR40, UR21 ;  /* 0x0000001500287c82 */ /* 0x000fe20008000000 */
        /* <DEDUP_REMOVED lines=28> */
[----:B-1----:R-:W-:Y:S01]  /*30d0*/  USEL UR44, UR6, URZ, UP0 ;  /* 0x000000ff062c7287 */ /* 0x002fe20008000000 */
        /* <DEDUP_REMOVED lines=8> */
[----:B------:R-:W-:Y:S01]  /*3160*/  LOP3.LUT R5, R5, UR7, RZ, 0x3c, !PT ;  /* 0x0000000705057c12 */ /* 0x000fe2000f8e3cff */
[----:B------:R-:W-:Y:S02]  /*3170*/  UMOV UR39, 0x40004040 ;  /* 0x4000404000277882 */ /* 0x000fe40000000000 */
[----:B------:R2:W-:Y:S01]  /*3180*/  UTCHMMA gdesc[UR4], gdesc[UR38], tmem[UR20], tmem[UR50], idesc[UR51], UPT ;  /* 0x00ff3226040075ea */ /* 0x0005e2000b800014 */
[----:B------:R-:W-:Y:S05]  /*3190*/  BRA.U UP4, `(.L_x_58) ;  /* 0x0000000104047547 */ /* 0x000fea000b800000 */
[----:B--2---:R-:W-:Y:S05]  /*31a0*/  BPT.TRAP 0x1 ;  /* 0x000000040000795c */ /* 0x004fea0000300000 */
.L_x_58:
[----:B------:R-:W-:Y:S01]  /*31b0*/  LOP3.LUT R6, R6, 0x1, RZ, 0x3c, !PT ;  /* 0x0000000106067812 */ /* 0x000fe200078e3cff */
[----:B--2---:R-:W-:Y:S09]  /*31c0*/  UIADD3 UR4, UPT, UPT, UR24, 0x28050, URZ ;  /* 0x0002805018047890 */ /* 0x004ff2000fffe0ff */
[----:B------:R1:W-:Y:S01]  /*31d0*/  UTCBAR [UR4], URZ ;  /* 0x000000ff040073e9 */ /* 0x0003e200080000ff */
[----:B------:R-:W-:Y:S05]  /*31e0*/  BRA.U UP5, `(.L_x_59) ;  /* 0x0000000105047547 */ /* 0x000fea000b800000 */
[----:B-1----:R-:W-:Y:S05]  /*31f0*/  BPT.TRAP 0x1 ;  /* 0x000000040000795c */ /* 0x002fea0000300000 */
.L_x_59:
[----:B------:R-:W-:Y:S01]  /*3200*/  SHF.L.U32 R3, R8, 0x1f, RZ ;  /* 0x0000001f08037819 */ /* 0x000fe200000006ff */
[----:B------:R-:W-:Y:S03]  /*3210*/  UISETP.NE.AND UP3, UPT, UR61, URZ, UPT ;  /* 0x000000ff3d00728c */ /* 0x000fe6000bf65270 */
[----:B------:R-:W2:Y:S02]  /*3220*/  SYNCS.PHASECHK.TRANS64.TRYWAIT P0, [UR24+0x280a8], R3 ;  /* 0x0280a803ff0075a7 */ /* 0x000ea40008001118 */
[----:B--2---:R-:W-:Y:S06]  /*3230*/  @!P0 BRA `(.L_x_60) ;  /* 0x000001e400848947 */ /* 0x004fec0003800000 */
.L_x_414:
[----:B------:R-:W-:Y:S05]  /*3240*/  BRA.U UP3, `(.L_x_61) ;  /* 0x0000000103047547 */ /* 0x000fea000b800000 */
[----:B-1----:R-:W-:Y:S05]  /*3250*/  BPT.TRAP 0x1 ;  /* 0x000000040000795c */ /* 0x002fea0000300000 */
.L_x_61:
[----:B------:R-:W-:Y:S01]  /*3260*/  SHF.L.U32 R9, R7, 0x1f, RZ ;  /* 0x0000001f07097819 */ /* 0x000fe200000006ff */
[----:B------:R-:W-:Y:S01]  /*3270*/  IMAD.MOV.U32 R4, RZ, RZ, 0xa0 ;  /* 0x000000a0ff047424 */ /* 0x000fe200078e00ff */
[----:B--2---:R-:W-:Y:S02]  /*3280*/  MOV R3, 0x180 ;  /* 0x0000018000037802 */ /* 0x004fe40000000f00 */
[----:B------:R-:W2:Y:S02]  /*3290*/  SYNCS.PHASECHK.TRANS64.TRYWAIT P0, [UR24+0x28068], R9 ;  /* 0x02806809ff0075a7 */ /* 0x000ea40008001118 */
[----:B--2---:R-:W-:Y:S05]  /*32a0*/  @!P0 BRA `(.L_x_62) ;  /* 0x000001e400808947 */ /* 0x004fea0003800000 */
.L_x_416:
[----:B------:R-:W-:Y:S01]  /*32b0*/  UISETP.NE.U32.AND UP0, UPT, UR42, URZ, UPT ;  /* 0x000000ff2a00728c */ /* 0x000fe2000bf05070 */
[----:B------:R-:W-:Y:S01]  /*32c0*/  IMAD.MOV.U32 R2, RZ, RZ, 0xa8 ;  /* 0x000000a8ff027424 */ /* 0x000fe200078e00ff */
[----:B-1----:R-:W-:Y:S01]  /*32d0*/  ULEA UR4, UR25, UR60, 0xb ;  /* 0x0000003c19047291 */ /* 0x002fe2000f8e58ff */
[----:B------:R-:W-:Y:S01]  /*32e0*/  R2UR UR54, R4 ;  /* 0x00000000043672ca */ /* 0x000fe200000e0000 */
[----:B------:R-:W-:Y:S01]  /*32f0*/  IMAD.MOV.U32 R4, RZ, RZ, 0xb0 ;  /* 0x000000b0ff047424 */ /* 0x000fe200078e00ff */
[----:B------:R-:W-:Y:S01]  /*3300*/  R2UR UR55, R3 ;  /* 0x00000000033772ca */ /* 0x000fe200000e0000 */
[----:B------:R-:W-:Y:S01]  /*3310*/  UIADD3 UR18, UPT, UPT, UR4, 0x80, URZ ;  /* 0x0000008004127890 */ /* 0x000fe2000fffe0ff */
[----:B------:R-:W-:Y:S01]  /*3320*/  R2UR UR52, R2 ;  /* 0x00000000023472ca */ /* 0x000fe200000e0000 */
[----:B------:R-:W-:Y:S01]  /*3330*/  UIADD3 UR16, UPT, UPT, UR4, 0x100, URZ ;  /* 0x0000010004107890 */ /* 0x000fe2000fffe0ff */
[----:B------:R-:W-:Y:S01]  /*3340*/  IMAD.MOV.U32 R2, RZ, RZ, 0xb8 ;  /* 0x000000b8ff027424 */ /* 0x000fe200078e00ff */
[----:B------:R-:W-:Y:S01]  /*3350*/  UIADD3 UR14, UPT, UPT, UR4, 0x180, URZ ;  /* 0x00000180040e7890 */ /* 0x000fe2000fffe0ff */
[----:B------:R-:W-:Y:S01]  /*3360*/  R2UR UR50, R4 ;  /* 0x00000000043272ca */ /* 0x000fe200000e0000 */
[----:B------:R-:W-:Y:S01]  /*3370*/  UIADD3 UR12, UPT, UPT, UR4, 0x200, URZ ;  /* 0x00000200040c7890 */ /* 0x000fe2000fffe0ff */
[----:B------:R-:W-:Y:S01]  /*3380*/  MOV.SPILL R10, UR23 ;  /* 0x00000017000a7c02 */ /* 0x000fe20009000f00 */
[----:B------:R-:W-:Y:S01]  /*3390*/  UIADD3 UR10, UPT, UPT, UR4, 0x280, URZ ;  /* 0x00000280040a7890 */ /* 0x000fe2000fffe0ff */
[----:B------:R-:W-:Y:S01]  /*33a0*/  R2UR UR48, R2 ;  /* 0x00000000023072ca */ /* 0x000fe200000e0000 */
[----:B------:R-:W-:Y:S01]  /*33b0*/  UIADD3 UR8, UPT, UPT, UR4, 0x300, URZ ;  /* 0x0000030004087890 */ /* 0x000fe2000fffe0ff */
[----:B--2---:R-:W-:Y:S01]  /*33c0*/  MOV.SPILL R9, UR22 ;  /* 0x0000001600097c02 */ /* 0x004fe20009000f00 */
[----:B------:R-:W-:Y:S01]  /*33d0*/  UIADD3 UR6, UPT, UPT, UR4, 0x380, URZ ;  /* 0x0000038004067890 */ /* 0x000fe2000fffe0ff */
[----:B------:R-:W-:Y:S01]  /*33e0*/  IMAD.MOV.U32 R2, RZ, RZ, 0xc8 ;  /* 0x000000c8ff027424 */ /* 0x000fe200078e00ff */
[----:B------:R-:W-:Y:S01]  /*33f0*/  UMOV UR22, 0x0 ;  /* 0x0000000000167882 */ /* 0x000fe20000000000 */
[----:B------:R-:W-:Y:S01]  /*3400*/  UMOV UR23, 0x8210010 ;  /* 0x0821001000177882 */ /* 0x000fe20000000000 */
[----:B------:R-:W-:Y:S01]  /*3410*/  UMOV UR5, 0x40004040 ;  /* 0x4000404000057882 */ /* 0x000fe20000000000 */
[----:B------:R-:W-:Y:S01]  /*3420*/  UMOV UR76, 0x0 ;  /* 0x00000000004c7882 */ /* 0x000fe20000000000 */
[----:B------:R-:W-:Y:S01]  /*3430*/  R2UR UR43, R2 ;  /* 0x00000000022b72ca */ /* 0x000fe200000e0000 */
[----:B------:R-:W-:Y:S01]  /*3440*/  IMAD.MOV.U32 R0, RZ, RZ, 0x180 ;  /* 0x00000180ff007424 */ /* 0x000fe200078e00ff */
[----:B------:R1:W-:Y:S01]  /*3450*/  UTCHMMA tmem[UR54], gdesc[UR4], tmem[UR55], tmem[UR22], idesc[UR23], UP0 ;  /* 0x00ff1604360079ea */ /* 0x0003e20008000037 */
[----:B------:R-:W-:Y:S01]  /*3460*/  IMAD.MOV.U32 R2, RZ, RZ, 0xd0 ;  /* 0x000000d0ff027424 */ /* 0x000fe200078e00ff */
[----:B------:R-:W-:Y:S01]  /*3470*/  UMOV UR77, 0x8210010 ;  /* 0x08210010004d7882 */ /* 0x000fe20000000000 */
[----:B------:R-:W-:Y:S01]  /*3480*/  IMAD.MOV.U32 R3, RZ, RZ, 0x180 ;  /* 0x00000180ff037424 */ /* 0x000fe200078e00ff */
[----:B------:R-:W-:Y:S01]  /*3490*/  R2UR UR53, R0 ;  /* 0x00000000003572ca */ /* 0x000fe200000e0000 */
[----:B------:R-:W-:Y:S01]  /*34a0*/  IMAD.MOV.U32 R4, RZ, RZ, 0xc0 ;  /* 0x000000c0ff047424 */ /* 0x000fe200078e00ff */
[----:B------:R-:W-:Y:S01]  /*34b0*/  R2UR UR40, R2 ;  /* 0x00000000022872ca */ /* 0x000fe200000e0000 */
[----:B------:R-:W-:Y:S01]  /*34c0*/  UMOV UR19, 0x40004040 ;  /* 0x4000404000137882 */ /* 0x000fe20000000000 */
[C---:B------:R-:W-:Y:S01]  /*34d0*/  R2UR UR51, R3.reuse ;  /* 0x00000000033372ca */ /* 0x040fe200000e0000 */
[----:B------:R-:W-:Y:S01]  /*34e0*/  IMAD.MOV.U32 R2, RZ, RZ, 0xd8 ;  /* 0x000000d8ff027424 */ /* 0x000fe200078e00ff */
[----:B------:R-:W-:Y:S01]  /*34f0*/  R2UR UR49, R0 ;  /* 0x00000000003172ca */ /* 0x000fe200000e0000 */
[----:B------:R-:W-:Y:S01]  /*3500*/  UMOV UR74, 0x0 ;  /* 0x00000000004a7882 */ /* 0x000fe20000000000 */
[----:B------:R-:W-:Y:S01]  /*3510*/  R2UR UR46, R4 ;  /* 0x00000000042e72ca */ /* 0x000fe200000e0000 */
[----:B------:R-:W-:Y:S01]  /*3520*/  UMOV UR75, 0x8210010 ;  /* 0x08210010004b7882 */ /* 0x000fe20000000000 */
[----:B------:R-:W-:Y:S01]  /*3530*/  R2UR UR47, R3 ;  /* 0x00000000032f72ca */ /* 0x000fe200000e0000 */
[----:B------:R-:W-:Y:S01]  /*3540*/  UMOV UR17, 0x40004040 ;  /* 0x4000404000117882 */ /* 0x000fe20000000000 */
[C---:B------:R-:W-:Y:S01]  /*3550*/  R2UR UR45, R0.reuse ;  /* 0x00000000002d72ca */ /* 0x040fe200000e0000 */
[----:B------:R2:W-:Y:S01]  /*3560*/  UTCHMMA tmem[UR52], gdesc[UR18], tmem[UR53], tmem[UR76], idesc[UR77], UPT ;  /* 0x00ff4c12340079ea */ /* 0x0005e2000b800035 */
[----:B------:R-:W-:Y:S01]  /*3570*/  R2UR UR41, R0 ;  /* 0x00000000002972ca */ /* 0x000fe200000e0000 */
[----:B------:R-:W-:Y:S01]  /*3580*/  UMOV UR70, 0x0 ;  /* 0x0000000000467882 */ /* 0x000fe20000000000 */
[----:B------:R-:W-:Y:S01]  /*3590*/  R2UR UR20, R2 ;  /* 0x00000000021472ca */ /* 0x000fe200000e0000 */
[----:B------:R2:W-:Y:S01]  /*35a0*/  UTCHMMA tmem[UR50], gdesc[UR16], tmem[UR51], tmem[UR74], idesc[UR75], UPT ;  /* 0x00ff4a10320079ea */ /* 0x0005e2000b800033 */
[----:B------:R-:W-:Y:S01]  /*35b0*/  R2UR UR25, R0 ;  /* 0x00000000001972ca */ /* 0x000fe200000e0000 */
        /* <DEDUP_REMOVED lines=14> */
[----:B-1----:R-:W-:Y:S01]  /*36a0*/  R2UR.FILL UR23, R10 ;  /* 0x000000000a1772ca */ /* 0x002fe200004e0000 */
[----:B------:R2:W-:Y:S01]  /*36b0*/  UTCHMMA tmem[UR40], gdesc[UR8], tmem[UR41], tmem[UR64], idesc[UR65], UPT ;  /* 0x00ff4008280079ea */ /* 0x0005e2000b800029 */
[----:B------:R-:W-:Y:S01]  /*36c0*/  UMOV UR62, 0x0 ;  /* 0x00000000003e7882 */ /* 0x000fe20000000000 */
[----:B------:R-:W-:Y:S01]  /*36d0*/  UMOV UR63, 0x8210010 ;  /* 0x08210010003f7882 */ /* 0x000fe20000000000 */
[----:B------:R-:W-:Y:S01]  /*36e0*/  R2UR.FILL UR22, R9 ;  /* 0x00000000091672ca */ /* 0x000fe200004e0000 */
[----:B------:R-:W-:Y:S02]  /*36f0*/  UMOV UR7, 0x40004040 ;  /* 0x4000404000077882 */ /* 0x000fe40000000000 */
[----:B------:R2:W-:Y:S01]  /*3700*/  UTCHMMA tmem[UR20], gdesc[UR6], tmem[UR25], tmem[UR62], idesc[UR63], UPT ;  /* 0x00ff3e06140079ea */ /* 0x0005e2000b800019 */
[----:B------:R-:W-:Y:S11]  /*3710*/  BRA.U UP5, `(.L_x_63) ;  /* 0x0000000105047547 */ /* 0x000ff6000b800000 */
[----:B--2---:R-:W-:Y:S05]  /*3720*/  BPT.TRAP 0x1 ;  /* 0x000000040000795c */ /* 0x004fea0000300000 */
.L_x_63:
[----:B------:R-:W-:Y:S01]  /*3730*/  LOP3.LUT R8, R8, 0x1, RZ, 0x3c, !PT ;  /* 0x0000000108087812 */ /* 0x000fe200078e3cff */
[----:B------:R-:W-:Y:S09]  /*3740*/  UIADD3 UR4, UPT, UPT, UR24, 0x28098, URZ ;  /* 0x0002809818047890 */ /* 0x000ff2000fffe0ff */
[----:B------:R1:W-:Y:S01]  /*3750*/  UTCBAR [UR4], URZ ;  /* 0x000000ff040073e9 */ /* 0x0003e200080000ff */
[----:B------:R-:W-:Y:S05]  /*3760*/  BRA.U !UP1, `(.L_x_64) ;  /* 0x0000000109047547 */ /* 0x000fea000b800000 */
[----:B-12---:R-:W-:Y:S05]  /*3770*/  BPT.TRAP 0x1 ;  /* 0x000000040000795c */ /* 0x006fea0000300000 */
.L_x_64:
[----:B--2---:R-:W-:Y:S01]  /*3780*/  ULEA UR7, UR56, UR24, 0x3 ;  /* 0x0000001838077291 */ /* 0x004fe2000f8e18ff */
[----:B------:R-:W-:Y:S01]  /*3790*/  IMAD.MOV.U32 R4, RZ, RZ, 0x80 ;  /* 0x00000080ff047424 */ /* 0x000fe200078e00ff */
[----:B------:R-:W-:Y:S01]  /*37a0*/  UIADD3 UR20, UPT, UPT, UR21, 0x800, URZ ;  /* 0x0000080015147890 */ /* 0x000fe2000fffe0ff */
[----:B------:R-:W-:Y:S01]  /*37b0*/  IMAD.MOV.U32 R3, RZ, RZ, 0x80 ;  /* 0x00000080ff037424 */ /* 0x000fe200078e00ff */
[----:B------:R-:W-:Y:S01]  /*37c0*/  UIADD3 UR7, UPT, UPT, UR7, 0x28038, URZ ;  /* 0x0002803807077890 */ /* 0x000fe2000fffe0ff */
[----:B------:R-:W-:Y:S01]  /*37d0*/  IMAD.MOV.U32 R2, RZ, RZ, 0x80 ;  /* 0x00000080ff027424 */ /* 0x000fe200078e00ff */
[----:B------:R-:W-:Y:S01]  /*37e0*/  UIADD3 UR18, UPT, UPT, UR21, 0x802, URZ ;  /* 0x0000080215127890 */ /* 0x000fe2000fffe0ff */
[----:B------:R-:W-:Y:S01]  /*37f0*/  R2UR UR49, R4 ;  /* 0x00000000043172ca */ /* 0x000fe200000e0000 */
[----:B------:R-:W-:Y:S01]  /*3800*/  UIADD3 UR16, UPT, UPT, UR21, 0x804, URZ ;  /* 0x0000080415107890 */ /* 0x000fe2000fffe0ff */
[----:B------:R-:W-:Y:S01]  /*3810*/  R2UR UR48, R3 ;  /* 0x00000000033072ca */ /* 0x000fe200000e0000 */
[----:B------:R-:W-:Y:S01]  /*3820*/  UIADD3 UR14, UPT, UPT, UR21, 0x806, URZ ;  /* 0x00000806150e7890 */ /* 0x000fe2000fffe0ff */
[C---:B------:R-:W-:Y:S01]  /*3830*/  R2UR UR47, R2.reuse ;  /* 0x00000000022f72ca */ /* 0x040fe200000e0000 */
[----:B------:R-:W-:Y:S01]  /*3840*/  UIADD3 UR12, UPT, UPT, UR21, 0xc00, URZ ;  /* 0x00000c00150c7890 */ /* 0x000fe2000fffe0ff */
[----:B------:R2:W-:Y:S01]  /*3850*/  UTCBAR [UR7], URZ ;  /* 0x000000ff070073e9 */ /* 0x0005e200080000ff */
[----:B------:R-:W-:Y:S01]  /*3860*/  UIADD3 UR10, UPT, UPT, UR21, 0xc02, URZ ;  /* 0x00000c02150a7890 */ /* 0x000fe2000fffe0ff */
[C---:B------:R-:W-:Y:S01]  /*3870*/  R2UR UR45, R2.reuse ;  /* 0x00000000022d72ca */ /* 0x040fe200000e0000 */
[----:B------:R-:W-:Y:S01]  /*3880*/  UIADD3 UR8, UPT, UPT, UR21, 0xc04, URZ ;  /* 0x00000c0415087890 */ /* 0x000fe2000fffe0ff */
[----:B------:R-:W-:Y:S01]  /*3890*/  R2UR UR37, R2 ;  /* 0x00000000022572ca */ /* 0x000fe200000e0000 */
[----:B-1----:R-:W-:Y:S01]  /*38a0*/  UIADD3 UR4, UPT, UPT, UR21, 0xc06, URZ ;  /* 0x00000c0615047890 */ /* 0x002fe2000fffe0ff */
[----:B------:R-:W-:Y:S01]  /*38b0*/  IMAD.MOV.U32 R0, RZ, RZ, 0x80 ;  /* 0x00000080ff007424 */ /* 0x000fe200078e00ff */
[----:B------:R-:W-:Y:S01]  /*38c0*/  UIADD3 UR6, UPT, UPT, UR56, 0x1, URZ ;  /* 0x0000000138067890 */ /* 0x000fe2000fffe0ff */
[----:B------:R-:W-:Y:S01]  /*38d0*/  UMOV UR42, UR22 ;  /* 0x00000016002a7c82 */ /* 0x000fe20008000000 */
[----:B------:R-:W-:Y:S02]  /*38e0*/  UMOV UR43, 0x40004040 ;  /* 0x40004040002b7882 */ /* 0x000fe40000000000 */
[----:B------:R-:W-:Y:S01]  /*38f0*/  UISETP.NE.AND UP0, UPT, UR6, 0x3, UPT ;  /* 0x000000030600788c */ /* 0x000fe2000bf05270 */
[C---:B------:R-:W-:Y:S01]  /*3900*/  R2UR UR46, R0.reuse ;  /* 0x00000000002e72ca */ /* 0x040fe200000e0000 */
[----:B------:R-:W-:Y:S01]  /*3910*/  UMOV UR70, 0x0 ;  /* 0x0000000000467882 */ /* 0x000fe20000000000 */
[C---:B------:R-:W-:Y:S01]  /*3920*/  R2UR UR39, R0.reuse ;  /* 0x00000000002772ca */ /* 0x040fe200000e0000 */
[----:B------:R-:W-:Y:S01]  /*3930*/  USEL UR6, UR6, URZ, UP0 ;  /* 0x000000ff06067287 */ /* 0x000fe20008000000 */
[----:B------:R-:W-:Y:S01]  /*3940*/  R2UR UR25, R0 ;  /* 0x00000000001972ca */ /* 0x000fe200000e0000 */
[----:B------:R-:W-:Y:S01]  /*3950*/  UMOV UR71, 0x8200010 ;  /* 0x0820001000477882 */ /* 0x000fe20000000000 */
[----:B------:R-:W-:Y:S01]  /*3960*/  UMOV UR21, 0x40004040 ;  /* 0x4000404000157882 */ /* 0x000fe20000000000 */
[----:B------:R-:W-:Y:S01]  /*3970*/  UMOV UR40, UR34 ;  /* 0x0000002200287c82 */ /* 0x000fe20008000000 */
[----:B------:R2:W-:Y:S01]  /*3980*/  UTCHMMA gdesc[UR20], gdesc[UR42], tmem[UR49], tmem[UR70], idesc[UR71], !UPT ;  /* 0x00ff462a140075ea */ /* 0x0005e2000f800031 */
[----:B------:R-:W-:Y:S01]  /*3990*/  UMOV UR41, 0x40004040 ;  /* 0x4000404000297882 */ /* 0x000fe20000000000 */
[----:B------:R-:W-:Y:S01]  /*39a0*/  UMOV UR68, 0x0 ;  /* 0x0000000000447882 */ /* 0x000fe20000000000 */
[----:B------:R-:W-:Y:S01]  /*39b0*/  UMOV UR69, 0x8200010 ;  /* 0x0820001000457882 */ /* 0x000fe20000000000 */
[----:B------:R-:W-:Y:S01]  /*39c0*/  UMOV UR19, 0x40004040 ;  /* 0x4000404000137882 */ /* 0x000fe20000000000 */
[----:B------:R-:W-:Y:S01]  /*39d0*/  UMOV UR34, UR32 ;  /* 0x0000002000227c82 */ /* 0x000fe20008000000 */
[----:B------:R2:W-:Y:S01]  /*39e0*/  UTCHMMA gdesc[UR18], gdesc[UR40], tmem[UR48], tmem[UR68], idesc[UR69], UPT ;  /* 0x00ff4428120075ea */ /* 0x0005e2000b800030 */
        /* <DEDUP_REMOVED lines=28> */
[----:B------:R-:W-:Y:S01]  /*3bb0*/  UMOV UR50, 0x0 ;  /* 0x0000000000327882 */ /* 0x000fe20000000000 */
[----:B------:R2:W-:Y:S01]  /*3bc0*/  UTCHMMA gdesc[UR8], gdesc[UR26], tmem[UR37], tmem[UR52], idesc[UR53], UPT ;  /* 0x00ff341a080075ea */ /* 0x0005e2000b800025 */
[----:B------:R-:W-:Y:S01]  /*3bd0*/  UMOV UR51, 0x8200010 ;  /* 0x0820001000337882 */ /* 0x000fe20000000000 */
[----:B------:R-:W-:Y:S01]  /*3be0*/  UMOV UR22, UR38 ;  /* 0x0000002600167c82 */ /* 0x000fe20008000000 */
[----:B------:R-:W-:Y:S01]  /*3bf0*/  UMOV UR23, 0x40004040 ;  /* 0x4000404000177882 */ /* 0x000fe20000000000 */
[----:B------:R-:W-:Y:S02]  /*3c00*/  UMOV UR5, 0x40004040 ;  /* 0x4000404000057882 */ /* 0x000fe40000000000 */
[----:B------:R2:W-:Y:S01]  /*3c10*/  UTCHMMA gdesc[UR4], gdesc[UR22], tmem[UR25], tmem[UR50], idesc[UR51], UPT ;  /* 0x00ff3216040075ea */ /* 0x0005e2000b800019 */
[----:B------:R-:W-:Y:S05]  /*3c20*/  BRA.U UP3, `(.L_x_65) ;  /* 0x0000000103047547 */ /* 0x000fea000b800000 */
[----:B--2---:R-:W-:Y:S05]  /*3c30*/  BPT.TRAP 0x1 ;  /* 0x000000040000795c */ /* 0x004fea0000300000 */
.L_x_65:
[----:B--2---:R-:W-:Y:S09]  /*3c40*/  UIADD3 UR4, UPT, UPT, UR24, 0x28060, URZ ;  /* 0x0002806018047890 */ /* 0x004ff2000fffe0ff */
[----:B------:R1:W-:Y:S01]  /*3c50*/  UTCBAR [UR4], URZ ;  /* 0x000000ff040073e9 */ /* 0x0003e200080000ff */
[----:B------:R-:W-:Y:S05]  /*3c60*/  BRA.U !UP1, `(.L_x_66) ;  /* 0x0000000109047547 */ /* 0x000fea000b800000 */
[----:B-1----:R-:W-:Y:S05]  /*3c70*/  BPT.TRAP 0x1 ;  /* 0x000000040000795c */ /* 0x002fea0000300000 */
.L_x_66:
[----:B-1----:R-:W-:Y:S04]  /*3c80*/  ULEA UR4, UR6, UR24, 0x3 ;  /* 0x0000001806047291 */ /* 0x002fe8000f8e18ff */
[----:B------:R-:W-:Y:S02]  /*3c90*/  UIADD3 UR5, UPT, UPT, UR4, 0x28038, URZ ;  /* 0x0002803804057890 */ /* 0x000fe4000fffe0ff */
[----:B------:R-:W-:Y:S04]  /*3ca0*/  UIADD3 UR4, UPT, UPT, UR6, 0x1, URZ ;  /* 0x0000000106047890 */ /* 0x000fe8000fffe0ff */
[----:B------:R-:W-:Y:S03]  /*3cb0*/  UISETP.NE.AND UP0, UPT, UR4, 0x3, UPT ;  /* 0x000000030400788c */ /* 0x000fe6000bf05270 */
[----:B------:R1:W-:Y:S01]  /*3cc0*/  UTCBAR [UR5], URZ ;  /* 0x000000ff050073e9 */ /* 0x0003e200080000ff */
[----:B------:R-:W-:Y:S01]  /*3cd0*/  USEL UR56, UR4, URZ, UP0 ;  /* 0x000000ff04387287 */ /* 0x000fe20008000000 */
[----:B------:R-:W-:Y:S11]  /*3ce0*/  BRA.U !UP1, `(.L_x_67) ;  /* 0x0000000109047547 */ /* 0x000ff6000b800000 */
[----:B-1----:R-:W-:Y:S05]  /*3cf0*/  BPT.TRAP 0x1 ;  /* 0x000000040000795c */ /* 0x002fea0000300000 */
.L_x_67:
[----:B------:R-:W-:Y:S01]  /*3d00*/  ULEA UR4, UR44, UR24, 0x3 ;  /* 0x000000182c047291 */ /* 0x000fe2000f8e18ff */
[----:B------:R-:W-:Y:S08]  /*3d10*/  SHF.L.U32 R3, R5, 0x1f, RZ ;  /* 0x0000001f05037819 */ /* 0x000ff000000006ff */
[----:B------:R-:W2:Y:S02]  /*3d20*/  SYNCS.PHASECHK.TRANS64.TRYWAIT P0, [UR4+0x28020], R3 ;  /* 0x02802003ff0075a7 */ /* 0x000ea40008001104 */
[----:B--2---:R-:W-:Y:S05]  /*3d30*/  @!P0 BRA `(.L_x_68) ;  /* 0x000001d800f48947 */ /* 0x004fea0003800000 */
.L_x_418:
[----:B------:R-:W-:Y:S05]  /*3d40*/  BRA.U UP5, `(.L_x_69) ;  /* 0x0000000105047547 */ /* 0x000fea000b800000 */
[----:B-1----:R-:W-:Y:S05]  /*3d50*/  BPT.TRAP 0x1 ;  /* 0x000000040000795c */ /* 0x002fea0000300000 */
.L_x_69:
[----:B--2---:R-:W-:Y:S04]  /*3d60*/  SHF.L.U32 R3, R8, 0x1f, RZ ;  /* 0x0000001f08037819 */ /* 0x004fe800000006ff */
[----:B------:R-:W2:Y:S02]  /*3d70*/  SYNCS.PHASECHK.TRANS64.TRYWAIT P0, [UR24+0x280a0], R3 ;  /* 0x0280a003ff0075a7 */ /* 0x000ea40008001118 */
[----:B--2---:R-:W-:Y:S05]  /*3d80*/  @!P0 BRA `(.L_x_70) ;  /* 0x000001d800f88947 */ /* 0x004fea0003800000 */
.L_x_420:
[----:B------:R-:W-:Y:S05]  /*3d90*/  BRA.U UP4, `(.L_x_71) ;  /* 0x0000000104047547 */ /* 0x000fea000b800000 */
[----:B-1----:R-:W-:Y:S05]  /*3da0*/  BPT.TRAP 0x1 ;  /* 0x000000040000795c */ /* 0x002fea0000300000 */
.L_x_71:
[----:B------:R-:W-:Y:S01]  /*3db0*/  SHF.L.U32 R4, R6, 0x1f, RZ ;  /* 0x0000001f06047819 */ /* 0x000fe200000006ff */
[----:B--2---:R-:W-:Y:S02]  /*3dc0*/  HFMA2 R0, -RZ, RZ, 0, 1.52587890625e-05 ;  /* 0x00000100ff007431 */ /* 0x004fe400000001ff */
[----:B------:R-:W-:Y:S01]  /*3dd0*/  IMAD.MOV.U32 R2, RZ, RZ, 0x20 ;  /* 0x00000020ff027424 */ /* 0x000fe200078e00ff */
[----:B------:R-:W2:Y:S02]  /*3de0*/  SYNCS.PHASECHK.TRANS64.TRYWAIT P0, [UR24+0x28058], R4 ;  /* 0x02805804ff0075a7 */ /* 0x000ea40008001118 */
[----:B--2---:R-:W-:Y:S05]  /*3df0*/  @!P0 BRA `(.L_x_72) ;  /* 0x000001d800f48947 */ /* 0x004fea0003800000 */
.L_x_422:
[----:B------:R-:W-:Y:S01]  /*3e00*/  USHF.L.U32 UR20, UR44, 0xb, URZ ;  /* 0x0000000b2c147899 */ /* 0x000fe200080006ff */
[----:B------:R-:W-:Y:S01]  /*3e10*/  R2UR UR36, R2 ;  /* 0x00000000022472ca */ /* 0x000fe200000e0000 */
[----:B------:R-:W-:Y:S01]  /*3e20*/  IMAD.MOV.U32 R2, RZ, RZ, 0x100 ;  /* 0x00000100ff027424 */ /* 0x000fe200078e00ff */
[----:B------:R-:W-:Y:S01]  /*3e30*/  R2UR UR37, R0 ;  /* 0x00000000002572ca */ /* 0x000fe200000e0000 */
[----:B------:R-:W-:Y:S01]  /*3e40*/  UIADD3 UR4, UPT, UPT, UR20, UR60, URZ ;  /* 0x0000003c14047290 */ /* 0x000fe2000fffe0ff */
[----:B--2---:R-:W-:Y:S01]  /*3e50*/  IMAD.MOV.U32 R3, RZ, RZ, 0x28 ;  /* 0x00000028ff037424 */ /* 0x004fe200078e00ff */
[----:B------:R-:W-:Y:S01]  /*3e60*/  UMOV UR54, 0x0 ;  /* 0x0000000000367882 */ /* 0x000fe20000000000 */
[C---:B------:R-:W-:Y:S01]  /*3e70*/  R2UR UR35, R2.reuse ;  /* 0x00000000022372ca */ /* 0x040fe200000e0000 */
[----:B------:R-:W-:Y:S01]  /*3e80*/  UIADD3 UR18, UPT, UPT, UR4, 0x80, URZ ;  /* 0x0000008004127890 */ /* 0x000fe2000fffe0ff */
[----:B------:R-:W-:Y:S01]  /*3e90*/  R2UR UR33, R2 ;  /* 0x00000000022172ca */ /* 0x000fe200000e0000 */
        /* <DEDUP_REMOVED lines=9> */
[----:B------:R-:W-:Y:S01]  /*3f30*/  IMAD.MOV.U32 R2, RZ, RZ, 0x100 ;  /* 0x00000100ff027424 */ /* 0x000fe200078e00ff */
[----:B------:R-:W-:Y:S01]  /*3f40*/  UIADD3 UR6, UPT, UPT, UR4, 0x380, URZ ;  /* 0x0000038004067890 */ /* 0x000fe2000fffe0ff */
[----:B------:R-:W-:Y:S01]  /*3f50*/  IMAD.MOV.U32 R3, RZ, RZ, 0x38 ;  /* 0x00000038ff037424 */ /* 0x000fe200078e00ff */
[----:B------:R-:W-:Y:S01]  /*3f60*/  R2UR UR32, R0 ;  /* 0x00000000002072ca */ /* 0x000fe200000e0000 */
[----:B------:R-:W-:Y:S01]  /*3f70*/  IMAD.MOV.U32 R0, RZ, RZ, 0x100 ;  /* 0x00000100ff007424 */ /* 0x000fe200078e00ff */
[----:B------:R-:W-:Y:S01]  /*3f80*/  R2UR UR27, R2 ;  /* 0x00000000021b72ca */ /* 0x000fe200000e0000 */
[----:B------:R-:W-:Y:S01]  /*3f90*/  IMAD.MOV.U32 R2, RZ, RZ, 0x50 ;  /* 0x00000050ff027424 */ /* 0x000fe200078e00ff */
[----:B------:R-:W-:Y:S01]  /*3fa0*/  R2UR UR30, R3 ;  /* 0x00000000031e72ca */ /* 0x000fe200000e0000 */
[----:B------:R-:W-:Y:S01]  /*3fb0*/  IMAD.MOV.U32 R3, RZ, RZ, 0x48 ;  /* 0x00000048ff037424 */ /* 0x000fe200078e00ff */
[----:B------:R-:W-:Y:S01]  /*3fc0*/  R2UR UR31, R0 ;  /* 0x00000000001f72ca */ /* 0x000fe200000e0000 */
[----:B------:R-:W-:Y:S01]  /*3fd0*/  UMOV UR55, 0x8210010 ;  /* 0x0821001000377882 */ /* 0x000fe20000000000 */
[----:B------:R-:W-:Y:S01]  /*3fe0*/  R2UR UR23, R2 ;  /* 0x00000000021772ca */ /* 0x000fe200000e0000 */
[----:B------:R-:W-:Y:S01]  /*3ff0*/  IMAD.MOV.U32 R2, RZ, RZ, 0x58 ;  /* 0x00000058ff027424 */ /* 0x000fe200078e00ff */
[C---:B------:R-:W-:Y:S01]  /*4000*/  R2UR UR29, R0.reuse ;  /* 0x00000000001d72ca */ /* 0x040fe200000e0000 */
[----:B-1----:R-:W-:Y:S01]  /*4010*/  UMOV UR5, 0x40004040 ;  /* 0x4000404000057882 */ /* 0x002fe20000000000 */
[----:B------:R-:W-:Y:S01]  /*4020*/  R2UR UR26, R3 ;  /* 0x00000000031a72ca */ /* 0x000fe200000e0000 */
[----:B------:R1:W-:Y:S01]  /*4030*/  UTCHMMA tmem[UR36], gdesc[UR4], tmem[UR37], tmem[UR54], idesc[UR55], UPT ;  /* 0x00ff3604240079ea */ /* 0x0003e2000b800025 */
[----:B------:R-:W-:Y:S01]  /*4040*/  R2UR UR25, R0 ;  /* 0x00000000001972ca */ /* 0x000fe200000e0000 */
[----:B------:R-:W-:Y:S01]  /*4050*/  UMOV UR52, 0x0 ;  /* 0x0000000000347882 */ /* 0x000fe20000000000 */
[----:B------:R-:W-:Y:S01]  /*4060*/  R2UR UR21, R2 ;  /* 0x00000000021572ca */ /* 0x000fe200000e0000 */
[----:B------:R-:W-:Y:S01]  /*4070*/  UMOV UR53, 0x8210010 ;  /* 0x0821001000357882 */ /* 0x000fe20000000000 */
[----:B------:R-:W-:Y:S01]  /*4080*/  R2UR UR22, R0 ;  /* 0x00000000001672ca */ /* 0x000fe200000e0000 */
        /* <DEDUP_REMOVED lines=24> */
[----:B------:R-:W-:Y:S02]  /*4210*/  UMOV UR7, 0x40004040 ;  /* 0x4000404000077882 */ /* 0x000fe40000000000 */
[----:B------:R1:W-:Y:S01]  /*4220*/  UTCHMMA tmem[UR21], gdesc[UR6], tmem[UR22], tmem[UR38], idesc[UR39], UPT ;  /* 0x00ff2606150079ea */ /* 0x0003e2000b800016 */
[----:B------:R-:W-:Y:S05]  /*4230*/  BRA.U UP5, `(.L_x_73) ;  /* 0x0000000105047547 */ /* 0x000fea000b800000 */
[----:B-1----:R-:W-:Y:S05]  /*4240*/  BPT.TRAP 0x1 ;  /* 0x000000040000795c */ /* 0x002fea0000300000 */
.L_x_73:
[----:B-1----:R-:W-:Y:S01]  /*4250*/  UIADD3 UR4, UPT, UPT, UR24, 0x28090, URZ ;  /* 0x0002809018047890 */ /* 0x002fe2000fffe0ff */
[----:B------:R-:W-:Y:S01]  /*4260*/  LOP3.LUT R7, R7, 0x1, RZ, 0x3c, !PT ;  /* 0x0000000107077812 */ /* 0x000fe200078e3cff */
[----:B------:R-:W-:Y:S02]  /*4270*/  UIADD3 UR5, UPT, UPT, UR44, 0x1, URZ ;  /* 0x000000012c057890 */ /* 0x000fe4000fffe0ff */
[----:B------:R-:W-:Y:S02]  /*4280*/  UISETP.GT.AND UP0, UPT, UR57, 0x2, UPT ;  /* 0x000000023900788c */ /* 0x000fe4000bf04270 */
[----:B------:R-:W-:Y:S02]  /*4290*/  UISETP.NE.AND UP2, UPT, UR5, 0x3, UPT ;  /* 0x000000030500788c */ /* 0x000fe4000bf45270 */
[----:B------:R-:W-:Y:S01]  /*42a0*/  UIADD3 UR57, UPT, UPT, UR57, -0x1, URZ ;  /* 0xffffffff39397890 */ /* 0x000fe2000fffe0ff */
[----:B------:R2:W-:Y:S01]  /*42b0*/  UTCBAR [UR4], URZ ;  /* 0x000000ff040073e9 */ /* 0x0005e200080000ff */
[----:B------:R-:W-:Y:S02]  /*42c0*/  USEL UR6, URZ, 0x1, UP2 ;  /* 0x00000001ff067887 */ /* 0x000fe40009000000 */
[----:B------:R-:W-:Y:S01]  /*42d0*/  USEL UR7, UR5, URZ, UP2 ;  /* 0x000000ff05077287 */ /* 0x000fe20009000000 */
[----:B------:R-:W-:Y:S01]  /*42e0*/  UMOV UR42, 0x1 ;  /* 0x00000001002a7882 */ /* 0x000fe20000000000 */
[----:B------:R-:W-:Y:S02]  /*42f0*/  UMOV UR25, UR44 ;  /* 0x0000002c00197c82 */ /* 0x000fe40008000000 */
[----:B------:R-:W-:Y:S01]  /*4300*/  LOP3.LUT R5, R5, UR6, RZ, 0x3c, !PT ;  /* 0x0000000605057c12 */ /* 0x000fe2000f8e3cff */
[----:B------:R-:W-:Y:S05]  /*4310*/  BRA.U UP0, `(.L_x_74) ;  /* 0xffffffe900407547 */ /* 0x000fea000b83ffff */
.L_x_55:
[----:B------:R-:W-:Y:S04]  /*4320*/  BSSY.RECONVERGENT B0, `(.L_x_75) ;  /* 0x0000003000007945 */ /* 0x000fe80003800200 */
[----:B------:R-:W-:Y:S05]  /*4330*/  @!P4 BRA `(.L_x_76) ;  /* 0x000000000004c947 */ /* 0x000fea0003800000 */
[----:B-12---:R-:W-:Y:S05]  /*4340*/  BPT.TRAP 0x1 ;  /* 0x000000040000795c */ /* 0x006fea0000300000 */
.L_x_76:
[----:B-12---:R-:W-:Y:S05]  /*4350*/  BSYNC.RECONVERGENT B0 ;  /* 0x0000000000007941 */ /* 0x006fea0003800200 */
.L_x_75:
[----:B------:R-:W1:Y:S01]  /*4360*/  S2UR UR4, SR_CgaCtaId ;  /* 0x00000000000479c3 */ /* 0x000e620000008800 */
[----:B------:R-:W-:Y:S01]  /*4370*/  UMOV UR5, 0x400 ;  /* 0x0000040000057882 */ /* 0x000fe20000000000 */
[----:B------:R-:W-:Y:S01]  /*4380*/  BSSY.RECONVERGENT B0, `(.L_x_77) ;  /* 0x0000006000007945 */ /* 0x000fe20003800200 */
[----:B-1----:R-:W-:-:S04]  /*4390*/  ULEA UR4, UR4, UR5, 0x18 ;  /* 0x0000000504047291 */ /* 0x002fc8000f8ec0ff */
[----:B------:R-:W-:-:S09]  /*43a0*/  UIADD3 UR4, UPT, UPT, UR4, 0x28010, URZ ;  /* 0x0002801004047890 */ /* 0x000fd2000fffe0ff */
[----:B------:R1:W-:Y:S01]  /*43b0*/  UTCBAR [UR4], URZ ;  /* 0x000000ff040073e9 */ /* 0x0003e200080000ff */
[----:B------:R-:W-:Y:S05]  /*43c0*/  @!P4 BRA `(.L_x_78) ;  /* 0x000000000004c947 */ /* 0x000fea0003800000 */
[----:B-1----:R-:W-:Y:S05]  /*43d0*/  BPT.TRAP 0x1 ;  /* 0x000000040000795c */ /* 0x002fea0000300000 */
.L_x_78:
[----:B-1----:R-:W-:Y:S05]  /*43e0*/  BSYNC.RECONVERGENT B0 ;  /* 0x0000000000007941 */ /* 0x002fea0003800200 */
.L_x_77:
[----:B------:R-:W1:Y:S01]  /*43f0*/  S2UR UR4, SR_CgaCtaId ;  /* 0x00000000000479c3 */ /* 0x000e620000008800 */
[----:B------:R-:W-:Y:S02]  /*4400*/  UMOV UR5, 0x400 ;  /* 0x0000040000057882 */ /* 0x000fe40000000000 */
[----:B-1----:R-:W-:-:S04]  /*4410*/  ULEA UR4, UR4, UR5, 0x18 ;  /* 0x0000000504047291 */ /* 0x002fc8000f8ec0ff */
[----:B------:R-:W-:-:S09]  /*4420*/  UIADD3 UR4, UPT, UPT, UR4, 0x28018, URZ ;  /* 0x0002801804047890 */ /* 0x000fd2000fffe0ff */
[----:B------:R1:W-:Y:S01]  /*4430*/  UTCBAR [UR4], URZ ;  /* 0x000000ff040073e9 */ /* 0x0003e200080000ff */
[----:B------:R-:W-:Y:S05]  /*4440*/  BRA.U UP5, `(.L_x_79) ;  /* 0x0000000105047547 */ /* 0x000fea000b800000 */
[----:B-1----:R-:W-:Y:S05]  /*4450*/  BPT.TRAP 0x1 ;  /* 0x000000040000795c */ /* 0x002fea0000300000 */
.L_x_79:
[----:B------:R-:W2:Y:S01]  /*4460*/  S2UR UR21, SR_CgaCtaId ;  /* 0x00000000001579c3 */ /* 0x000ea20000008800 */
[----:B-1----:R-:W-:Y:S01]  /*4470*/  UMOV UR4, 0x400 ;  /* 0x0000040000047882 */ /* 0x002fe20000000000 */
[----:B------:R-:W-:Y:S01]  /*4480*/  SHF.L.U32 R3, R8, 0x1f, RZ ;  /* 0x0000001f08037819 */ /* 0x000fe200000006ff */
[----:B--2---:R-:W-:-:S09]  /*4490*/  ULEA UR21, UR21, UR4, 0x18 ;  /* 0x0000000415157291 */ /* 0x004fd2000f8ec0ff */
[----:B------:R-:W1:Y:S02]  /*44a0*/  SYNCS.PHASECHK.TRANS64.TRYWAIT P0, [UR21+0x280a8], R3 ;  /* 0x0280a803ff0075a7 */ /* 0x000e640008001115 */
[----:B-1----:R-:W-:Y:S05]  /*44b0*/  @!P0 BRA `(.L_x_80) ;  /* 0x000001d4005c8947 */ /* 0x002fea0003800000 */
.L_x_424:
[----:B------:R-:W-:Y:S05]  /*44c0*/  BRA.U UP3, `(.L_x_81) ;  /* 0x0000000103047547 */ /* 0x000fea000b800000 */
[----:B------:R-:W-:Y:S05]  /*44d0*/  BPT.TRAP 0x1 ;  /* 0x000000040000795c */ /* 0x000fea0000300000 */
.L_x_81:
[----:B------:R-:W-:Y:S01]  /*44e0*/  SHF.L.U32 R7, R7, 0x1f, RZ ;  /* 0x0000001f07077819 */ /* 0x000fe200000006ff */
[----:B-1----:R-:W-:Y:S02]  /*44f0*/  HFMA2 R3, -RZ, RZ, 0, 2.288818359375e-05 ;  /* 0x00000180ff037431 */ /* 0x002fe400000001ff */
[----:B------:R-:W-:Y:S01]  /*4500*/  IMAD.MOV.U32 R4, RZ, RZ, 0xa0 ;  /* 0x000000a0ff047424 */ /* 0x000fe200078e00ff */
[----:B------:R-:W1:Y:S02]  /*4510*/  SYNCS.PHASECHK.TRANS64.TRYWAIT P0, [UR21+0x28068], R7 ;  /* 0x02806807ff0075a7 */ /* 0x000e640008001115 */
[----:B-1----:R-:W-:Y:S05]  /*4520*/  @!P0 BRA `(.L_x_82) ;  /* 0x000001d400588947 */ /* 0x002fea0003800000 */
.L_x_426:
[----:B------:R-:W-:Y:S01]  /*4530*/  IMAD.MOV.U32 R2, RZ, RZ, 0xa8 ;  /* 0x000000a8ff027424 */ /* 0x000fe200078e00ff */
[----:B------:R-:W-:Y:S01]  /*4540*/  R2UR UR35, R4 ;  /* 0x00000000042372ca */ /* 0x000fe200000e0000 */
[----:B------:R-:W-:Y:S01]  /*4550*/  IMAD.MOV.U32 R4, RZ, RZ, 0xb0 ;  /* 0x000000b0ff047424 */ /* 0x000fe200078e00ff */
[----:B------:R-:W-:Y:S01]  /*4560*/  R2UR UR36, R3 ;  /* 0x00000000032472ca */ /* 0x000fe200000e0000 */
[----:B-1----:R-:W-:Y:S01]  /*4570*/  IMAD.MOV.U32 R0, RZ, RZ, 0x180 ;  /* 0x00000180ff007424 */ /* 0x002fe200078e00ff */
[----:B------:R-:W-:Y:S01]  /*4580*/  R2UR UR33, R2 ;  /* 0x00000000022172ca */ /* 0x000fe200000e0000 */
[----:B------:R-:W-:Y:S01]  /*4590*/  IMAD.MOV.U32 R2, RZ, RZ, 0xb8 ;  /* 0x000000b8ff027424 */ /* 0x000fe200078e00ff */
[----:B------:R-:W-:Y:S01]  /*45a0*/  R2UR UR31, R4 ;  /* 0x00000000041f72ca */ /* 0x000fe200000e0000 */
[----:B------:R-:W-:Y:S01]  /*45b0*/  IMAD.MOV.U32 R3, RZ, RZ, 0x180 ;  /* 0x00000180ff037424 */ /* 0x000fe200078e00ff */
[----:B------:R-:W-:Y:S01]  /*45c0*/  R2UR UR34, R0 ;  /* 0x00000000002272ca */ /* 0x000fe200000e0000 */
[----:B------:R-:W-:Y:S01]  /*45d0*/  IMAD.MOV.U32 R4, RZ, RZ, 0xc0 ;  /* 0x000000c0ff047424 */ /* 0x000fe200078e00ff */
[----:B------:R-:W-:Y:S01]  /*45e0*/  R2UR UR29, R2 ;  /* 0x00000000021d72ca */ /* 0x000fe200000e0000 */
[----:B------:R-:W-:Y:S01]  /*45f0*/  IMAD.MOV.U32 R2, RZ, RZ, 0xc8 ;  /* 0x000000c8ff027424 */ /* 0x000fe200078e00ff */
[----:B------:R-:W-:Y:S01]  /*4600*/  UIADD3 UR4, UPT, UPT, UR20, UR60, URZ ;  /* 0x0000003c14047290 */ /* 0x000fe2000fffe0ff */
[C---:B------:R-:W-:Y:S01]  /*4610*/  R2UR UR32, R3.reuse ;  /* 0x00000000032072ca */ /* 0x040fe200000e0000 */
[----:B------:R-:W-:Y:S01]  /*4620*/  UISETP.NE.U32.AND UP0, UPT, UR42, URZ, UPT ;  /* 0x000000ff2a00728c */ /* 0x000fe2000bf05070 */
[----:B------:R-:W-:Y:S01]  /*4630*/  R2UR UR30, R0 ;  /* 0x00000000001e72ca */ /* 0x000fe200000e0000 */
        /* <DEDUP_REMOVED lines=8> */
[----:B------:R-:W-:Y:S01]  /*46c0*/  IMAD.MOV.U32 R2, RZ, RZ, 0xd8 ;  /* 0x000000d8ff027424 */ /* 0x000fe200078e00ff */
[C---:B------:R-:W-:Y:S01]  /*46d0*/  R2UR UR26, R0.reuse ;  /* 0x00000000001a72ca */ /* 0x040fe200000e0000 */
[----:B------:R-:W-:Y:S01]  /*46e0*/  UIADD3 UR12, UPT, UPT, UR4, 0x200, URZ ;  /* 0x00000200040c7890 */ /* 0x000fe2000fffe0ff */
[----:B------:R-:W-:Y:S01]  /*46f0*/  R2UR UR24, R0 ;  /* 0x00000000001872ca */ /* 0x000fe200000e0000 */
[----:B------:R-:W-:Y:S01]  /*4700*/  UIADD3 UR10, UPT, UPT, UR4, 0x280, URZ ;  /* 0x00000280040a7890 */ /* 0x000fe2000fffe0ff */
[----:B------:R-:W-:Y:S01]  /*4710*/  R2UR UR20, R2 ;  /* 0x00000000021472ca */ /* 0x000fe200000e0000 */
[----:B------:R-:W-:Y:S01]  /*4720*/  UIADD3 UR8, UPT, UPT, UR4, 0x300, URZ ;  /* 0x0000030004087890 */ /* 0x000fe2000fffe0ff */
[----:B------:R-:W-:Y:S01]  /*4730*/  R2UR UR22, R0 ;  /* 0x00000000001672ca */ /* 0x000fe200000e0000 */
[----:B------:R-:W-:Y:S01]  /*4740*/  UMOV UR52, 0x0 ;  /* 0x0000000000347882 */ /* 0x000fe20000000000 */
[----:B------:R-:W-:Y:S01]  /*4750*/  UMOV UR53, 0x8210010 ;  /* 0x0821001000357882 */ /* 0x000fe20000000000 */
[----:B------:R-:W-:Y:S01]  /*4760*/  UMOV UR5, 0x40004040 ;  /* 0x4000404000057882 */ /* 0x000fe20000000000 */
[----:B------:R-:W-:Y:S01]  /*4770*/  UIADD3 UR6, UPT, UPT, UR4, 0x380, URZ ;  /* 0x0000038004067890 */ /* 0x000fe2000fffe0ff */
[----:B------:R1:W-:Y:S01]  /*4780*/  UTCHMMA tmem[UR35], gdesc[UR4], tmem[UR36], tmem[UR52], idesc[UR53], UP0 ;  /* 0x00ff3404230079ea */ /* 0x0003e20008000024 */
        /* <DEDUP_REMOVED lines=30> */
.L_x_83:
[----:B-1----:R-:W-:-:S09]  /*4970*/  UIADD3 UR4, UPT, UPT, UR21, 0x28098, URZ ;  /* 0x0002809815047890 */ /* 0x002fd2000fffe0ff */
[----:B------:R1:W-:Y:S01]  /*4980*/  UTCBAR [UR4], URZ ;  /* 0x000000ff040073e9 */ /* 0x0003e200080000ff */
[----:B------:R-:W-:Y:S05]  /*4990*/  BRA.U !UP1, `(.L_x_84) ;  /* 0x0000000109047547 */ /* 0x000fea000b800000 */
[----:B-1----:R-:W-:Y:S05]  /*49a0*/  BPT.TRAP 0x1 ;  /* 0x000000040000795c */ /* 0x002fea0000300000 */
.L_x_84:
[----:B-1----:R-:W-:-:S04]  /*49b0*/  ULEA UR4, UR56, UR21, 0x3 ;  /* 0x0000001538047291 */ /* 0x002fc8000f8e18ff */
[----:B------:R-:W-:-:S09]  /*49c0*/  UIADD3 UR4, UPT, UPT, UR4, 0x28038, URZ ;  /* 0x0002803804047890 */ /* 0x000fd2000fffe0ff */
[----:B------:R1:W-:Y:S01]  /*49d0*/  UTCBAR [UR4], URZ ;  /* 0x000000ff040073e9 */ /* 0x0003e200080000ff */
[----:B------:R-:W-:Y:S05]  /*49e0*/  BRA.U UP4, `(.L_x_85) ;  /* 0x0000000104047547 */ /* 0x000fea000b800000 */
[----:B-1----:R-:W-:Y:S05]  /*49f0*/  BPT.TRAP 0x1 ;  /* 0x000000040000795c */ /* 0x002fea0000300000 */
.L_x_85:
[----:B-1----:R-:W-:-:S09]  /*4a00*/  UIADD3 UR4, UPT, UPT, UR21, 0x28050, URZ ;  /* 0x0002805015047890 */ /* 0x002fd2000fffe0ff */
[----:B------:R1:W-:Y:S01]  /*4a10*/  UTCBAR [UR4], URZ ;  /* 0x000000ff040073e9 */ /* 0x0003e200080000ff */
[----:B------:R-:W-:Y:S05]  /*4a20*/  BRA.U UP3, `(.L_x_86) ;  /* 0x0000000103047547 */ /* 0x000fea000b800000 */
[----:B-1----:R-:W-:Y:S05]  /*4a30*/  BPT.TRAP 0x1 ;  /* 0x000000040000795c */ /* 0x002fea0000300000 */
.L_x_86:
[----:B------:R-:W-:-:S13]  /*4a40*/  ELECT P0, URZ, PT ;  /* 0x0000000000ff782f */ /* 0x000fda0003800000 */
[----:B-1----:R-:W-:Y:S05]  /*4a50*/  @!P0 EXIT ;  /* 0x000000000000894d */ /* 0x002fea0003800000 */
[----:B------:R-:W-:-:S09]  /*4a60*/  UIADD3 UR4, UPT, UPT, UR21, 0x28060, URZ ;  /* 0x0002806015047890 */ /* 0x000fd2000fffe0ff */
[----:B------:R1:W-:Y:S01]  /*4a70*/  UTCBAR [UR4], URZ ;  /* 0x000000ff040073e9 */ /* 0x0003e200080000ff */
[----:B------:R-:W-:Y:S01]  /*4a80*/  NOP ;  /* 0x0000000000007918 */ /* 0x000fe20000000000 */
[----:B-1----:R-:W-:Y:S05]  /*4a90*/  EXIT ;  /* 0x000000000000794d */ /* 0x002fea0003800000 */
.L_x_28:
[----:B------:R-:W-:-:S08]  /*4aa0*/  NOP ;  /* 0x0000000000007918 */ /* 0x000fd00000000000 */
[----:B------:R-:W1:-:S00]  /*4ab0*/  USETMAXREG.DEALLOC.CTAPOOL 0x60 ;  /* 0x00000060000079c8 */ /* 0x000e4000080e0500 */
[----:B-1----:R-:W1:Y:S01]  /*4ac0*/  S2R R0, SR_CTAID.X ;  /* 0x0000000000007919 */ /* 0x002e620000002500 */
[----:B------:R-:W2:Y:S01]  /*4ad0*/  LDCU UR4, c[0x0][0x380] ;  /* 0x00007000ff0477ac */ /* 0x000ea20008000800 */
[----:B-1----:R-:W-:-:S04]  /*4ae0*/  SHF.L.U32 R18, R0, 0x8, RZ ;  /* 0x0000000800127819 */ /* 0x002fc800000006ff */
[----:B--2---:R-:W-:-:S13]  /*4af0*/  ISETP.GE.U32.AND P0, PT, R18, UR4, PT ;  /* 0x0000000412007c0c */ /* 0x004fda000bf06070 */
[----:B------:R-:W-:Y:S05]  /*4b00*/  @P0 EXIT ;  /* 0x000000000000094d */ /* 0x000fea0003800000 */
[----:B------:R-:W1:Y:S01]  /*4b10*/  LDCU UR6, c[0x0][0x384] ;  /* 0x00007080ff0677ac */ /* 0x000e620008000800 */
[----:B------:R-:W2:Y:S01]  /*4b20*/  LDCU.64 UR46, c[0x0][0x358] ;  /* 0x00006b00ff2e77ac */ /* 0x000ea20008000a00 */
[----:B-1----:R-:W-:-:S09]  /*4b30*/  UISETP.NE.AND UP0, UPT, UR6, URZ, UPT ;  /* 0x000000ff0600728c */ /* 0x002fd2000bf05270 */
[----:B--2---:R-:W-:Y:S05]  /*4b40*/  BRA.U UP0, `(.L_x_87) ;  /* 0x0000005500b07547 */ /* 0x004fea000b800000 */
[----:B------:R-:W-:-:S09]  /*4b50*/  UISETP.NE.AND UP0, UPT, UR41, URZ, UPT ;  /* 0x000000ff2900728c */ /* 0x000fd2000bf05270 */
[----:B------:R-:W-:Y:S05]  /*4b60*/  BRA.U UP0, `(.L_x_88) ;  /* 0x0000000100047547 */ /* 0x000fea000b800000 */
[----:B------:R-:W-:Y:S05]  /*4b70*/  BPT.TRAP 0x1 ;  /* 0x000000040000795c */ /* 0x000fea0000300000 */
.L_x_88:
[----:B------:R-:W1:Y:S01]  /*4b80*/  S2R R17, SR_CgaCtaId ;  /* 0x0000000000117919 */ /* 0x000e620000008800 */
[----:B------:R-:W-:Y:S01]  /*4b90*/  IMAD.MOV.U32 R2, RZ, RZ, 0x1 ;  /* 0x00000001ff027424 */ /* 0x000fe200078e00ff */
[----:B------:R-:W-:Y:S02]  /*4ba0*/  MOV R4, 0x400 ;  /* 0x0000040000047802 */ /* 0x000fe40000000f00 */
[----:B------:R-:W-:Y:S02]  /*4bb0*/  LOP3.LUT P1, R19, R16, 0x7f, RZ, 0xc0, !PT ;  /* 0x0000007f10137812 */ /* 0x000fe4000782c0ff */
[----:B------:R-:W-:Y:S02]  /*4bc0*/  SHF.L.U32 R2, R2, 0x1f, RZ ;  /* 0x0000001f02027819 */ /* 0x000fe400000006ff */
[----:B-1----:R-:W-:-:S04]  /*4bd0*/  LEA R17, R17, R4, 0x18 ;  /* 0x0000000411117211 */ /* 0x002fc800078ec0ff */
[----:B------:R-:W1:Y:S02]  /*4be0*/  SYNCS.PHASECHK.TRANS64.TRYWAIT P0, [R17+URZ+0x280c0], R2 ;  /* 0x0280c002110075a7 */ /* 0x000e6400080011ff */
[----:B-1----:R-:W-:Y:S05]  /*4bf0*/  @!P0 BRA `(.L_x_89) ;  /* 0x000001cc00bc8947 */ /* 0x002fea0003800000 */
.L_x_427:
[----:B------:R-:W-:Y:S04]  /*4c00*/  BSSY.RECONVERGENT B6, `(.L_x_90) ;  /* 0x000023d000067945 */ /* 0x000fe80003800200 */
[----:B------:R-:W-:Y:S05]  /*4c10*/  @P1 BRA `(.L_x_91) ;  /* 0x0000002000ec1947 */ /* 0x000fea0003800000 */
[----:B------:R-:W2:Y:S01]  /*4c20*/  S2UR UR4, SR_CTAID.Z ;  /* 0x00000000000479c3 */ /* 0x000ea20000002700 */
[----:B------:R-:W3:Y:S01]  /*4c30*/  S2R R3, SR_CTAID.Y ;  /* 0x0000000000037919 */ /* 0x000ee20000002600 */
[----:B------:R-:W2:Y:S01]  /*4c40*/  LDCU UR5, c[0x0][0x370] ;  /* 0x00006e00ff0577ac */ /* 0x000ea20008000800 */
[----:B------:R-:W4:Y:S01]  /*4c50*/  LDCU UR6, c[0x0][0x374] ;  /* 0x00006e80ff0677ac */ /* 0x000f220008000800 */
[----:B--2---:R-:W-:-:S04]  /*4c60*/  UIMAD UR4, UR5, UR4, URZ ;  /* 0x00000004050472a4 */ /* 0x004fc8000f8e02ff */
[----:B------:R-:W-:-:S04]  /*4c70*/  UIADD3 UR4, UPT, UPT, URZ, -UR4, URZ ;  /* 0x80000004ff047290 */ /* 0x000fc8000fffe0ff */
[----:B----4-:R-:W-:Y:S01]  /*4c80*/  UIMAD UR4, UR4, UR6, URZ ;  /* 0x00000006040472a4 */ /* 0x010fe2000f8e02ff */
[----:B---3--:R-:W-:-:S05]  /*4c90*/  IMAD R3, R3, UR5, R0 ;  /* 0x0000000503037c24 */ /* 0x008fca000f8e0200 */
[----:B------:R-:W-:-:S13]  /*4ca0*/  ISETP.NE.AND P0, PT, R3, UR4, PT ;  /* 0x0000000403007c0c */ /* 0x000fda000bf05270 */
[----:B------:R-:W-:Y:S05]  /*4cb0*/  @P0 BRA `(.L_x_91) ;  /* 0x0000002000c40947 */ /* 0x000fea0003800000 */
[----:B------:R-:W2:Y:S01]  /*4cc0*/  LDC.64 R8, c[0x4][0xa0] ;  /* 0x01002800ff087b82 */ /* 0x000ea20000000a00 */
[----:B------:R-:W-:Y:S01]  /*4cd0*/  MOV R26, 0x0 ;  /* 0x00000000001a7802 */ /* 0x000fe20000000f00 */
[----:B------:R-:W3:Y:S01]  /*4ce0*/  LDCU.64 UR4, c[0x4][0xd0] ;  /* 0x01001a00ff0477ac */ /* 0x000ee20008000a00 */
[----:B------:R-:W-:Y:S01]  /*4cf0*/  IADD3 R25, P0, PT, R23, 0x8, RZ ;  /* 0x0000000817197810 */ /* 0x000fe20007f1e0ff */
[----:B------:R-:W-:Y:S01]  /*4d00*/  IMAD.MOV.U32 R6, RZ, RZ, R23 ;  /* 0x000000ffff067224 */ /* 0x000fe200078e0017 */
[----:B------:R-:W-:-:S03]  /*4d10*/  MOV R7, R22 ;  /* 0x0000001600077202 */ /* 0x000fc60000000f00 */
[----:B-1----:R1:W4:Y:S01]  /*4d20*/  LDC.64 R2, c[0x4][R26] ;  /* 0x010000001a027b82 */ /* 0x0023220000000a00 */
[----:B------:R-:W-:Y:S02]  /*4d30*/  IMAD.X R24, RZ, RZ, R22, P0 ;  /* 0x000000ffff187224 */ /* 0x000fe400000e0616 */
[----:B---3--:R-:W-:Y:S01]  /*4d40*/  IMAD.U32 R4, RZ, RZ, UR4 ;  /* 0x00000004ff047e24 */ /* 0x008fe2000f8e00ff */
[----:B------:R-:W-:Y:S01]  /*4d50*/  MOV R5, UR5 ;  /* 0x0000000500057c02 */ /* 0x000fe20008000f00 */
[----:B--2---:R1:W-:Y:S04]  /*4d60*/  STL.64 [R1], R8 ;  /* 0x0000000801007387 */ /* 0x0043e80000100a00 */
[----:B------:R-:W-:-:S07]  /*4d70*/  LEPC R20, `(.L_x_92) ;  /* 0x000000001014794e */ /* 0x000fce0000000000 */
[----:B-1--4-:R-:W-:Y:S05]  /*4d80*/  CALL.ABS.NOINC R2 ;  /* 0x0000000002007343 */ /* 0x012fea0003c00000 */
.L_x_92:
[----:B------:R-:W-:Y:S01]  /*4d90*/  IMAD.MOV.U32 R2, RZ, RZ, 0x3 ;  /* 0x00000003ff027424 */ /* 0x000fe200078e00ff */
[----:B------:R1:W2:Y:S01]  /*4da0*/  LDC.64 R8, c[0x4][R26] ;  /* 0x010000001a087b82 */ /* 0x0002a20000000a00 */
[----:B------:R-:W-:Y:S01]  /*4db0*/  IMAD.MOV.U32 R3, RZ, RZ, 0x4 ;  /* 0x00000004ff037424 */ /* 0x000fe200078e00ff */
[----:B------:R-:W3:Y:S01]  /*4dc0*/  LDCU.64 UR4, c[0x4][0xe8] ;  /* 0x01001d00ff0477ac */ /* 0x000ee20008000a00 */
[----:B------:R-:W-:Y:S01]  /*4dd0*/  MOV R6, R25 ;  /* 0x0000001900067202 */ /* 0x000fe20000000f00 */
[----:B------:R1:W-:Y:S01]  /*4de0*/  STL [R1+0x10], R2 ;  /* 0x0000100201007387 */ /* 0x0003e20000100800 */
[----:B------:R-:W-:-:S03]  /*4df0*/  MOV R7, R24 ;  /* 0x0000001800077202 */ /* 0x000fc60000000f00 */
[----:B------:R1:W-:Y:S01]  /*4e00*/  STL.64 [R1+0x8], R2 ;  /* 0x0000080201007387 */ /* 0x0003e20000100a00 */
[----:B---3--:R-:W-:Y:S01]  /*4e10*/  MOV R4, UR4 ;  /* 0x0000000400047c02 */ /* 0x008fe20008000f00 */
[----:B------:R-:W-:Y:S02]  /*4e20*/  IMAD.U32 R5, RZ, RZ, UR5 ;  /* 0x00000005ff057e24 */ /* 0x000fe4000f8e00ff */
[----:B------:R-:W-:-:S07]  /*4e30*/  LEPC R20, `(.L_x_93) ;  /* 0x000000001014794e */ /* 0x000fce0000000000 */
[----:B-12---:R-:W-:Y:S05]  /*4e40*/  CALL.ABS.NOINC R8 ;  /* 0x0000000008007343 */ /* 0x006fea0003c00000 */
.L_x_93:
[----:B------:R1:W2:Y:S01]  /*4e50*/  LDC.64 R2, c[0x4][R26] ;  /* 0x010000001a027b82 */ /* 0x0002a20000000a00 */
[----:B------:R-:W3:Y:S01]  /*4e60*/  LDCU.64 UR4, c[0x4][0xe0] ;  /* 0x01001c00ff0477ac */ /* 0x000ee20008000a00 */
[----:B------:R-:W-:Y:S01]  /*4e70*/  CS2R R6, SRZ ;  /* 0x0000000000067805 */ /* 0x000fe2000001ff00 */
[----:B---3--:R-:W-:Y:S01]  /*4e80*/  IMAD.U32 R4, RZ, RZ, UR4 ;  /* 0x00000004ff047e24 */ /* 0x008fe2000f8e00ff */
[----:B------:R-:W-:-:S04]  /*4e90*/  MOV R5, UR5 ;  /* 0x0000000500057c02 */ /* 0x000fc80008000f00 */
[----:B------:R-:W-:-:S07]  /*4ea0*/  LEPC R20, `(.L_x_94) ;  /* 0x000000001014794e */ /* 0x000fce0000000000 */
[----:B-12---:R-:W-:Y:S05]  /*4eb0*/  CALL.ABS.NOINC R2 ;  /* 0x0000000002007343 */ /* 0x006fea0003c00000 */
.L_x_94:
[----:B------:R1:W2:Y:S01]  /*4ec0*/  LDC.64 R2, c[0x4][R26] ;  /* 0x010000001a027b82 */ /* 0x0002a20000000a00 */
[----:B------:R-:W3:Y:S01]  /*4ed0*/  LDCU.64 UR4, c[0x4][0xf0] ;  /* 0x01001e00ff0477ac */ /* 0x000ee20008000a00 */
[----:B------:R-:W-:Y:S01]  /*4ee0*/  CS2R R6, SRZ ;  /* 0x0000000000067805 */ /* 0x000fe2000001ff00 */
[----:B---3--:R-:W-:Y:S01]  /*4ef0*/  IMAD.U32 R4, RZ, RZ, UR4 ;  /* 0x00000004ff047e24 */ /* 0x008fe2000f8e00ff */
[----:B------:R-:W-:-:S04]  /*4f00*/  MOV R5, UR5 ;  /* 0x0000000500057c02 */ /* 0x000fc80008000f00 */
[----:B------:R-:W-:-:S07]  /*4f10*/  LEPC R20, `(.L_x_95) ;  /* 0x000000001014794e */ /* 0x000fce0000000000 */
[----:B-12---:R-:W-:Y:S05]  /*4f20*/  CALL.ABS.NOINC R2 ;  /* 0x0000000002007343 */ /* 0x006fea0003c00000 */
.L_x_95:
[----:B------:R1:W2:Y:S01]  /*4f30*/  LDC.64 R2, c[0x4][R26] ;  /* 0x010000001a027b82 */ /* 0x0002a20000000a00 */
[----:B------:R-:W3:Y:S01]  /*4f40*/  LDCU.64 UR4, c[0x4][0xf8] ;  /* 0x01001f00ff0477ac */ /* 0x000ee20008000a00 */
[----:B------:R-:W-:Y:S01]  /*4f50*/  CS2R R6, SRZ ;  /* 0x0000000000067805 */ /* 0x000fe2000001ff00 */
[----:B---3--:R-:W-:Y:S01]  /*4f60*/  IMAD.U32 R4, RZ, RZ, UR4 ;  /* 0x00000004ff047e24 */ /* 0x008fe2000f8e00ff */
[----:B------:R-:W-:-:S04]  /*4f70*/  MOV R5, UR5 ;  /* 0x0000000500057c02 */ /* 0x000fc80008000f00 */
[----:B------:R-:W-:-:S07]  /*4f80*/  LEPC R20, `(.L_x_96) ;  /* 0x000000001014794e */ /* 0x000fce0000000000 */
[----:B-12---:R-:W-:Y:S05]  /*4f90*/  CALL.ABS.NOINC R2 ;  /* 0x0000000002007343 */ /* 0x006fea0003c00000 */
.L_x_96:
[----:B------:R-:W-:Y:S01]  /*4fa0*/  HFMA2 R0, -RZ, RZ, 0, 9.5367431640625e-07 ;  /* 0x00000010ff007431 */ /* 0x000fe200000001ff */
[----:B------:R1:W2:Y:S01]  /*4fb0*/  LDC.64 R2, c[0x4][R26] ;  /* 0x010000001a027b82 */ /* 0x0002a20000000a00 */
[----:B------:R-:W3:Y:S01]  /*4fc0*/  LDCU.64 UR4, c[0x4][0xc8] ;  /* 0x01001900ff0477ac */ /* 0x000ee20008000a00 */
[----:B------:R-:W-:Y:S01]  /*4fd0*/  MOV R6, R23 ;  /* 0x0000001700067202 */ /* 0x000fe20000000f00 */
[----:B------:R-:W-:Y:S01]  /*4fe0*/  IMAD.MOV.U32 R7, RZ, RZ, R22 ;  /* 0x000000ffff077224 */ /* 0x000fe200078e0016 */
[----:B------:R1:W-:Y:S01]  /*4ff0*/  STL [R1], R0 ;  /* 0x0000000001007387 */ /* 0x0003e20000100800 */
[----:B---3--:R-:W-:Y:S01]  /*5000*/  MOV R4, UR4 ;  /* 0x0000000400047c02 */ /* 0x008fe20008000f00 */
[----:B------:R-:W-:-:S04]  /*5010*/  IMAD.U32 R5, RZ, RZ, UR5 ;  /* 0x00000005ff057e24 */ /* 0x000fc8000f8e00ff */
[----:B------:R-:W-:-:S07]  /*5020*/  LEPC R20, `(.L_x_97) ;  /* 0x000000001014794e */ /* 0x000fce0000000000 */
[----:B-12---:R-:W-:Y:S05]  /*5030*/  CALL.ABS.NOINC R2 ;  /* 0x0000000002007343 */ /* 0x006fea0003c00000 */
.L_x_97:
[----:B------:R-:W1:Y:S01]  /*5040*/  S2R R0, SR_SWINHI ;  /* 0x0000000000007919 */ /* 0x000e620000002f00 */
[----:B------:R2:W3:Y:S01]  /*5050*/  LDC.64 R2, c[0x4][R26] ;  /* 0x010000001a027b82 */ /* 0x0004e20000000a00 */
[----:B------:R-:W4:Y:S01]  /*5060*/  LDCU.64 UR4, c[0x4][0x100] ;  /* 0x01002000ff0477ac */ /* 0x000f220008000a00 */
[----:B------:R-:W-:Y:S02]  /*5070*/  MOV R6, R23 ;  /* 0x0000001700067202 */ /* 0x000fe40000000f00 */
[----:B------:R-:W-:Y:S01]  /*5080*/  MOV R7, R22 ;  /* 0x0000001600077202 */ /* 0x000fe20000000f00 */
[----:B----4-:R-:W-:Y:S02]  /*5090*/  IMAD.U32 R4, RZ, RZ, UR4 ;  /* 0x00000004ff047e24 */ /* 0x010fe4000f8e00ff */
[----:B------:R-:W-:Y:S01]  /*50a0*/  IMAD.U32 R5, RZ, RZ, UR5 ;  /* 0x00000005ff057e24 */ /* 0x000fe2000f8e00ff */
[----:B------:R-:W-:Y:S02]  /*50b0*/  MOV R8, R17 ;  /* 0x0000001100087202 */ /* 0x000fe40000000f00 */
[----:B-1----:R-:W-:-:S05]  /*50c0*/  MOV R9, R0 ;  /* 0x0000000000097202 */ /* 0x002fca0000000f00 */
[----:B------:R2:W-:Y:S02]  /*50d0*/  STL.64 [R1], R8 ;  /* 0x0000000801007387 */ /* 0x0005e40000100a00 */
[----:B------:R-:W-:-:S07]  /*50e0*/  LEPC R20, `(.L_x_98) ;  /* 0x000000001014794e */ /* 0x000fce0000000000 */
[----:B--23--:R-:W-:Y:S05]  /*50f0*/  CALL.ABS.NOINC R2 ;  /* 0x0000000002007343 */ /* 0x00cfea0003c00000 */
.L_x_98:
[----:B------:R-:W1:Y:S01]  /*5100*/  LDC.64 R8, c[0x4][0xd8] ;  /* 0x01003600ff087b82 */ /* 0x000e620000000a00 */
[----:B------:R-:W2:Y:S01]  /*5110*/  LDCU.64 UR4, c[0x4][0xd0] ;  /* 0x01001a00ff0477ac */ /* 0x000ea20008000a00 */
[----:B------:R-:W-:Y:S02]  /*5120*/  MOV R6, R23 ;  /* 0x0000001700067202 */ /* 0x000fe40000000f00 */
[----:B------:R-:W-:-:S04]  /*5130*/  MOV R7, R22 ;  /* 0x0000001600077202 */ /* 0x000fc80000000f00 */
[----:B------:R3:W4:Y:S01]  /*5140*/  LDC.64 R2, c[0x4][R26] ;  /* 0x010000001a027b82 */ /* 0x0007220000000a00 */
[----:B--2---:R-:W-:Y:S02]  /*5150*/  IMAD.U32 R4, RZ, RZ, UR4 ;  /* 0x00000004ff047e24 */ /* 0x004fe4000f8e00ff */
[----:B------:R-:W-:Y:S01]  /*5160*/  IMAD.U32 R5, RZ, RZ, UR5 ;  /* 0x00000005ff057e24 */ /* 0x000fe2000f8e00ff */
[----:B-1----:R3:W-:Y:S04]  /*5170*/  STL.64 [R1], R8 ;  /* 0x0000000801007387 */ /* 0x0027e80000100a00 */
[----:B------:R-:W-:-:S07]  /*5180*/  LEPC R20, `(.L_x_99) ;  /* 0x000000001014794e */ /* 0x000fce0000000000 */
[----:B---34-:R-:W-:Y:S05]  /*5190*/  CALL.ABS.NOINC R2 ;  /* 0x0000000002007343 */ /* 0x018fea0003c00000 */
.L_x_99:
[----:B------:R-:W-:Y:S01]  /*51a0*/  HFMA2 R0, -RZ, RZ, 0, 2.384185791015625e-06 ;  /* 0x00000028ff007431 */ /* 0x000fe200000001ff */
        /* <DEDUP_REMOVED lines=9> */
.L_x_100:
        /* <DEDUP_REMOVED lines=10> */
.L_x_101:
[----:B------:R1:W2:Y:S01]  /*52e0*/  LDC.64 R2, c[0x4][R26] ;  /* 0x010000001a027b82 */ /* 0x0002a20000000a00 */
[----:B------:R-:W3:Y:S01]  /*52f0*/  LDCU.64 UR4, c[0x4][0xe0] ;  /* 0x01001c00ff0477ac */ /* 0x000ee20008000a00 */
[----:B------:R-:W-:Y:S01]  /*5300*/  CS2R R6, SRZ ;  /* 0x0000000000067805 */ /* 0x000fe2000001ff00 */
[----:B---3--:R-:W-:Y:S01]  /*5310*/  IMAD.U32 R4, RZ, RZ, UR4 ;  /* 0x00000004ff047e24 */ /* 0x008fe2000f8e00ff */
[----:B------:R-:W-:-:S04]  /*5320*/  MOV R5, UR5 ;  /* 0x0000000500057c02 */ /* 0x000fc80008000f00 */
[----:B------:R-:W-:-:S07]  /*5330*/  LEPC R20, `(.L_x_102) ;  /* 0x000000001014794e */ /* 0x000fce0000000000 */
[----:B-12---:R-:W-:Y:S05]  /*5340*/  CALL.ABS.NOINC R2 ;  /* 0x0000000002007343 */ /* 0x006fea0003c00000 */
.L_x_102:
[----:B------:R-:W-:Y:S01]  /*5350*/  HFMA2 R0, -RZ, RZ, 0, 4.76837158203125e-07 ;  /* 0x00000008ff007431 */ /* 0x000fe200000001ff */
        /* <DEDUP_REMOVED lines=9> */
.L_x_103:
[----:B------:R-:W-:Y:S01]  /*53f0*/  HFMA2 R0, -RZ, RZ, 0, 2.6226043701171875e-06 ;  /* 0x0000002cff007431 */ /* 0x000fe200000001ff */
        /* <DEDUP_REMOVED lines=9> */
.L_x_104:
[----:B------:R1:W2:Y:S01]  /*5490*/  LDC.64 R2, c[0x4][R26] ;  /* 0x010000001a027b82 */ /* 0x0002a20000000a00 */
[----:B------:R-:W3:Y:S01]  /*54a0*/  LDCU.64 UR4, c[0x4][0xe0] ;  /* 0x01001c00ff0477ac */ /* 0x000ee20008000a00 */
[----:B------:R-:W-:Y:S01]  /*54b0*/  CS2R R6, SRZ ;  /* 0x0000000000067805 */ /* 0x000fe2000001ff00 */
[----:B---3--:R-:W-:Y:S01]  /*54c0*/  IMAD.U32 R4, RZ, RZ, UR4 ;  /* 0x00000004ff047e24 */ /* 0x008fe2000f8e00ff */
[----:B------:R-:W-:-:S04]  /*54d0*/  MOV R5, UR5 ;  /* 0x0000000500057c02 */ /* 0x000fc80008000f00 */
[----:B------:R-:W-:-:S07]  /*54e0*/  LEPC R20, `(.L_x_105) ;  /* 0x000000001014794e */ /* 0x000fce0000000000 */
[----:B-12---:R-:W-:Y:S05]  /*54f0*/  CALL.ABS.NOINC R2 ;  /* 0x0000000002007343 */ /* 0x006fea0003c00000 */
.L_x_105:
        /* <DEDUP_REMOVED lines=10> */
.L_x_106:
[----:B------:R-:W-:Y:S01]  /*55a0*/  HFMA2 R0, -RZ, RZ, 0, 2.443790435791015625e-06 ;  /* 0x00000029ff007431 */ /* 0x000fe200000001ff */
        /* <DEDUP_REMOVED lines=9> */
.L_x_107:
        /* <DEDUP_REMOVED lines=10> */
.L_x_108:
        /* <DEDUP_REMOVED lines=10> */
.L_x_109:
[----:B------:R1:W2:Y:S01]  /*5780*/  LDC.64 R2, c[0x4][R26] ;  /* 0x010000001a027b82 */ /* 0x0002a20000000a00 */
[----:B------:R-:W3:Y:S01]  /*5790*/  LDCU.64 UR4, c[0x4][0xe0] ;  /* 0x01001c00ff0477ac */ /* 0x000ee20008000a00 */
[----:B------:R-:W-:Y:S01]  /*57a0*/  CS2R R6, SRZ ;  /* 0x0000000000067805 */ /* 0x000fe2000001ff00 */
[----:B---3--:R-:W-:Y:S01]  /*57b0*/  IMAD.U32 R4, RZ, RZ, UR4 ;  /* 0x00000004ff047e24 */ /* 0x008fe2000f8e00ff */
[----:B------:R-:W-:-:S04]  /*57c0*/  MOV R5, UR5 ;  /* 0x0000000500057c02 */ /* 0x000fc80008000f00 */
[----:B------:R-:W-:-:S07]  /*57d0*/  LEPC R20, `(.L_x_110) ;  /* 0x000000001014794e */ /* 0x000fce0000000000 */
[----:B-12---:R-:W-:Y:S05]  /*57e0*/  CALL.ABS.NOINC R2 ;  /* 0x0000000002007343 */ /* 0x006fea0003c00000 */
.L_x_110:
[----:B------:R-:W-:Y:S01]  /*57f0*/  HFMA2 R0, -RZ, RZ, 0, 3.814697265625e-06 ;  /* 0x00000040ff007431 */ /* 0x000fe200000001ff */
        /* <DEDUP_REMOVED lines=9> */
.L_x_111:
        /* <DEDUP_REMOVED lines=10> */
.L_x_112:
[----:B------:R1:W2:Y:S01]  /*5930*/  LDC.64 R2, c[0x4][R26] ;  /* 0x010000001a027b82 */ /* 0x0002a20000000a00 */
[----:B------:R-:W3:Y:S01]  /*5940*/  LDCU.64 UR4, c[0x4][0xe0] ;  /* 0x01001c00ff0477ac */ /* 0x000ee20008000a00 */
[----:B------:R-:W-:Y:S01]  /*5950*/  CS2R R6, SRZ ;  /* 0x0000000000067805 */ /* 0x000fe2000001ff00 */
[----:B---3--:R-:W-:Y:S01]  /*5960*/  IMAD.U32 R4, RZ, RZ, UR4 ;  /* 0x00000004ff047e24 */ /* 0x008fe2000f8e00ff */
[----:B------:R-:W-:-:S04]  /*5970*/  MOV R5, UR5 ;  /* 0x0000000500057c02 */ /* 0x000fc80008000f00 */
[----:B------:R-:W-:-:S07]  /*5980*/  LEPC R20, `(.L_x_113) ;  /* 0x000000001014794e */ /* 0x000fce0000000000 */
[----:B-12---:R-:W-:Y:S05]  /*5990*/  CALL.ABS.NOINC R2 ;  /* 0x0000000002007343 */ /* 0x006fea0003c00000 */
.L_x_113:
[----:B------:R-:W-:Y:S01]  /*59a0*/  HFMA2 R0, -RZ, RZ, 0, 1.1920928955078125e-07 ;  /* 0x00000002ff007431 */ /* 0x000fe200000001ff */
        /* <DEDUP_REMOVED lines=9> */
.L_x_114:
        /* <DEDUP_REMOVED lines=10> */
.L_x_115:
        /* <DEDUP_REMOVED lines=10> */
.L_x_116:
        /* <DEDUP_REMOVED lines=10> */
.L_x_117:
[----:B------:R1:W2:Y:S01]  /*5c20*/  LDC.64 R2, c[0x4][R26] ;  /* 0x010000001a027b82 */ /* 0x0002a20000000a00 */
[----:B------:R-:W3:Y:S01]  /*5c30*/  LDCU.64 UR4, c[0x4][0xe0] ;  /* 0x01001c00ff0477ac */ /* 0x000ee20008000a00 */
[----:B------:R-:W-:Y:S01]  /*5c40*/  CS2R R6, SRZ ;  /* 0x0000000000067805 */ /* 0x000fe2000001ff00 */
[----:B---3--:R-:W-:Y:S01]  /*5c50*/  IMAD.U32 R4, RZ, RZ, UR4 ;  /* 0x00000004ff047e24 */ /* 0x008fe2000f8e00ff */
[----:B------:R-:W-:-:S04]  /*5c60*/  MOV R5, UR5 ;  /* 0x0000000500057c02 */ /* 0x000fc80008000f00 */
[----:B------:R-:W-:-:S07]  /*5c70*/  LEPC R20, `(.L_x_118) ;  /* 0x000000001014794e */ /* 0x000fce0000000000 */
[----:B-12---:R-:W-:Y:S05]  /*5c80*/  CALL.ABS.NOINC R2 ;  /* 0x0000000002007343 */ /* 0x006fea0003c00000 */
.L_x_118:
[----:B------:R-:W-:Y:S01]  /*5c90*/  HFMA2 R0, -RZ, RZ, 0, 5.9604644775390625e-08 ;  /* 0x00000001ff007431 */ /* 0x000fe200000001ff */
        /* <DEDUP_REMOVED lines=9> */
.L_x_119:
        /* <DEDUP_REMOVED lines=10> */
.L_x_120:
[----:B------:R1:W2:Y:S01]  /*5dd0*/  LDC.64 R2, c[0x4][R26] ;  /* 0x010000001a027b82 */ /* 0x0002a20000000a00 */
[----:B------:R-:W3:Y:S01]  /*5de0*/  LDCU.64 UR4, c[0x4][0xe0] ;  /* 0x01001c00ff0477ac */ /* 0x000ee20008000a00 */
[----:B------:R-:W-:Y:S01]  /*5df0*/  CS2R R6, SRZ ;  /* 0x0000000000067805 */ /* 0x000fe2000001ff00 */
[----:B---3--:R-:W-:Y:S01]  /*5e00*/  IMAD.U32 R4, RZ, RZ, UR4 ;  /* 0x00000004ff047e24 */ /* 0x008fe2000f8e00ff */
[----:B------:R-:W-:-:S04]  /*5e10*/  MOV R5, UR5 ;  /* 0x0000000500057c02 */ /* 0x000fc80008000f00 */
[----:B------:R-:W-:-:S07]  /*5e20*/  LEPC R20, `(.L_x_121) ;  /* 0x000000001014794e */ /* 0x000fce0000000000 */
[----:B-12---:R-:W-:Y:S05]  /*5e30*/  CALL.ABS.NOINC R2 ;  /* 0x0000000002007343 */ /* 0x006fea0003c00000 */
.L_x_121:
        /* <DEDUP_REMOVED lines=10> */
.L_x_122:
        /* <DEDUP_REMOVED lines=10> */
.L_x_123:
        /* <DEDUP_REMOVED lines=10> */
.L_x_124:
        /* <DEDUP_REMOVED lines=10> */
.L_x_125:
        /* <DEDUP_REMOVED lines=10> */
.L_x_126:
        /* <DEDUP_REMOVED lines=10> */
.L_x_127:
[----:B------:R1:W2:Y:S01]  /*6200*/  LDC.64 R2, c[0x4][R26] ;  /* 0x010000001a027b82 */ /* 0x0002a20000000a00 */
[----:B------:R-:W3:Y:S01]  /*6210*/  LDCU.64 UR4, c[0x4][0xe0] ;  /* 0x01001c00ff0477ac */ /* 0x000ee20008000a00 */
[----:B------:R-:W-:Y:S01]  /*6220*/  CS2R R6, SRZ ;  /* 0x0000000000067805 */ /* 0x000fe2000001ff00 */
[----:B---3--:R-:W-:Y:S01]  /*6230*/  IMAD.U32 R4, RZ, RZ, UR4 ;  /* 0x00000004ff047e24 */ /* 0x008fe2000f8e00ff */
[----:B------:R-:W-:-:S04]  /*6240*/  MOV R5, UR5 ;  /* 0x0000000500057c02 */ /* 0x000fc80008000f00 */
[----:B------:R-:W-:-:S07]  /*6250*/  LEPC R20, `(.L_x_128) ;  /* 0x000000001014794e */ /* 0x000fce0000000000 */
[----:B-12---:R-:W-:Y:S05]  /*6260*/  CALL.ABS.NOINC R2 ;  /* 0x0000000002007343 */ /* 0x006fea0003c00000 */
.L_x_128:
        /* <DEDUP_REMOVED lines=10> */
.L_x_129:
        /* <DEDUP_REMOVED lines=10> */
.L_x_130:
[----:B------:R1:W2:Y:S01]  /*63b0*/  LDC.64 R2, c[0x4][R26] ;  /* 0x010000001a027b82 */ /* 0x0002a20000000a00 */
[----:B------:R-:W3:Y:S01]  /*63c0*/  LDCU.64 UR4, c[0x4][0xe0] ;  /* 0x01001c00ff0477ac */ /* 0x000ee20008000a00 */
[----:B------:R-:W-:Y:S01]  /*63d0*/  CS2R R6, SRZ ;  /* 0x0000000000067805 */ /* 0x000fe2000001ff00 */
[----:B---3--:R-:W-:Y:S01]  /*63e0*/  IMAD.U32 R4, RZ, RZ, UR4 ;  /* 0x00000004ff047e24 */ /* 0x008fe2000f8e00ff */
[----:B------:R-:W-:-:S04]  /*63f0*/  MOV R5, UR5 ;  /* 0x0000000500057c02 */ /* 0x000fc80008000f00 */
[----:B------:R-:W-:-:S07]  /*6400*/  LEPC R20, `(.L_x_131) ;  /* 0x000000001014794e */ /* 0x000fce0000000000 */
[----:B-12---:R-:W-:Y:S05]  /*6410*/  CALL.ABS.NOINC R2 ;  /* 0x0000000002007343 */ /* 0x006fea0003c00000 */
.L_x_131:
[----:B------:R-:W-:Y:S01]  /*6420*/  HFMA2 R0, -RZ, RZ, 0, 6.103515625e-05 ;  /* 0x00000400ff007431 */ /* 0x000fe200000001ff */
        /* <DEDUP_REMOVED lines=9> */
.L_x_132:
        /* <DEDUP_REMOVED lines=10> */
.L_x_133:
        /* <DEDUP_REMOVED lines=10> */
.L_x_134:
        /* <DEDUP_REMOVED lines=10> */
.L_x_135:
[----:B------:R1:W2:Y:S01]  /*66a0*/  LDC.64 R2, c[0x4][R26] ;  /* 0x010000001a027b82 */ /* 0x0002a20000000a00 */
[----:B------:R-:W3:Y:S01]  /*66b0*/  LDCU.64 UR4, c[0x4][0xe0] ;  /* 0x01001c00ff0477ac */ /* 0x000ee20008000a00 */
[----:B------:R-:W-:Y:S01]  /*66c0*/  CS2R R6, SRZ ;  /* 0x0000000000067805 */ /* 0x000fe2000001ff00 */
[----:B---3--:R-:W-:Y:S01]  /*66d0*/  IMAD.U32 R4, RZ, RZ, UR4 ;  /* 0x00000004ff047e24 */ /* 0x008fe2000f8e00ff */
[----:B------:R-:W-:-:S04]  /*66e0*/  MOV R5, UR5 ;  /* 0x0000000500057c02 */ /* 0x000fc80008000f00 */
[----:B------:R-:W-:-:S07]  /*66f0*/  LEPC R20, `(.L_x_136) ;  /* 0x000000001014794e */ /* 0x000fce0000000000 */
[----:B-12---:R-:W-:Y:S05]  /*6700*/  CALL.ABS.NOINC R2 ;  /* 0x0000000002007343 */ /* 0x006fea0003c00000 */
.L_x_136:
        /* <DEDUP_REMOVED lines=10> */
.L_x_137:
        /* <DEDUP_REMOVED lines=10> */
.L_x_138:
[----:B------:R1:W2:Y:S01]  /*6850*/  LDC.64 R2, c[0x4][R26] ;  /* 0x010000001a027b82 */ /* 0x0002a20000000a00 */
[----:B------:R-:W3:Y:S01]  /*6860*/  LDCU.64 UR4, c[0x4][0xe0] ;  /* 0x01001c00ff0477ac */ /* 0x000ee20008000a00 */
[----:B------:R-:W-:Y:S01]  /*6870*/  CS2R R6, SRZ ;  /* 0x0000000000067805 */ /* 0x000fe2000001ff00 */
[----:B---3--:R-:W-:Y:S01]  /*6880*/  IMAD.U32 R4, RZ, RZ, UR4 ;  /* 0x00000004ff047e24 */ /* 0x008fe2000f8e00ff */
[----:B------:R-:W-:-:S04]  /*6890*/  MOV R5, UR5 ;  /* 0x0000000500057c02 */ /* 0x000fc80008000f00 */
[----:B------:R-:W-:-:S07]  /*68a0*/  LEPC R20, `(.L_x_139) ;  /* 0x000000001014794e */ /* 0x000fce0000000000 */
[----:B-12---:R-:W-:Y:S05]  /*68b0*/  CALL.ABS.NOINC R2 ;  /* 0x0000000002007343 */ /* 0x006fea0003c00000 */
.L_x_139:
[----:B------:R-:W-:Y:S01]  /*68c0*/  HFMA2 R0, -RZ, RZ, 0, 3.0517578125e-05 ;  /* 0x00000200ff007431 */ /* 0x000fe200000001ff */
        /* <DEDUP_REMOVED lines=9> */
.L_x_140:
        /* <DEDUP_REMOVED lines=10> */
.L_x_141:
        /* <DEDUP_REMOVED lines=10> */
.L_x_142:
        /* <DEDUP_REMOVED lines=10> */
.L_x_143:
[----:B------:R1:W2:Y:S01]  /*6b40*/  LDC.64 R2, c[0x4][R26] ;  /* 0x010000001a027b82 */ /* 0x0002a20000000a00 */
[----:B------:R-:W3:Y:S01]  /*6b50*/  LDCU.64 UR4, c[0x4][0xe0] ;  /* 0x01001c00ff0477ac */ /* 0x000ee20008000a00 */
[----:B------:R-:W-:Y:S01]  /*6b60*/  CS2R R6, SRZ ;  /* 0x0000000000067805 */ /* 0x000fe2000001ff00 */
[----:B---3--:R-:W-:Y:S01]  /*6b70*/  IMAD.U32 R4, RZ, RZ, UR4 ;  /* 0x00000004ff047e24 */ /* 0x008fe2000f8e00ff */
[----:B------:R-:W-:-:S04]  /*6b80*/  MOV R5, UR5 ;  /* 0x0000000500057c02 */ /* 0x000fc80008000f00 */
[----:B------:R-:W-:-:S07]  /*6b90*/  LEPC R20, `(.L_x_144) ;  /* 0x000000001014794e */ /* 0x000fce0000000000 */
[----:B-12---:R-:W-:Y:S05]  /*6ba0*/  CALL.ABS.NOINC R2 ;  /* 0x0000000002007343 */ /* 0x006fea0003c00000 */
.L_x_144:
[----:B------:R1:W-:Y:S01]  /*6bb0*/  STL [R1], RZ ;  /* 0x000000ff01007387 */ /* 0x0003e20000100800 */
[----:B------:R1:W2:Y:S01]  /*6bc0*/  LDC.64 R2, c[0x4][R26] ;  /* 0x010000001a027b82 */ /* 0x0002a20000000a00 */
[----:B------:R-:W3:Y:S01]  /*6bd0*/  LDCU.64 UR4, c[0x4][0xc8] ;  /* 0x01001900ff0477ac */ /* 0x000ee20008000a00 */
[----:B------:R-:W-:Y:S02]  /*6be0*/  MOV R6, R23 ;  /* 0x0000001700067202 */ /* 0x000fe40000000f00 */
[----:B------:R-:W-:Y:S01]  /*6bf0*/  MOV R7, R22 ;  /* 0x0000001600077202 */ /* 0x000fe20000000f00 */
[----:B---3--:R-:W-:Y:S02]  /*6c00*/  IMAD.U32 R4, RZ, RZ, UR4 ;  /* 0x00000004ff047e24 */ /* 0x008fe4000f8e00ff */
[----:B------:R-:W-:Y:S02]  /*6c10*/  IMAD.U32 R5, RZ, RZ, UR5 ;  /* 0x00000005ff057e24 */ /* 0x000fe4000f8e00ff */
[----:B------:R-:W-:-:S07]  /*6c20*/  LEPC R20, `(.L_x_145) ;  /* 0x000000001014794e */ /* 0x000fce0000000000 */
[----:B-12---:R-:W-:Y:S05]  /*6c30*/  CALL.ABS.NOINC R2 ;  /* 0x0000000002007343 */ /* 0x006fea0003c00000 */
.L_x_145:
        /* <DEDUP_REMOVED lines=10> */
.L_x_146:
[----:B------:R1:W2:Y:S01]  /*6ce0*/  LDC.64 R2, c[0x4][R26] ;  /* 0x010000001a027b82 */ /* 0x0002a20000000a00 */
[----:B------:R-:W3:Y:S01]  /*6cf0*/  LDCU.64 UR4, c[0x4][0xe0] ;  /* 0x01001c00ff0477ac */ /* 0x000ee20008000a00 */
[----:B------:R-:W-:Y:S01]  /*6d00*/  CS2R R6, SRZ ;  /* 0x0000000000067805 */ /* 0x000fe2000001ff00 */
[----:B---3--:R-:W-:Y:S01]  /*6d10*/  IMAD.U32 R4, RZ, RZ, UR4 ;  /* 0x00000004ff047e24 */ /* 0x008fe2000f8e00ff */
[----:B------:R-:W-:-:S04]  /*6d20*/  MOV R5, UR5 ;  /* 0x0000000500057c02 */ /* 0x000fc80008000f00 */
[----:B------:R-:W-:-:S07]  /*6d30*/  LEPC R20, `(.L_x_147) ;  /* 0x000000001014794e */ /* 0x000fce0000000000 */
[----:B-12---:R-:W-:Y:S05]  /*6d40*/  CALL.ABS.NOINC R2 ;  /* 0x0000000002007343 */ /* 0x006fea0003c00000 */
.L_x_147:
[----:B------:R-:W-:Y:S01]  /*6d50*/  HFMA2 R0, -RZ, RZ, 0, 2 ;  /* 0x00004000ff007431 */ /* 0x000fe200000001ff */
        /* <DEDUP_REMOVED lines=9> */
.L_x_148:
        /* <DEDUP_REMOVED lines=10> */
.L_x_149:
        /* <DEDUP_REMOVED lines=10> */
.L_x_150:
[----:B------:R-:W1:Y:S01]  /*6f30*/  LDC.64 R2, c[0x4][0xa8] ;  /* 0x01002a00ff027b82 */ /* 0x000e620000000a00 */
[----:B------:R-:W2:Y:S01]  /*6f40*/  LDCU.64 UR4, c[0x4][0xd0] ;  /* 0x01001a00ff0477ac */ /* 0x000ea20008000a00 */
[----:B------:R-:W-:Y:S02]  /*6f50*/  MOV R6, R23 ;  /* 0x0000001700067202 */ /* 0x000fe40000000f00 */
[----:B------:R-:W-:-:S04]  /*6f60*/  MOV R7, R22 ;  /* 0x0000001600077202 */ /* 0x000fc80000000f00 */
[----:B------:R-:W3:Y:S01]  /*6f70*/  LDC.64 R26, c[0x4][R26] ;  /* 0x010000001a1a7b82 */ /* 0x000ee20000000a00 */
[----:B--2---:R-:W-:Y:S02]  /*6f80*/  IMAD.U32 R4, RZ, RZ, UR4 ;  /* 0x00000004ff047e24 */ /* 0x004fe4000f8e00ff */
[----:B------:R-:W-:Y:S01]  /*6f90*/  IMAD.U32 R5, RZ, RZ, UR5 ;  /* 0x00000005ff057e24 */ /* 0x000fe2000f8e00ff */
[----:B-1----:R1:W-:Y:S04]  /*6fa0*/  STL.64 [R1], R2 ;  /* 0x0000000201007387 */ /* 0x0023e80000100a00 */
[----:B------:R-:W-:-:S07]  /*6fb0*/  LEPC R20, `(.L_x_91) ;  /* 0x000000001014794e */ /* 0x000fce0000000000 */
[----:B-1-3--:R-:W-:Y:S05]  /*6fc0*/  CALL.ABS.NOINC R26 ;  /* 0x000000001a007343 */ /* 0x00afea0003c00000 */
.L_x_91:
[----:B------:R-:W-:Y:S05]  /*6fd0*/  BSYNC.RECONVERGENT B6 ;  /* 0x0000000000067941 */ /* 0x000fea0003800200 */
.L_x_90:
[----:B------:R-:W2:Y:S01]  /*6fe0*/  S2R R0, SR_SWINHI ;  /* 0x0000000000007919 */ /* 0x000ea20000002f00 */
[----:B------:R-:W-:Y:S01]  /*6ff0*/  IMAD.SHL.U32 R44, R16, 0x2, RZ ;  /* 0x00000002102c7824 */ /* 0x000fe200078e00ff */
[----:B------:R-:W3:Y:S04]  /*7000*/  LDCU.64 UR4, c[0x0][0x880] ;  /* 0x00011000ff0477ac */ /* 0x000ee80008000a00 */
[----:B------:R-:W-:Y:S02]  /*7010*/  LOP3.LUT R44, R44, 0xfe, RZ, 0xc0, !PT ;  /* 0x000000fe2c2c7812 */ /* 0x000fe400078ec0ff */
[----:B---3--:R-:W-:-:S04]  /*7020*/  ISETP.NE.U32.AND P6, PT, RZ, UR4, PT ;  /* 0x00000004ff007c0c */ /* 0x008fc8000bfc5070 */
[----:B------:R-:W-:Y:S02]  /*7030*/  ISETP.NE.AND.EX P6, PT, RZ, UR5, PT, P6 ;  /* 0x00000005ff007c0c */ /* 0x000fe4000bfc5360 */
[----:B-1----:R-:W-:Y:S02]  /*7040*/  MOV R2, R17 ;  /* 0x0000001100027202 */ /* 0x002fe40000000f00 */
[----:B--2---:R-:W-:-:S03]  /*7050*/  MOV R3, R0 ;  /* 0x0000000000037202 */ /* 0x004fc60000000f00 */
[----:B------:R-:W-:-:S03]  /*7060*/  IMAD.WIDE.U32 R44, R44, 0x2, R2 ;  /* 0x000000022c2c7825 */ /* 0x000fc600078e0002 */
[C---:B------:R-:W-:Y:S02]  /*7070*/  IADD3 R3, P2, PT, R44.reuse, 0x200, RZ ;  /* 0x000002002c037810 */ /* 0x040fe40007f5e0ff */
[C---:B------:R-:W-:Y:S02]  /*7080*/  IADD3 R5, P1, PT, R44.reuse, 0x800, RZ ;  /* 0x000008002c057810 */ /* 0x040fe40007f3e0ff */
[C---:B------:R-:W-:Y:S01]  /*7090*/  IADD3 R7, P0, PT, R44.reuse, 0xa00, RZ ;  /* 0x00000a002c077810 */ /* 0x040fe20007f1e0ff */
[--C-:B------:R-:W-:Y:S01]  /*70a0*/  IMAD.X R35, RZ, RZ, R45.reuse, P2 ;  /* 0x000000ffff237224 */ /* 0x100fe200010e062d */
[--C-:B------:R-:W-:Y:S01]  /*70b0*/  SHF.R.U64 R11, R44, 0x3, R45.reuse ;  /* 0x000000032c0b7819 */ /* 0x100fe2000000122d */
[--C-:B------:R-:W-:Y:S02]  /*70c0*/  IMAD.X R33, RZ, RZ, R45.reuse, P1 ;  /* 0x000000ffff217224 */ /* 0x100fe400008e062d */
[----:B------:R-:W-:Y:S01]  /*70d0*/  IMAD.X R31, RZ, RZ, R45, P0 ;  /* 0x000000ffff1f7224 */ /* 0x000fe200000e062d */
[----:B------:R-:W-:-:S02]  /*70e0*/  SHF.R.U64 R0, R3, 0x3, R35 ;  /* 0x0000000303007819 */ /* 0x000fc40000001223 */
[----:B------:R-:W-:Y:S02]  /*70f0*/  SHF.R.U64 R2, R5, 0x3, R33 ;  /* 0x0000000305027819 */ /* 0x000fe40000001221 */
[----:B------:R-:W-:Y:S02]  /*7100*/  LOP3.LUT R34, R3, 0x70, R0, 0x78, !PT ;  /* 0x0000007003227812 */ /* 0x000fe400078e7800 */
[----:B------:R-:W-:Y:S02]  /*7110*/  LOP3.LUT R32, R5, 0x70, R2, 0x78, !PT ;  /* 0x0000007005207812 */ /* 0x000fe400078e7802 */
[C---:B------:R-:W-:Y:S02]  /*7120*/  IADD3 R3, P3, PT, R44.reuse, 0x1000, RZ ;  /* 0x000010002c037810 */ /* 0x040fe40007f7e0ff */
[C---:B------:R-:W-:Y:S02]  /*7130*/  SHF.R.U64 R4, R7.reuse, 0x3, R31 ;  /* 0x0000000307047819 */ /* 0x040fe4000000121f */
[----:B------:R-:W-:Y:S01]  /*7140*/  IADD3 R5, P2, PT, R44, 0x1200, RZ ;  /* 0x000012002c057810 */ /* 0x000fe20007f5e0ff */
[----:B------:R-:W-:Y:S01]  /*7150*/  IMAD.X R29, RZ, RZ, R45, P3 ;  /* 0x000000ffff1d7224 */ /* 0x000fe200018e062d */
[----:B------:R-:W-:-:S02]  /*7160*/  LOP3.LUT R30, R7, 0x70, R4, 0x78, !PT ;  /* 0x00000070071e7812 */ /* 0x000fc400078e7804 */
[C---:B------:R-:W-:Y:S01]  /*7170*/  IADD3 R7, P1, PT, R44.reuse, 0x1800, RZ ;  /* 0x000018002c077810 */ /* 0x040fe20007f3e0ff */
[----:B------:R-:W-:Y:S01]  /*7180*/  IMAD.X R27, RZ, RZ, R45, P2 ;  /* 0x000000ffff1b7224 */ /* 0x000fe200010e062d */
[----:B------:R-:W-:Y:S02]  /*7190*/  IADD3 R9, P0, PT, R44, 0x1a00, RZ ;  /* 0x00001a002c097810 */ /* 0x000fe40007f1e0ff */
[----:B------:R-:W-:Y:S01]  /*71a0*/  SHF.R.U64 R0, R3, 0x3, R29 ;  /* 0x0000000303007819 */ /* 0x000fe2000000121d */
[----:B------:R-:W-:Y:S01]  /*71b0*/  IMAD.X R25, RZ, RZ, R45, P1 ;  /* 0x000000ffff197224 */ /* 0x000fe200008e062d */
[----:B------:R-:W-:Y:S01]  /*71c0*/  SHF.R.U64 R2, R5, 0x3, R27 ;  /* 0x0000000305027819 */ /* 0x000fe2000000121b */
[----:B------:R-:W-:Y:S01]  /*71d0*/  IMAD.X R23, RZ, RZ, R45, P0 ;  /* 0x000000ffff177224 */ /* 0x000fe200000e062d */
[----:B------:R-:W-:Y:S02]  /*71e0*/  LOP3.LUT R28, R3, 0x70, R0, 0x78, !PT ;  /* 0x00000070031c7812 */ /* 0x000fe400078e7800 */
[----:B------:R-:W-:-:S02]  /*71f0*/  LOP3.LUT R26, R5, 0x70, R2, 0x78, !PT ;  /* 0x00000070051a7812 */ /* 0x000fc400078e7802 */
[C---:B------:R-:W-:Y:S02]  /*7200*/  IADD3 R3, P3, PT, R44.reuse, 0x2000, RZ ;  /* 0x000020002c037810 */ /* 0x040fe40007f7e0ff */
[----:B------:R-:W-:Y:S02]  /*7210*/  SHF.R.U64 R4, R7, 0x3, R25 ;  /* 0x0000000307047819 */ /* 0x000fe40000001219 */
[C---:B------:R-:W-:Y:S01]  /*7220*/  IADD3 R5, P2, PT, R44.reuse, 0x2200, RZ ;  /* 0x000022002c057810 */ /* 0x040fe20007f5e0ff */
[----:B------:R-:W-:Y:S01]  /*7230*/  IMAD.X R21, RZ, RZ, R45, P3 ;  /* 0x000000ffff157224 */ /* 0x000fe200018e062d */
[----:B------:R-:W-:Y:S02]  /*7240*/  SHF.R.U64 R6, R9, 0x3, R23 ;  /* 0x0000000309067819 */ /* 0x000fe40000001217 */
[----:B------:R-:W-:Y:S01]  /*7250*/  LOP3.LUT R10, R44, 0x70, R11, 0x78, !PT ;  /* 0x000000702c0a7812 */ /* 0x000fe200078e780b */
[--C-:B------:R-:W-:Y:S01]  /*7260*/  IMAD.MOV.U32 R11, RZ, RZ, R45.reuse ;  /* 0x000000ffff0b7224 */ /* 0x100fe200078e002d */
[----:B------:R-:W-:Y:S01]  /*7270*/  LOP3.LUT R24, R7, 0x70, R4, 0x78, !PT ;  /* 0x0000007007187812 */ /* 0x000fe200078e7804 */
[----:B------:R-:W-:Y:S01]  /*7280*/  IMAD.X R15, RZ, RZ, R45, P2 ;  /* 0x000000ffff0f7224 */ /* 0x000fe200010e062d */
[----:B------:R-:W-:-:S02]  /*7290*/  LOP3.LUT R22, R9, 0x70, R6, 0x78, !PT ;  /* 0x0000007009167812 */ /* 0x000fc400078e7806 */
[C---:B------:R-:W-:Y:S01]  /*72a0*/  IADD3 R7, P1, PT, R44.reuse, 0x2800, RZ ;  /* 0x000028002c077810 */ /* 0x040fe20007f3e0ff */
[----:B------:R1:W-:Y:S01]  /*72b0*/  ST.E desc[UR46][R10.64], RZ ;  /* 0x000000ff0a007985 */ /* 0x0003e2000c10192e */
[C---:B------:R-:W-:Y:S02]  /*72c0*/  IADD3 R9, P0, PT, R44.reuse, 0x2a00, RZ ;  /* 0x00002a002c097810 */ /* 0x040fe40007f1e0ff */
[----:B------:R-:W-:Y:S01]  /*72d0*/  SHF.R.U64 R0, R3, 0x3, R21 ;  /* 0x0000000303007819 */ /* 0x000fe20000001215 */
[----:B------:R-:W-:Y:S01]  /*72e0*/  IMAD.X R13, RZ, RZ, R45, P1 ;  /* 0x000000ffff0d7224 */ /* 0x000fe200008e062d */
[----:B------:R-:W-:Y:S01]  /*72f0*/  SHF.R.U64 R2, R5, 0x3, R15 ;  /* 0x0000000305027819 */ /* 0x000fe2000000120f */
[----:B------:R2:W-:Y:S01]  /*7300*/  ST.E desc[UR46][R34.64], RZ ;  /* 0x000000ff22007985 */ /* 0x0005e2000c10192e */
[----:B------:R-:W-:Y:S02]  /*7310*/  LOP3.LUT R20, R3, 0x70, R0, 0x78, !PT ;  /* 0x0000007003147812 */ /* 0x000fe400078e7800 */
[----:B------:R-:W-:Y:S01]  /*7320*/  LOP3.LUT R14, R5, 0x70, R2, 0x78, !PT ;  /* 0x00000070050e7812 */ /* 0x000fe200078e7802 */
[----:B------:R3:W-:Y:S01]  /*7330*/  ST.E desc[UR46][R32.64], RZ ;  /* 0x000000ff20007985 */ /* 0x0007e2000c10192e */
[----:B------:R-:W-:-:S02]  /*7340*/  IADD3 R3, P3, PT, R44, 0x3000, RZ ;  /* 0x000030002c037810 */ /* 0x000fc40007f7e0ff */
[C---:B------:R-:W-:Y:S01]  /*7350*/  SHF.R.U64 R4, R7.reuse, 0x3, R13 ;  /* 0x0000000307047819 */ /* 0x040fe2000000120d */
[----:B------:R4:W-:Y:S01]  /*7360*/  ST.E desc[UR46][R30.64], RZ ;  /* 0x000000ff1e007985 */ /* 0x0009e2000c10192e */
[C---:B------:R-:W-:Y:S01]  /*7370*/  IADD3 R5, P2, PT, R44.reuse, 0x3200, RZ ;  /* 0x000032002c057810 */ /* 0x040fe20007f5e0ff */
[--C-:B------:R-:W-:Y:S01]  /*7380*/  IMAD.X R91, RZ, RZ, R45.reuse, P3 ;  /* 0x000000ffff5b7224 */ /* 0x100fe200018e062d */
[----:B------:R-:W-:Y:S01]  /*7390*/  LOP3.LUT R12, R7, 0x70, R4, 0x78, !PT ;  /* 0x00000070070c7812 */ /* 0x000fe200078e7804 */
[----:B------:R5:W-:Y:S01]  /*73a0*/  ST.E desc[UR46][R28.64], RZ ;  /* 0x000000ff1c007985 */ /* 0x000be2000c10192e */
[----:B------:R-:W-:Y:S01]  /*73b0*/  IADD3 R7, P1, PT, R44, 0x3800, RZ ;  /* 0x000038002c077810 */ /* 0x000fe20007f3e0ff */
[----:B------:R-:W-:Y:S01]  /*73c0*/  IMAD.X R89, RZ, RZ, R45, P2 ;  /* 0x000000ffff597224 */ /* 0x000fe200010e062d */
[----:B------:R-:W-:Y:S01]  /*73d0*/  SHF.R.U64 R0, R3, 0x3, R91 ;  /* 0x0000000303007819 */ /* 0x000fe2000000125b */
[----:B------:R5:W-:Y:S02]  /*73e0*/  ST.E desc[UR46][R26.64], RZ ;  /* 0x000000ff1a007985 */ /* 0x000be4000c10192e */
[----:B------:R-:W-:Y:S01]  /*73f0*/  IMAD.X R69, RZ, RZ, R45, P1 ;  /* 0x000000ffff457224 */ /* 0x000fe200008e062d */
[----:B------:R-:W-:Y:S01]  /*7400*/  SHF.R.U64 R2, R5, 0x3, R89 ;  /* 0x0000000305027819 */ /* 0x000fe20000001259 */
[----:B-1----:R-:W-:Y:S01]  /*7410*/  IMAD.X R11, RZ, RZ, R45, P0 ;  /* 0x000000ffff0b7224 */ /* 0x002fe200000e062d */
[----:B------:R-:W-:Y:S01]  /*7420*/  LOP3.LUT R90, R3, 0x70, R0, 0x78, !PT ;  /* 0x00000070035a7812 */ /* 0x000fe200078e7800 */
[----:B------:R1:W-:Y:S01]  /*7430*/  ST.E desc[UR46][R24.64], RZ ;  /* 0x000000ff18007985 */ /* 0x0003e2000c10192e */
[----:B------:R-:W-:-:S02]  /*7440*/  LOP3.LUT R88, R5, 0x70, R2, 0x78, !PT ;  /* 0x0000007005587812 */ /* 0x000fc400078e7802 */
[C---:B------:R-:W-:Y:S01]  /*7450*/  SHF.R.U64 R6, R9.reuse, 0x3, R11 ;  /* 0x0000000309067819 */ /* 0x040fe2000000120b */
[----:B------:R1:W-:Y:S01]  /*7460*/  ST.E desc[UR46][R22.64], RZ ;  /* 0x000000ff16007985 */ /* 0x0003e2000c10192e */
[C---:B------:R-:W-:Y:S02]  /*7470*/  IADD3 R3, P3, PT, R44.reuse, 0x4000, RZ ;  /* 0x000040002c037810 */ /* 0x040fe40007f7e0ff */
[----:B------:R-:W-:Y:S01]  /*7480*/  LOP3.LUT R10, R9, 0x70, R6, 0x78, !PT ;  /* 0x00000070090a7812 */ /* 0x000fe200078e7806 */
[----:B------:R1:W-:Y:S01]  /*7490*/  ST.E desc[UR46][R20.64], RZ ;  /* 0x000000ff14007985 */ /* 0x0003e2000c10192e */
[C---:B------:R-:W-:Y:S01]  /*74a0*/  IADD3 R9, P0, PT, R44.reuse, 0x3a00, RZ ;  /* 0x00003a002c097810 */ /* 0x040fe20007f1e0ff */
[----:B------:R-:W-:Y:S01]  /*74b0*/  IMAD.X R87, RZ, RZ, R45, P3 ;  /* 0x000000ffff577224 */ /* 0x000fe200018e062d */
[C---:B------:R-:W-:Y:S01]  /*74c0*/  SHF.R.U64 R4, R7.reuse, 0x3, R69 ;  /* 0x0000000307047819 */ /* 0x040fe20000001245 */
[----:B------:R1:W-:Y:S01]  /*74d0*/  ST.E desc[UR46][R14.64], RZ ;  /* 0x000000ff0e007985 */ /* 0x0003e2000c10192e */
[C---:B------:R-:W-:Y:S01]  /*74e0*/  IADD3 R5, P2, PT, R44.reuse, 0x4200, RZ ;  /* 0x000042002c057810 */ /* 0x040fe20007f5e0ff */
[--C-:B------:R-:W-:Y:S01]  /*74f0*/  IMAD.X R67, RZ, RZ, R45.reuse, P0 ;  /* 0x000000ffff437224 */ /* 0x100fe200000e062d */
[----:B------:R-:W-:Y:S01]  /*7500*/  LOP3.LUT R68, R7, 0x70, R4, 0x78, !PT ;  /* 0x0000007007447812 */ /* 0x000fe200078e7804 */
[----:B------:R1:W-:Y:S01]  /*7510*/  ST.E desc[UR46][R12.64], RZ ;  /* 0x000000ff0c007985 */ /* 0x0003e2000c10192e */
[C---:B------:R-:W-:Y:S01]  /*7520*/  IADD3 R7, P1, PT, R44.reuse, 0x4800, RZ ;  /* 0x000048002c077810 */ /* 0x040fe20007f3e0ff */
[----:B------:R-:W-:Y:S01]  /*7530*/  IMAD.X R65, RZ, RZ, R45, P2 ;  /* 0x000000ffff417224 */ /* 0x000fe200010e062d */
[----:B------:R-:W-:Y:S01]  /*7540*/  SHF.R.U64 R6, R9, 0x3, R67 ;  /* 0x0000000309067819 */ /* 0x000fe20000001243 */
[----:B------:R1:W-:Y:S01]  /*7550*/  ST.E desc[UR46][R10.64], RZ ;  /* 0x000000ff0a007985 */ /* 0x0003e2000c10192e */
[----:B------:R-:W-:Y:S01]  /*7560*/  SHF.R.U64 R0, R3, 0x3, R87 ;  /* 0x0000000303007819 */ /* 0x000fe20000001257 */
[----:B------:R-:W-:Y:S01]  /*7570*/  IMAD.X R63, RZ, RZ, R45, P1 ;  /* 0x000000ffff3f7224 */ /* 0x000fe200008e062d */
[----:B------:R-:W-:Y:S01]  /*7580*/  LOP3.LUT R66, R9, 0x70, R6, 0x78, !PT ;  /* 0x0000007009427812 */ /* 0x000fe200078e7806 */
[----:B------:R-:W-:Y:S01]  /*7590*/  ST.E desc[UR46][R90.64], RZ ;  /* 0x000000ff5a007985 */ /* 0x000fe2000c10192e */
[----:B------:R-:W-:-:S02]  /*75a0*/  IADD3 R9, P0, PT, R44, 0x4a00, RZ ;  /* 0x00004a002c097810 */ /* 0x000fc40007f1e0ff */
[----:B------:R-:W-:Y:S01]  /*75b0*/  SHF.R.U64 R2, R5, 0x3, R65 ;  /* 0x0000000305027819 */ /* 0x000fe20000001241 */
[----:B------:R-:W-:Y:S01]  /*75c0*/  ST.E desc[UR46][R88.64], RZ ;  /* 0x000000ff58007985 */ /* 0x000fe2000c10192e */
[----:B------:R-:W-:Y:S01]  /*75d0*/  LOP3.LUT R86, R3, 0x70, R0, 0x78, !PT ;  /* 0x0000007003567812 */ /* 0x000fe200078e7800 */
[----:B------:R-:W-:Y:S01]  /*75e0*/  IMAD.X R85, RZ, RZ, R45, P0 ;  /* 0x000000ffff557224 */ /* 0x000fe200000e062d */
[----:B------:R-:W-:Y:S01]  /*75f0*/  LOP3.LUT R64, R5, 0x70, R2, 0x78, !PT ;  /* 0x0000007005407812 */ /* 0x000fe200078e7802 */
[----:B------:R1:W-:Y:S01]  /*7600*/  ST.E desc[UR46][R68.64], RZ ;  /* 0x000000ff44007985 */ /* 0x0003e2000c10192e */
[C---:B------:R-:W-:Y:S02]  /*7610*/  IADD3 R3, P3, PT, R44.reuse, 0x5000, RZ ;  /* 0x000050002c037810 */ /* 0x040fe40007f7e0ff */
[----:B------:R-:W-:Y:S01]  /*7620*/  SHF.R.U64 R4, R7, 0x3, R63 ;  /* 0x0000000307047819 */ /* 0x000fe2000000123f */
[----:B------:R1:W-:Y:S01]  /*7630*/  ST.E desc[UR46][R66.64], RZ ;  /* 0x000000ff42007985 */ /* 0x0003e2000c10192e */
[C---:B------:R-:W-:Y:S01]  /*7640*/  IADD3 R5, P2, PT, R44.reuse, 0x5200, RZ ;  /* 0x000052002c057810 */ /* 0x040fe20007f5e0ff */
[----:B------:R-:W-:Y:S01]  /*7650*/  IMAD.X R83, RZ, RZ, R45, P3 ;  /* 0x000000ffff537224 */ /* 0x000fe200018e062d */
[----:B------:R-:W-:Y:S01]  /*7660*/  SHF.R.U64 R6, R9, 0x3, R85 ;  /* 0x0000000309067819 */ /* 0x000fe20000001255 */
[----:B------:R-:W-:Y:S01]  /*7670*/  ST.E desc[UR46][R86.64], RZ ;  /* 0x000000ff56007985 */ /* 0x000fe2000c10192e */
[----:B------:R-:W-:Y:S01]  /*7680*/  LOP3.LUT R62, R7, 0x70, R4, 0x78, !PT ;  /* 0x00000070073e7812 */ /* 0x000fe200078e7804 */
[----:B------:R-:W-:Y:S01]  /*7690*/  IMAD.X R81, RZ, RZ, R45, P2 ;  /* 0x000000ffff517224 */ /* 0x000fe200010e062d */
[----:B------:R-:W-:Y:S01]  /*76a0*/  LOP3.LUT R84, R9, 0x70, R6, 0x78, !PT ;  /* 0x0000007009547812 */ /* 0x000fe200078e7806 */
[----:B------:R1:W-:Y:S01]  /*76b0*/  ST.E desc[UR46][R64.64], RZ ;  /* 0x000000ff40007985 */ /* 0x0003e2000c10192e */
[----:B------:R-:W-:-:S02]  /*76c0*/  IADD3 R7, P1, PT, R44, 0x5800, RZ ;  /* 0x000058002c077810 */ /* 0x000fc40007f3e0ff */
[C---:B------:R-:W-:Y:S01]  /*76d0*/  IADD3 R9, P0, PT, R44.reuse, 0x5a00, RZ ;  /* 0x00005a002c097810 */ /* 0x040fe20007f1e0ff */
[----:B------:R1:W-:Y:S01]  /*76e0*/  ST.E desc[UR46][R62.64], RZ ;  /* 0x000000ff3e007985 */ /* 0x0003e2000c10192e */
[----:B------:R-:W-:Y:S01]  /*76f0*/  SHF.R.U64 R0, R3, 0x3, R83 ;  /* 0x0000000303007819 */ /* 0x000fe20000001253 */
[----:B------:R-:W-:Y:S01]  /*7700*/  IMAD.X R79, RZ, RZ, R45, P1 ;  /* 0x000000ffff4f7224 */ /* 0x000fe200008e062d */
[----:B------:R-:W-:Y:S01]  /*7710*/  SHF.R.U64 R2, R5, 0x3, R81 ;  /* 0x0000000305027819 */ /* 0x000fe20000001251 */
[----:B------:R-:W-:Y:S01]  /*7720*/  IMAD.X R77, RZ, RZ, R45, P0 ;  /* 0x000000ffff4d7224 */ /* 0x000fe200000e062d */
[----:B------:R-:W-:Y:S01]  /*7730*/  LOP3.LUT R82, R3, 0x70, R0, 0x78, !PT ;  /* 0x0000007003527812 */ /* 0x000fe200078e7800 */
[----:B------:R1:W-:Y:S01]  /*7740*/  ST.E desc[UR46][R84.64], RZ ;  /* 0x000000ff54007985 */ /* 0x0003e2000c10192e */
[----:B------:R-:W-:Y:S02]  /*7750*/  LOP3.LUT R80, R5, 0x70, R2, 0x78, !PT ;  /* 0x0000007005507812 */ /* 0x000fe400078e7802 */
[----:B------:R-:W-:Y:S01]  /*7760*/  IADD3 R3, P3, PT, R44, 0x6000, RZ ;  /* 0x000060002c037810 */ /* 0x000fe20007f7e0ff */
[----:B------:R-:W-:Y:S01]  /*7770*/  ST.E desc[UR46][R82.64], RZ ;  /* 0x000000ff52007985 */ /* 0x000fe2000c10192e */
[----:B------:R-:W-:-:S02]  /*7780*/  SHF.R.U64 R4, R7, 0x3, R79 ;  /* 0x0000000307047819 */ /* 0x000fc4000000124f */
[C---:B------:R-:W-:Y:S01]  /*7790*/  IADD3 R5, P2, PT, R44.reuse, 0x6200, RZ ;  /* 0x000062002c057810 */ /* 0x040fe20007f5e0ff */
[----:B------:R-:W-:Y:S01]  /*77a0*/  IMAD.X R75, RZ, RZ, R45, P3 ;  /* 0x000000ffff4b7224 */ /* 0x000fe200018e062d */
[----:B------:R-:W-:Y:S01]  /*77b0*/  SHF.R.U64 R6, R9, 0x3, R77 ;  /* 0x0000000309067819 */ /* 0x000fe2000000124d */
[----:B------:R1:W-:Y:S01]  /*77c0*/  ST.E desc[UR46][R80.64], RZ ;  /* 0x000000ff50007985 */ /* 0x0003e2000c10192e */
[----:B------:R-:W-:Y:S01]  /*77d0*/  LOP3.LUT R78, R7, 0x70, R4, 0x78, !PT ;  /* 0x00000070074e7812 */ /* 0x000fe200078e7804 */
[----:B------:R-:W-:Y:S01]  /*77e0*/  IMAD.X R73, RZ, RZ, R45, P2 ;  /* 0x000000ffff497224 */ /* 0x000fe200010e062d */
[----:B------:R-:W-:Y:S02]  /*77f0*/  LOP3.LUT R76, R9, 0x70, R6, 0x78, !PT ;  /* 0x00000070094c7812 */ /* 0x000fe400078e7806 */
[C---:B------:R-:W-:Y:S01]  /*7800*/  IADD3 R7, P1, PT, R44.reuse, 0x6800, RZ ;  /* 0x000068002c077810 */ /* 0x040fe20007f3e0ff */
[----:B------:R1:W-:Y:S01]  /*7810*/  ST.E desc[UR46][R78.64], RZ ;  /* 0x000000ff4e007985 */ /* 0x0003e2000c10192e */
[----:B------:R-:W-:-:S02]  /*7820*/  IADD3 R9, P0, PT, R44, 0x6a00, RZ ;  /* 0x00006a002c097810 */ /* 0x000fc40007f1e0ff */
        /* <DEDUP_REMOVED lines=28> */
[----:B------:R1:W-:Y:S01]  /*79f0*/  ST.E desc[UR46][R58.64], RZ ;  /* 0x000000ff3a007985 */ /* 0x0003e2000c10192e */
        /* <DEDUP_REMOVED lines=34> */
[----:B--2---:R-:W-:Y:S01]  /*7c20*/  IMAD.X R35, RZ, RZ, R45, P0 ;  /* 0x000000ffff237224 */ /* 0x004fe200000e062d */
[----:B------:R-:W-:Y:S01]  /*7c30*/  LOP3.LUT R40, R3, 0x70, R0, 0x78, !PT ;  /* 0x0000007003287812 */ /* 0x000fe200078e7800 */
[----:B------:R2:W-:Y:S01]  /*7c40*/  ST.E desc[UR46][R42.64], RZ ;  /* 0x000000ff2a007985 */ /* 0x0005e2000c10192e */
[----:B------:R-:W-:Y:S02]  /*7c50*/  LOP3.LUT R38, R5, 0x70, R2, 0x78, !PT ;  /* 0x0000007005267812 */ /* 0x000fe400078e7802 */
[----:B------:R-:W-:Y:S01]  /*7c60*/  IADD3 R3, P1, PT, R44, 0x2400, RZ ;  /* 0x000024002c037810 */ /* 0x000fe20007f3e0ff */
[----:B------:R2:W-:Y:S01]  /*7c70*/  ST.E desc[UR46][R40.64], RZ ;  /* 0x000000ff28007985 */ /* 0x0005e2000c10192e */
[----:B------:R-:W-:-:S02]  /*7c80*/  SHF.R.U64 R0, R7, 0x3, R37 ;  /* 0x0000000307007819 */ /* 0x000fc40000001225 */
[C---:B------:R-:W-:Y:S01]  /*7c90*/  IADD3 R5, P0, PT, R44.reuse, 0x2600, RZ ;  /* 0x000026002c057810 */ /* 0x040fe20007f1e0ff */
[----:B---3--:R-:W-:Y:S01]  /*7ca0*/  IMAD.X R33, RZ, RZ, R45, P1 ;  /* 0x000000ffff217224 */ /* 0x008fe200008e062d */
[----:B------:R-:W-:Y:S01]  /*7cb0*/  SHF.R.U64 R2, R9, 0x3, R35 ;  /* 0x0000000309027819 */ /* 0x000fe20000001223 */
[----:B------:R2:W-:Y:S01]  /*7cc0*/  ST.E desc[UR46][R38.64], RZ ;  /* 0x000000ff26007985 */ /* 0x0005e2000c10192e */
[----:B------:R-:W-:Y:S01]  /*7cd0*/  LOP3.LUT R36, R7, 0x70, R0, 0x78, !PT ;  /* 0x0000007007247812 */ /* 0x000fe200078e7800 */
[----:B----4-:R-:W-:Y:S01]  /*7ce0*/  IMAD.X R31, RZ, RZ, R45, P0 ;  /* 0x000000ffff1f7224 */ /* 0x010fe200000e062d */
[----:B------:R-:W-:Y:S02]  /*7cf0*/  LOP3.LUT R34, R9, 0x70, R2, 0x78, !PT ;  /* 0x0000007009227812 */ /* 0x000fe400078e7802 */
[C---:B------:R-:W-:Y:S01]  /*7d00*/  IADD3 R7, P1, PT, R44.reuse, 0x2c00, RZ ;  /* 0x00002c002c077810 */ /* 0x040fe20007f3e0ff */
[----:B------:R2:W-:Y:S01]  /*7d10*/  ST.E desc[UR46][R36.64], RZ ;  /* 0x000000ff24007985 */ /* 0x0005e2000c10192e */
[----:B------:R-:W-:-:S02]  /*7d20*/  IADD3 R9, P0, PT, R44, 0x2e00, RZ ;  /* 0x00002e002c097810 */ /* 0x000fc40007f1e0ff */
[----:B------:R-:W-:Y:S01]  /*7d30*/  SHF.R.U64 R0, R3, 0x3, R33 ;  /* 0x0000000303007819 */ /* 0x000fe20000001221 */
[----:B-----5:R-:W-:Y:S01]  /*7d40*/  IMAD.X R29, RZ, RZ, R45, P1 ;  /* 0x000000ffff1d7224 */ /* 0x020fe200008e062d */
        /* <DEDUP_REMOVED lines=9> */
[----:B-1----:R-:W-:Y:S01]  /*7de0*/  IMAD.X R25, RZ, RZ, R45, P1 ;  /* 0x000000ffff197224 */ /* 0x002fe200008e062d */
        /* <DEDUP_REMOVED lines=15> */
[----:B------:R-:W-:Y:S01]  /*7ee0*/  SHF.R.U64 R0, R7, 0x3, R21 ;  /* 0x0000000307007819 */ /* 0x000fe20000001215 */
[----:B------:R2:W-:Y:S01]  /*7ef0*/  ST.E desc[UR46][R24.64], RZ ;  /* 0x000000ff18007985 */ /* 0x0005e2000c10192e */
[----:B------:R-:W-:-:S02]  /*7f00*/  SHF.R.U64 R2, R9, 0x3, R15 ;  /* 0x0000000309027819 */ /* 0x000fc4000000120f */
[----:B------:R-:W-:Y:S01]  /*7f10*/  LOP3.LUT R20, R7, 0x70, R0, 0x78, !PT ;  /* 0x0000007007147812 */ /* 0x000fe200078e7800 */
[----:B------:R2:W-:Y:S01]  /*7f20*/  ST.E desc[UR46][R22.64], RZ ;  /* 0x000000ff16007985 */ /* 0x0005e2000c10192e */
[----:B------:R-:W-:Y:S02]  /*7f30*/  LOP3.LUT R14, R9, 0x70, R2, 0x78, !PT ;  /* 0x00000070090e7812 */ /* 0x000fe400078e7802 */
[C---:B------:R-:W-:Y:S01]  /*7f40*/  IADD3 R0, P1, PT, R44.reuse, 0x4400, RZ ;  /* 0x000044002c007810 */ /* 0x040fe20007f3e0ff */
[----:B------:R2:W-:Y:S01]  /*7f50*/  ST.E desc[UR46][R20.64], RZ ;  /* 0x000000ff14007985 */ /* 0x0005e2000c10192e */
[----:B------:R-:W-:-:S03]  /*7f60*/  IADD3 R2, P0, PT, R44, 0x4600, RZ ;  /* 0x000046002c027810 */ /* 0x000fc60007f1e0ff */
[--C-:B------:R-:W-:Y:S01]  /*7f70*/  IMAD.X R13, RZ, RZ, R45.reuse, P1 ;  /* 0x000000ffff0d7224 */ /* 0x100fe200008e062d */
[C---:B------:R-:W-:Y:S01]  /*7f80*/  IADD3 R4, P1, PT, R44.reuse, 0x4c00, RZ ;  /* 0x00004c002c047810 */ /* 0x040fe20007f3e0ff */
[----:B------:R-:W-:Y:S01]  /*7f90*/  IMAD.X R11, RZ, RZ, R45, P0 ;  /* 0x000000ffff0b7224 */ /* 0x000fe200000e062d */
[----:B------:R-:W-:Y:S01]  /*7fa0*/  IADD3 R6, P0, PT, R44, 0x4e00, RZ ;  /* 0x00004e002c067810 */ /* 0x000fe20007f1e0ff */
[----:B------:R2:W-:Y:S01]  /*7fb0*/  ST.E desc[UR46][R14.64], RZ ;  /* 0x000000ff0e007985 */ /* 0x0005e2000c10192e */
[----:B------:R-:W-:Y:S01]  /*7fc0*/  SHF.R.U64 R3, R0, 0x3, R13 ;  /* 0x0000000300037819 */ /* 0x000fe2000000120d */
[----:B------:R-:W-:Y:S01]  /*7fd0*/  IMAD.X R9, RZ, RZ, R45, P1 ;  /* 0x000000ffff097224 */ /* 0x000fe200008e062d */
[----:B------:R-:W-:Y:S01]  /*7fe0*/  SHF.R.U64 R5, R2, 0x3, R11 ;  /* 0x0000000302057819 */ /* 0x000fe2000000120b */
[----:B------:R-:W-:Y:S01]  /*7ff0*/  IMAD.X R7, RZ, RZ, R45, P0 ;  /* 0x000000ffff077224 */ /* 0x000fe200000e062d */
[----:B------:R-:W-:Y:S02]  /*8000*/  LOP3.LUT R12, R0, 0x70, R3, 0x78, !PT ;  /* 0x00000070000c7812 */ /* 0x000fe400078e7803 */
[----:B------:R-:W-:-:S02]  /*8010*/  LOP3.LUT R10, R2, 0x70, R5, 0x78, !PT ;  /* 0x00000070020a7812 */ /* 0x000fc400078e7805 */
[----:B------:R-:W-:Y:S01]  /*8020*/  IADD3 R0, P1, PT, R44, 0x5400, RZ ;  /* 0x000054002c007810 */ /* 0x000fe20007f3e0ff */
[----:B------:R2:W-:Y:S01]  /*8030*/  ST.E desc[UR46][R12.64], RZ ;  /* 0x000000ff0c007985 */ /* 0x0005e2000c10192e */
[----:B------:R-:W-:Y:S02]  /*8040*/  SHF.R.U64 R3, R4, 0x3, R9 ;  /* 0x0000000304037819 */ /* 0x000fe40000001209 */
[----:B------:R-:W-:Y:S01]  /*8050*/  IADD3 R2, P0, PT, R44, 0x5600, RZ ;  /* 0x000056002c027810 */ /* 0x000fe20007f1e0ff */
[----:B------:R-:W-:Y:S01]  /*8060*/  IMAD.X R69, RZ, RZ, R45, P1 ;  /* 0x000000ffff457224 */ /* 0x000fe200008e062d */
[----:B------:R-:W-:Y:S01]  /*8070*/  LOP3.LUT R8, R4, 0x70, R3, 0x78, !PT ;  /* 0x0000007004087812 */ /* 0x000fe200078e7803 */
[----:B------:R2:W-:Y:S01]  /*8080*/  ST.E desc[UR46][R10.64], RZ ;  /* 0x000000ff0a007985 */ /* 0x0005e2000c10192e */
[----:B------:R-:W-:Y:S01]  /*8090*/  SHF.R.U64 R5, R6, 0x3, R7 ;  /* 0x0000000306057819 */ /* 0x000fe20000001207 */
[----:B------:R-:W-:Y:S01]  /*80a0*/  IMAD.X R67, RZ, RZ, R45, P0 ;  /* 0x000000ffff437224 */ /* 0x000fe200000e062d */
[C---:B------:R-:W-:Y:S01]  /*80b0*/  IADD3 R4, P1, PT, R44.reuse, 0x5c00, RZ ;  /* 0x00005c002c047810 */ /* 0x040fe20007f3e0ff */
[----:B------:R2:W-:Y:S01]  /*80c0*/  ST.E desc[UR46][R8.64], RZ ;  /* 0x000000ff08007985 */ /* 0x0005e2000c10192e */
[----:B------:R-:W-:-:S02]  /*80d0*/  IADD3 R16, P0, PT, R44, 0x5e00, RZ ;  /* 0x00005e002c107810 */ /* 0x000fc40007f1e0ff */
[----:B------:R-:W-:Y:S01]  /*80e0*/  LOP3.LUT R6, R6, 0x70, R5, 0x78, !PT ;  /* 0x0000007006067812 */ /* 0x000fe200078e7805 */
[----:B------:R-:W-:Y:S01]  /*80f0*/  IMAD.X R65, RZ, RZ, R45, P1 ;  /* 0x000000ffff417224 */ /* 0x000fe200008e062d */
[----:B------:R-:W-:Y:S01]  /*8100*/  SHF.R.U64 R3, R0, 0x3, R69 ;  /* 0x0000000300037819 */ /* 0x000fe20000001245 */
[----:B------:R-:W-:Y:S01]  /*8110*/  IMAD.X R63, RZ, RZ, R45, P0 ;  /* 0x000000ffff3f7224 */ /* 0x000fe200000e062d */
[----:B------:R-:W-:Y:S01]  /*8120*/  SHF.R.U64 R5, R2, 0x3, R67 ;  /* 0x0000000302057819 */ /* 0x000fe20000001243 */
[----:B------:R2:W-:Y:S01]  /*8130*/  ST.E desc[UR46][R6.64], RZ ;  /* 0x000000ff06007985 */ /* 0x0005e2000c10192e */
[----:B------:R-:W-:Y:S02]  /*8140*/  LOP3.LUT R68, R0, 0x70, R3, 0x78, !PT ;  /* 0x0000007000447812 */ /* 0x000fe400078e7803 */
[----:B------:R-:W-:Y:S02]  /*8150*/  LOP3.LUT R66, R2, 0x70, R5, 0x78, !PT ;  /* 0x0000007002427812 */ /* 0x000fe400078e7805 */
[----:B------:R-:W-:Y:S01]  /*8160*/  IADD3 R0, P1, PT, R44, 0x6400, RZ ;  /* 0x000064002c007810 */ /* 0x000fe20007f3e0ff */
[----:B------:R2:W-:Y:S01]  /*8170*/  ST.E desc[UR46][R68.64], RZ ;  /* 0x000000ff44007985 */ /* 0x0005e2000c10192e */
[----:B------:R-:W-:-:S02]  /*8180*/  SHF.R.U64 R3, R4, 0x3, R65 ;  /* 0x0000000304037819 */ /* 0x000fc40000001241 */
[----:B------:R-:W-:Y:S01]  /*8190*/  IADD3 R2, P0, PT, R44, 0x6600, RZ ;  /* 0x000066002c027810 */ /* 0x000fe20007f1e0ff */
        /* <DEDUP_REMOVED lines=41> */
[----:B------:R-:W-:-:S03]  /*8430*/  LOP3.LUT R70, R16, 0x70, R5, 0x78, !PT ;  /* 0x0000007010467812 */ /* 0x000fc600078e7805 */
[----:B------:R2:W-:Y:S01]  /*8440*/  ST.E desc[UR46][R72.64], RZ ;  /* 0x000000ff48007985 */ /* 0x0005e2000c10192e */
[----:B------:R-:W1:Y:S01]  /*8450*/  S2R R2, SR_CTAID.Y ;  /* 0x0000000000027919 */ /* 0x000e620000002600 */
[----:B------:R-:W3:Y:S02]  /*8460*/  S2R R0, SR_CTAID.Z ;  /* 0x0000000000007919 */ /* 0x000ee40000002700 */
[----:B------:R2:W-:Y:S01]  /*8470*/  ST.E desc[UR46][R70.64], RZ ;  /* 0x000000ff46007985 */ /* 0x0005e2000c10192e */
[----:B------:R-:W-:Y:S05]  /*8480*/  @!P6 BRA `(.L_x_151) ;  /* 0x000000000090e947 */ /* 0x000fea0003800000 */
[----:B------:R-:W4:Y:S01]  /*8490*/  LDCU UR4, c[0x0][0x380] ;  /* 0x00007000ff0477ac */ /* 0x000f220008000800 */
[----:B------:R-:W-:Y:S01]  /*84a0*/  IADD3 R3, PT, PT, R19, R18, RZ ;  /* 0x0000001213037210 */ /* 0x000fe20007ffe0ff */
[----:B------:R-:W-:Y:S03]  /*84b0*/  BSSY.RECONVERGENT B0, `(.L_x_151) ;  /* 0x0000021000007945 */ /* 0x000fe60003800200 */
[----:B----4-:R-:W-:-:S13]  /*84c0*/  ISETP.GE.AND P0, PT, R3, UR4, PT ;  /* 0x0000000403007c0c */ /* 0x010fda000bf06270 */
[----:B------:R-:W-:Y:S05]  /*84d0*/  @P0 BRA `(.L_x_152) ;  /* 0x0000000000780947 */ /* 0x000fea0003800000 */
[----:B------:R-:W2:Y:S01]  /*84e0*/  LDCU UR4, c[0x0][0x38c] ;  /* 0x00007180ff0477ac */ /* 0x000ea20008000800 */
[----:B------:R-:W3:Y:S01]  /*84f0*/  LDCU UR5, c[0x0][0x890] ;  /* 0x00011200ff0577ac */ /* 0x000ee20008000800 */
[----:B------:R-:W4:Y:S01]  /*8500*/  LDCU.64 UR6, c[0x0][0x888] ;  /* 0x00011100ff0677ac */ /* 0x000f220008000a00 */
[----:B--2---:R-:W2:Y:S01]  /*8510*/  I2F.U32.RP R8, UR4 ;  /* 0x0000000400087d06 */ /* 0x004ea20008209000 */
[----:B------:R-:W-:-:S07]  /*8520*/  ISETP.NE.U32.AND P0, PT, RZ, UR4, PT ;  /* 0x00000004ff007c0c */ /* 0x000fce000bf05070 */
[----:B--2---:R-:W2:Y:S02]  /*8530*/  MUFU.RCP R6, R8 ;  /* 0x0000000800067308 */ /* 0x004ea40000001000 */
[----:B--2---:R-:W-:-:S06]  /*8540*/  IADD3 R6, PT, PT, R6, 0xffffffe, RZ ;  /* 0x0ffffffe06067810 */ /* 0x004fcc0007ffe0ff */
[----:B------:R-:W2:Y:S02]  /*8550*/  F2I.FTZ.U32.TRUNC.NTZ R5, R6 ;  /* 0x0000000600057305 */ /* 0x000ea4000021f000 */
[----:B--2---:R-:W-:-:S05]  /*8560*/  IADD3 R4, PT, PT, RZ, -R5, RZ ;  /* 0x80000005ff047210 */ /* 0x004fca0007ffe0ff */
[----:B------:R-:W-:Y:S02]  /*8570*/  IMAD R7, R4, UR4, RZ ;  /* 0x0000000404077c24 */ /* 0x000fe4000f8e02ff */
[----:B------:R-:W-:-:S05]  /*8580*/  HFMA2 R4, -RZ, RZ, 0, 0 ;  /* 0x00000000ff047431 */ /* 0x000fca00000001ff */
[----:B------:R-:W-:-:S04]  /*8590*/  IMAD.HI.U32 R5, R5, R7, R4 ;  /* 0x0000000705057227 */ /* 0x000fc800078e0004 */
[----:B---3--:R-:W-:Y:S02]  /*85a0*/  IMAD R4, R0, UR5, R3 ;  /* 0x0000000500047c24 */ /* 0x008fe4000f8e0203 */
[----:B-1----:R-:W-:-:S04]  /*85b0*/  IMAD.HI.U32 R5, R5, R2, RZ ;  /* 0x0000000205057227 */ /* 0x002fc800078e00ff */
[----:B------:R-:W-:-:S04]  /*85c0*/  IMAD.MOV R7, RZ, RZ, -R5 ;  /* 0x000000ffff077224 */ /* 0x000fc800078e0a05 */
[----:B------:R-:W-:-:S05]  /*85d0*/  IMAD R7, R7, UR4, R2 ;  /* 0x0000000407077c24 */ /* 0x000fca000f8e0202 */
[----:B------:R-:W-:-:S13]  /*85e0*/  ISETP.GE.U32.AND P2, PT, R7, UR4, PT ;  /* 0x0000000407007c0c */ /* 0x000fda000bf46070 */
[----:B------:R-:W-:Y:S02]  /*85f0*/  @P2 IADD3 R7, PT, PT, R7, -UR4, RZ ;  /* 0x8000000407072c10 */ /* 0x000fe4000fffe0ff */
[----:B------:R-:W-:Y:S02]  /*8600*/  @P2 IADD3 R5, PT, PT, R5, 0x1, RZ ;  /* 0x0000000105052810 */ /* 0x000fe40007ffe0ff */
[----:B------:R-:W-:Y:S02]  /*8610*/  ISETP.GE.U32.AND P1, PT, R7, UR4, PT ;  /* 0x0000000407007c0c */ /* 0x000fe4000bf26070 */
[----:B------:R-:W1:Y:S11]  /*8620*/  LDC.64 R6, c[0x0][0x880] ;  /* 0x00022000ff067b82 */ /* 0x000e760000000a00 */
[----:B------:R-:W-:Y:S01]  /*8630*/  @P1 VIADD R5, R5, 0x1 ;  /* 0x0000000105051836 */ /* 0x000fe20000000000 */
[----:B------:R-:W-:-:S04]  /*8640*/  @!P0 LOP3.LUT R5, RZ, UR4, RZ, 0x33, !PT ;  /* 0x00000004ff058c12 */ /* 0x000fc8000f8e33ff */
[C---:B------:R-:W-:Y:S01]  /*8650*/  IADD3 R3, PT, PT, -R5.reuse, RZ, RZ ;  /* 0x000000ff05037210 */ /* 0x040fe20007ffe1ff */
[----:B----4-:R-:W-:-:S04]  /*8660*/  IMAD R5, R5, UR7, R4 ;  /* 0x0000000705057c24 */ /* 0x010fc8000f8e0204 */
[----:B------:R-:W-:Y:S01]  /*8670*/  IMAD R4, R3, UR4, R2 ;  /* 0x0000000403047c24 */ /* 0x000fe2000f8e0202 */
[----:B------:R-:W-:-:S03]  /*8680*/  MOV R3, 0xff800000 ;  /* 0xff80000000037802 */ /* 0x000fc60000000f00 */
[----:B------:R-:W-:-:S04]  /*8690*/  IMAD R5, R4, UR6, R5 ;  /* 0x0000000604057c24 */ /* 0x000fc8000f8e0205 */
[----:B-1----:R-:W-:-:S05]  /*86a0*/  IMAD.WIDE.U32 R6, R5, 0x4, R6 ;  /* 0x0000000405067825 */ /* 0x002fca00078e0006 */
[----:B------:R4:W-:Y:S02]  /*86b0*/  STG.E desc[UR46][R6.64], R3 ;  /* 0x0000000306007986 */ /* 0x0009e4000c10192e */
.L_x_152:
[----:B------:R-:W-:Y:S05]  /*86c0*/  BSYNC.RECONVERGENT B0 ;  /* 0x0000000000007941 */ /* 0x000fea0003800200 */
.L_x_151:
[----:B------:R-:W-:-:S09]  /*86d0*/  UISETP.NE.AND UP0, UPT, UR41, URZ, UPT ;  /* 0x000000ff2900728c */ /* 0x000fd2000bf05270 */
[----:B------:R-:W-:Y:S05]  /*86e0*/  BRA.U UP0, `(.L_x_153) ;  /* 0x0000000100047547 */ /* 0x000fea000b800000 */
[----:B------:R-:W-:Y:S05]  /*86f0*/  BPT.TRAP 0x1 ;  /* 0x000000040000795c */ /* 0x000fea0000300000 */
.L_x_153:
[C---:B----4-:R-:W-:Y:S01]  /*8700*/  IADD3 R3, P3, PT, R44.reuse, 0x8000, RZ ;  /* 0x000080002c037810 */ /* 0x050fe20007f7e0ff */
[----:B------:R4:W-:Y:S01]  /*8710*/  SYNCS.ARRIVE.TRANS64.A1T0 RZ, [R17+URZ+0x280b0], RZ ;  /* 0x0280b0ff11ff79a7 */ /* 0x0009e200081000ff */
[C---:B--2---:R-:W-:Y:S01]  /*8720*/  IADD3 R7, P1, PT, R44.reuse, 0x8800, RZ ;  /* 0x000088002c077810 */ /* 0x044fe20007f3e0ff */
[----:B------:R-:W-:Y:S01]  /*8730*/  STL.64 [R1+0x78], R18 ;  /* 0x0000781201007387 */ /* 0x000fe20000100a00 */
[C---:B------:R-:W-:Y:S01]  /*8740*/  IADD3 R9, P0, PT, R44.reuse, 0x8a00, RZ ;  /* 0x00008a002c097810 */ /* 0x040fe20007f1e0ff */
[--C-:B------:R-:W-:Y:S01]  /*8750*/  IMAD.X R55, RZ, RZ, R45.reuse, P3 ;  /* 0x000000ffff377224 */ /* 0x100fe200018e062d */
[----:B------:R-:W-:Y:S01]  /*8760*/  IADD3 R5, P2, PT, R44, 0x8200, RZ ;  /* 0x000082002c057810 */ /* 0x000fe20007f5e0ff */
[--C-:B------:R-:W-:Y:S01]  /*8770*/  IMAD.X R51, RZ, RZ, R45.reuse, P1 ;  /* 0x000000ffff337224 */ /* 0x100fe200008e062d */
[----:B------:R-:W-:Y:S01]  /*8780*/  UISETP.NE.AND UP0, UPT, UR41, URZ, UPT ;  /* 0x000000ff2900728c */ /* 0x000fe2000bf05270 */
[----:B------:R-:W-:Y:S01]  /*8790*/  IMAD.X R49, RZ, RZ, R45, P0 ;  /* 0x000000ffff317224 */ /* 0x000fe200000e062d */
[----:B------:R-:W-:Y:S01]  /*87a0*/  SHF.R.U64 R4, R3, 0x3, R55 ;  /* 0x0000000303047819 */ /* 0x000fe20000001237 */
[----:B------:R-:W-:Y:S01]  /*87b0*/  IMAD.X R53, RZ, RZ, R45, P2 ;  /* 0x000000ffff357224 */ /* 0x000fe200010e062d */
[----:B------:R-:W-:-:S02]  /*87c0*/  SHF.R.U64 R8, R7, 0x3, R51 ;  /* 0x0000000307087819 */ /* 0x000fc40000001233 */
[----:B------:R-:W-:Y:S02]  /*87d0*/  LOP3.LUT R54, R3, 0x70, R4, 0x78, !PT ;  /* 0x0000007003367812 */ /* 0x000fe400078e7804 */
[C---:B------:R-:W-:Y:S02]  /*87e0*/  IADD3 R3, P3, PT, R44.reuse, 0x9000, RZ ;  /* 0x000090002c037810 */ /* 0x040fe40007f7e0ff */
[----:B------:R-:W-:Y:S01]  /*87f0*/  LOP3.LUT R50, R7, 0x70, R8, 0x78, !PT ;  /* 0x0000007007327812 */ /* 0x000fe200078e7808 */
[----:B------:R-:W-:Y:S01]  /*8800*/  ST.E desc[UR46][R54.64], RZ ;  /* 0x000000ff36007985 */ /* 0x000fe2000c10192e */
[----:B------:R-:W-:Y:S01]  /*8810*/  IADD3 R7, P1, PT, R44, 0x9800, RZ ;  /* 0x000098002c077810 */ /* 0x000fe20007f3e0ff */
[----:B------:R-:W-:Y:S01]  /*8820*/  IMAD.X R47, RZ, RZ, R45, P3 ;  /* 0x000000ffff2f7224 */ /* 0x000fe200018e062d */
[----:B------:R-:W-:Y:S02]  /*8830*/  SHF.R.U64 R10, R9, 0x3, R49 ;  /* 0x00000003090a7819 */ /* 0x000fe40000001231 */
[----:B------:R-:W-:Y:S01]  /*8840*/  SHF.R.U64 R6, R5, 0x3, R53 ;  /* 0x0000000305067819 */ /* 0x000fe20000001235 */
[----:B------:R-:W-:Y:S01]  /*8850*/  IMAD.X R41, RZ, RZ, R45, P1 ;  /* 0x000000ffff297224 */ /* 0x000fe200008e062d */
[----:B------:R-:W-:-:S02]  /*8860*/  SHF.R.U64 R4, R3, 0x3, R47 ;  /* 0x0000000303047819 */ /* 0x000fc4000000122f */
[----:B------:R-:W-:Y:S02]  /*8870*/  LOP3.LUT R48, R9, 0x70, R10, 0x78, !PT ;  /* 0x0000007009307812 */ /* 0x000fe400078e780a */
[----:B------:R-:W-:Y:S02]  /*8880*/  LOP3.LUT R46, R3, 0x70, R4, 0x78, !PT ;  /* 0x00000070032e7812 */ /* 0x000fe400078e7804 */
[C---:B------:R-:W-:Y:S02]  /*8890*/  IADD3 R3, P3, PT, R44.reuse, 0xa000, RZ ;  /* 0x0000a0002c037810 */ /* 0x040fe40007f7e0ff */
[----:B------:R-:W-:Y:S02]  /*88a0*/  IADD3 R9, P0, PT, R44, 0x9a00, RZ ;  /* 0x00009a002c097810 */ /* 0x000fe40007f1e0ff */
[----:B------:R-:W-:Y:S01]  /*88b0*/  SHF.R.U64 R8, R7, 0x3, R41 ;  /* 0x0000000307087819 */ /* 0x000fe20000001229 */
[--C-:B------:R-:W-:Y:S01]  /*88c0*/  IMAD.X R37, RZ, RZ, R45.reuse, P3 ;  /* 0x000000ffff257224 */ /* 0x100fe200018e062d */
[----:B------:R-:W-:Y:S01]  /*88d0*/  LOP3.LUT R52, R5, 0x70, R6, 0x78, !PT ;  /* 0x0000007005347812 */ /* 0x000fe200078e7806 */
[----:B------:R-:W-:Y:S01]  /*88e0*/  IMAD.X R39, RZ, RZ, R45, P0 ;  /* 0x000000ffff277224 */ /* 0x000fe200000e062d */
[----:B------:R-:W-:-:S02]  /*88f0*/  LOP3.LUT R40, R7, 0x70, R8, 0x78, !PT ;  /* 0x0000007007287812 */ /* 0x000fc400078e7808 */
[C---:B------:R-:W-:Y:S01]  /*8900*/  IADD3 R7, P1, PT, R44.reuse, 0xa800, RZ ;  /* 0x0000a8002c077810 */ /* 0x040fe20007f3e0ff */
[----:B------:R-:W-:Y:S01]  /*8910*/  ST.E desc[UR46][R52.64], RZ ;  /* 0x000000ff34007985 */ /* 0x000fe2000c10192e */
[----:B------:R-:W-:Y:S02]  /*8920*/  SHF.R.U64 R4, R3, 0x3, R37 ;  /* 0x0000000303047819 */ /* 0x000fe40000001225 */
[----:B------:R-:W-:Y:S01]  /*8930*/  SHF.R.U64 R10, R9, 0x3, R39 ;  /* 0x00000003090a7819 */ /* 0x000fe20000001227 */
[--C-:B------:R-:W-:Y:S01]  /*8940*/  IMAD.X R33, RZ, RZ, R45.reuse, P1 ;  /* 0x000000ffff217224 */ /* 0x100fe200008e062d */
[----:B------:R-:W-:Y:S01]  /*8950*/  LOP3.LUT R36, R3, 0x70, R4, 0x78, !PT ;  /* 0x0000007003247812 */ /* 0x000fe200078e7804 */
[----:B------:R-:W-:Y:S01]  /*8960*/  ST.E desc[UR46][R50.64], RZ ;  /* 0x000000ff32007985 */ /* 0x000fe2000c10192e */
[C---:B------:R-:W-:Y:S02]  /*8970*/  IADD3 R5, P2, PT, R44.reuse, 0x9200, RZ ;  /* 0x000092002c057810 */ /* 0x040fe40007f5e0ff */
[----:B------:R-:W-:Y:S01]  /*8980*/  LOP3.LUT R38, R9, 0x70, R10, 0x78, !PT ;  /* 0x0000007009267812 */ /* 0x000fe200078e780a */
[----:B------:R-:W-:Y:S01]  /*8990*/  ST.E desc[UR46][R48.64], RZ ;  /* 0x000000ff30007985 */ /* 0x000fe2000c10192e */
[C---:B------:R-:W-:Y:S01]  /*89a0*/  IADD3 R3, P3, PT, R44.reuse, 0xb000, RZ ;  /* 0x0000b0002c037810 */ /* 0x040fe20007f7e0ff */
[----:B------:R-:W-:Y:S01]  /*89b0*/  IMAD.X R43, RZ, RZ, R45, P2 ;  /* 0x000000ffff2b7224 */ /* 0x000fe200010e062d */
[----:B------:R-:W-:Y:S01]  /*89c0*/  IADD3 R9, P0, PT, R44, 0xaa00, RZ ;  /* 0x0000aa002c097810 */ /* 0x000fe20007f1e0ff */
[----:B------:R-:W-:Y:S01]  /*89d0*/  ST.E desc[UR46][R46.64], RZ ;  /* 0x000000ff2e007985 */ /* 0x000fe2000c10192e */
[----:B------:R-:W-:Y:S01]  /*89e0*/  SHF.R.U64 R8, R7, 0x3, R33 ;  /* 0x0000000307087819 */ /* 0x000fe20000001221 */
[----:B------:R-:W-:Y:S01]  /*89f0*/  IMAD.X R29, RZ, RZ, R45, P3 ;  /* 0x000000ffff1d7224 */ /* 0x000fe200018e062d */
[----:B------:R-:W-:Y:S01]  /*8a00*/  SHF.R.U64 R6, R5, 0x3, R43 ;  /* 0x0000000305067819 */ /* 0x000fe2000000122b */
[----:B------:R-:W-:Y:S01]  /*8a10*/  IMAD.X R31, RZ, RZ, R45, P0 ;  /* 0x000000ffff1f7224 */ /* 0x000fe200000e062d */
[----:B------:R-:W-:-:S02]  /*8a20*/  LOP3.LUT R32, R7, 0x70, R8, 0x78, !PT ;  /* 0x0000007007207812 */ /* 0x000fc400078e7808 */
[C---:B------:R-:W-:Y:S02]  /*8a30*/  IADD3 R7, P1, PT, R44.reuse, 0xb800, RZ ;  /* 0x0000b8002c077810 */ /* 0x040fe40007f3e0ff */
[----:B------:R-:W-:Y:S02]  /*8a40*/  SHF.R.U64 R4, R3, 0x3, R29 ;  /* 0x0000000303047819 */ /* 0x000fe4000000121d */
[----:B------:R-:W-:Y:S01]  /*8a50*/  SHF.R.U64 R10, R9, 0x3, R31 ;  /* 0x00000003090a7819 */ /* 0x000fe2000000121f */
[----:B------:R-:W-:Y:S01]  /*8a60*/  IMAD.X R25, RZ, RZ, R45, P1 ;  /* 0x000000ffff197224 */ /* 0x000fe200008e062d */
[----:B------:R-:W-:Y:S02]  /*8a70*/  LOP3.LUT R42, R5, 0x70, R6, 0x78, !PT ;  /* 0x00000070052a7812 */ /* 0x000fe400078e7806 */
[----:B------:R-:W-:Y:S02]  /*8a80*/  LOP3.LUT R28, R3, 0x70, R4, 0x78, !PT ;  /* 0x00000070031c7812 */ /* 0x000fe400078e7804 */
[----:B------:R-:W-:Y:S01]  /*8a90*/  IADD3 R5, P2, PT, R44, 0xa200, RZ ;  /* 0x0000a2002c057810 */ /* 0x000fe20007f5e0ff */
[----:B------:R-:W-:Y:S01]  /*8aa0*/  ST.E desc[UR46][R42.64], RZ ;  /* 0x000000ff2a007985 */ /* 0x000fe2000c10192e */
[----:B------:R-:W-:-:S02]  /*8ab0*/  LOP3.LUT R30, R9, 0x70, R10, 0x78, !PT ;  /* 0x00000070091e7812 */ /* 0x000fc400078e780a */
[C---:B------:R-:W-:Y:S01]  /*8ac0*/  IADD3 R3, P3, PT, R44.reuse, 0xc000, RZ ;  /* 0x0000c0002c037810 */ /* 0x040fe20007f7e0ff */
[----:B------:R-:W-:Y:S01]  /*8ad0*/  IMAD.X R35, RZ, RZ, R45, P2 ;  /* 0x000000ffff237224 */ /* 0x000fe200010e062d */
[C---:B------:R-:W-:Y:S01]  /*8ae0*/  IADD3 R9, P0, PT, R44.reuse, 0xba00, RZ ;  /* 0x0000ba002c097810 */ /* 0x040fe20007f1e0ff */
[----:B------:R-:W-:Y:S01]  /*8af0*/  ST.E desc[UR46][R40.64], RZ ;  /* 0x000000ff28007985 */ /* 0x000fe2000c10192e */
[----:B------:R-:W-:Y:S01]  /*8b00*/  SHF.R.U64 R8, R7, 0x3, R25 ;  /* 0x0000000307087819 */ /* 0x000fe20000001219 */
[----:B------:R-:W-:Y:S01]  /*8b10*/  IMAD.X R21, RZ, RZ, R45, P3 ;  /* 0x000000ffff157224 */ /* 0x000fe200018e062d */
[----:B------:R-:W-:Y:S01]  /*8b20*/  SHF.R.U64 R6, R5, 0x3, R35 ;  /* 0x0000000305067819 */ /* 0x000fe20000001223 */
[----:B------:R-:W-:Y:S01]  /*8b30*/  IMAD.X R23, RZ, RZ, R45, P0 ;  /* 0x000000ffff177224 */ /* 0x000fe200000e062d */
[----:B------:R-:W-:Y:S01]  /*8b40*/  LOP3.LUT R24, R7, 0x70, R8, 0x78, !PT ;  /* 0x0000007007187812 */ /* 0x000fe200078e7808 */
[----:B------:R-:W-:Y:S01]  /*8b50*/  ST.E desc[UR46][R38.64], RZ ;  /* 0x000000ff26007985 */ /* 0x000fe2000c10192e */
[----:B------:R-:W-:-:S02]  /*8b60*/  IADD3 R7, P1, PT, R44, 0xc800, RZ ;  /* 0x0000c8002c077810 */ /* 0x000fc40007f3e0ff */
[----:B------:R-:W-:Y:S01]  /*8b70*/  SHF.R.U64 R4, R3, 0x3, R21 ;  /* 0x0000000303047819 */ /* 0x000fe20000001215 */
[----:B------:R-:W-:Y:S01]  /*8b80*/  ST.E desc[UR46][R36.64], RZ ;  /* 0x000000ff24007985 */ /* 0x000fe2000c10192e */
        /* <DEDUP_REMOVED lines=44> */
[----:B------:R-:W-:Y:S01]  /*8e50*/  LOP3.LUT R56, R9, 0x70, R16, 0x78, !PT ;  /* 0x0000007009387812 */ /* 0x000fe200078e7810 */
[----:B------:R-:W-:Y:S01]  /*8e60*/  ST.E desc[UR46][R14.64], RZ ;  /* 0x000000ff0e007985 */ /* 0x000fe2000c10192e */
[----:B------:R-:W-:-:S02]  /*8e70*/  IADD3 R3, P5, PT, R44, 0xf000, RZ ;  /* 0x0000f0002c037810 */ /* 0x000fc40007fbe0ff */
[C---:B------:R-:W-:Y:S01]  /*8e80*/  IADD3 R9, P0, PT, R44.reuse, 0xea00, RZ ;  /* 0x0000ea002c097810 */ /* 0x040fe20007f1e0ff */
[----:B------:R-:W-:Y:S01]  /*8e90*/  ST.E desc[UR46][R12.64], RZ ;  /* 0x000000ff0c007985 */ /* 0x000fe2000c10192e */
[C---:B------:R-:W-:Y:S02]  /*8ea0*/  SHF.R.U64 R8, R7.reuse, 0x3, R67 ;  /* 0x0000000307087819 */ /* 0x040fe40000001243 */
[C---:B------:R-:W-:Y:S01]  /*8eb0*/  IADD3 R5, P2, PT, R44.reuse, 0xd200, RZ ;  /* 0x0000d2002c057810 */ /* 0x040fe20007f5e0ff */
[----:B-1----:R1:W-:Y:S01]  /*8ec0*/  STL.64 [R1+0xc0], R2 ;  /* 0x0000c00201007387 */ /* 0x0023e20000100a00 */
[--C-:B------:R-:W-:Y:S01]  /*8ed0*/  IMAD.X R65, RZ, RZ, R45.reuse, P0 ;  /* 0x000000ffff417224 */ /* 0x100fe200000e062d */
[----:B------:R-:W-:Y:S02]  /*8ee0*/  LOP3.LUT R66, R7, 0x70, R8, 0x78, !PT ;  /* 0x0000007007427812 */ /* 0x000fe400078e7808 */
[----:B------:R2:W-:Y:S01]  /*8ef0*/  ST.E desc[UR46][R10.64], RZ ;  /* 0x000000ff0a007985 */ /* 0x0005e2000c10192e */
[----:B------:R-:W-:Y:S01]  /*8f00*/  IADD3 R7, P3, PT, R44, 0xf800, RZ ;  /* 0x0000f8002c077810 */ /* 0x000fe20007f7e0ff */
[----:B------:R-:W-:Y:S01]  /*8f10*/  IMAD.X R61, RZ, RZ, R45, P2 ;  /* 0x000000ffff3d7224 */ /* 0x000fe200010e062d */
[----:B------:R-:W-:Y:S01]  /*8f20*/  SHF.R.U64 R16, R9, 0x3, R65 ;  /* 0x0000000309107819 */ /* 0x000fe20000001241 */
[----:B------:R-:W-:Y:S03]  /*8f30*/  ST.E desc[UR46][R62.64], RZ ;  /* 0x000000ff3e007985 */ /* 0x000fe6000c10192e */
[----:B------:R-:W-:-:S02]  /*8f40*/  SHF.R.U64 R6, R5, 0x3, R61 ;  /* 0x0000000305067819 */ /* 0x000fc4000000123d */
[----:B------:R-:W-:Y:S02]  /*8f50*/  LOP3.LUT R64, R9, 0x70, R16, 0x78, !PT ;  /* 0x0000007009407812 */ /* 0x000fe400078e7810 */
[----:B------:R-:W-:Y:S02]  /*8f60*/  LOP3.LUT R60, R5, 0x70, R6, 0x78, !PT ;  /* 0x00000070053c7812 */ /* 0x000fe400078e7806 */
[C---:B------:R-:W-:Y:S02]  /*8f70*/  IADD3 R5, P2, PT, R44.reuse, 0xe200, RZ ;  /* 0x0000e2002c057810 */ /* 0x040fe40007f5e0ff */
[C---:B------:R-:W-:Y:S01]  /*8f80*/  IADD3 R9, P1, PT, R44.reuse, 0x8400, RZ ;  /* 0x000084002c097810 */ /* 0x040fe20007f3e0ff */
[----:B------:R-:W-:Y:S02]  /*8f90*/  ST.E desc[UR46][R60.64], RZ ;  /* 0x000000ff3c007985 */ /* 0x000fe4000c10192e */
[--C-:B------:R-:W-:Y:S01]  /*8fa0*/  IMAD.X R69, RZ, RZ, R45.reuse, P2 ;  /* 0x000000ffff457224 */ /* 0x100fe200010e062d */
[----:B------:R-:W-:Y:S01]  /*8fb0*/  IADD3 R8, P2, PT, R44, 0xfa00, RZ ;  /* 0x0000fa002c087810 */ /* 0x000fe20007f5e0ff */
[----:B------:R-:W-:Y:S01]  /*8fc0*/  ST.E desc[UR46][R58.64], RZ ;  /* 0x000000ff3a007985 */ /* 0x000fe2000c10192e */
[----:B-1----:R-:W-:-:S02]  /*8fd0*/  IMAD.X R3, RZ, RZ, R45, P5 ;  /* 0x000000ffff037224 */ /* 0x002fc400028e062d */
[C---:B------:R-:W-:Y:S01]  /*8fe0*/  SHF.R.U64 R6, R5.reuse, 0x3, R69 ;  /* 0x0000000305067819 */ /* 0x040fe20000001245 */
[----:B------:R1:W-:Y:S01]  /*8ff0*/  STL.64 [R1+0xb0], R8 ;  /* 0x0000b00801007387 */ /* 0x0003e20000100a00 */
[C---:B--2---:R-:W-:Y:S01]  /*9000*/  IADD3 R10, P0, PT, R44.reuse, 0x8600, RZ ;  /* 0x000086002c0a7810 */ /* 0x044fe20007f1e0ff */
[--C-:B------:R-:W-:Y:S01]  /*9010*/  IMAD.X R23, RZ, RZ, R45.reuse, P2 ;  /* 0x000000ffff177224 */ /* 0x100fe200010e062d */
[C---:B------:R-:W-:Y:S01]  /*9020*/  IADD3 R11, P5, PT, R44.reuse, 0x8c00, RZ ;  /* 0x00008c002c0b7810 */ /* 0x040fe20007fbe0ff */
[----:B------:R-:W-:Y:S01]  /*9030*/  STL [R1+0x6c], R3 ;  /* 0x00006c0301007387 */ /* 0x000fe20000100800 */
[----:B------:R-:W-:Y:S01]  /*9040*/  LOP3.LUT R68, R5, 0x70, R6, 0x78, !PT ;  /* 0x0000007005447812 */ /* 0x000fe200078e7806 */
[----:B------:R-:W-:Y:S01]  /*9050*/  IMAD.X R21, RZ, RZ, R45, P0 ;  /* 0x000000ffff157224 */ /* 0x000fe200000e062d */
[C---:B------:R-:W-:Y:S01]  /*9060*/  IADD3 R5, P4, PT, R44.reuse, 0xf200, RZ ;  /* 0x0000f2002c057810 */ /* 0x040fe20007f9e0ff */
[----:B------:R2:W-:Y:S01]  /*9070*/  STL.64 [R1+0xa8], R10 ;  /* 0x0000a80a01007387 */ /* 0x0005e20000100a00 */
[----:B------:R-:W-:-:S02]  /*9080*/  IADD3 R14, P2, PT, R44, 0x9600, RZ ;  /* 0x000096002c0e7810 */ /* 0x000fc40007f5e0ff */
[C---:B------:R-:W-:Y:S01]  /*9090*/  IADD3 R16, P0, PT, R44.reuse, 0x9e00, RZ ;  /* 0x00009e002c107810 */ /* 0x040fe20007f1e0ff */
[----:B------:R-:W-:Y:S04]  /*90a0*/  STL [R1+0x54], R23 ;  /* 0x0000541701007387 */ /* 0x000fe80000100800 */
[----:B------:R4:W-:Y:S04]  /*90b0*/  STL.64 [R1+0x88], R16 ;  /* 0x0000881001007387 */ /* 0x0009e80000100a00 */
[----:B------:R3:W-:Y:S04]  /*90c0*/  STL [R1+0x44], R21 ;  /* 0x0000441501007387 */ /* 0x0007e80000100800 */
[----:B------:R-:W-:Y:S01]  /*90d0*/  ST.E desc[UR46][R56.64], RZ ;  /* 0x000000ff38007985 */ /* 0x000fe2000c10192e */
[--C-:B-1----:R-:W-:Y:S01]  /*90e0*/  IMAD.X R9, RZ, RZ, R45.reuse, P4 ;  /* 0x000000ffff097224 */ /* 0x102fe200020e062d */
[C---:B------:R-:W-:Y:S01]  /*90f0*/  IADD3 R12, P4, PT, R44.reuse, 0x8e00, RZ ;  /* 0x00008e002c0c7810 */ /* 0x040fe20007f9e0ff */
[--C-:B--2---:R-:W-:Y:S01]  /*9100*/  IMAD.X R11, RZ, RZ, R45.reuse, P3 ;  /* 0x000000ffff0b7224 */ /* 0x104fe200018e062d */
[C---:B------:R-:W-:Y:S01]  /*9110*/  IADD3 R13, P3, PT, R44.reuse, 0x9400, RZ ;  /* 0x000094002c0d7810 */ /* 0x040fe20007f7e0ff */
[----:B------:R-:W-:Y:S01]  /*9120*/  IMAD.X R93, RZ, RZ, R45, P0 ;  /* 0x000000ffff5d7224 */ /* 0x000fe200000e062d */
[----:B------:R-:W-:Y:S04]  /*9130*/  ST.E desc[UR46][R70.64], RZ ;  /* 0x000000ff46007985 */ /* 0x000fe8000c10192e */
[----:B------:R1:W-:Y:S01]  /*9140*/  STL.64 [R1+0xb8], R10 ;  /* 0x0000b80a01007387 */ /* 0x0003e20000100a00 */
[----:B------:R-:W-:Y:S01]  /*9150*/  SHF.R.U64 R6, R5, 0x3, R9 ;  /* 0x0000000305067819 */ /* 0x000fe20000001209 */
[----:B----4-:R-:W-:Y:S01]  /*9160*/  IMAD.X R17, RZ, RZ, R45, P4 ;  /* 0x000000ffff117224 */ /* 0x010fe200020e062d */
[C---:B---3--:R-:W-:Y:S01]  /*9170*/  IADD3 R21, P4, PT, R44.reuse, 0xa600, RZ ;  /* 0x0000a6002c157810 */ /* 0x048fe20007f9e0ff */
[----:B------:R2:W-:Y:S01]  /*9180*/  STL.64 [R1+0x98], R12 ;  /* 0x0000980c01007387 */ /* 0x0005e20000100a00 */
[----:B------:R-:W-:-:S03]  /*9190*/  IADD3 R25, P0, PT, R44, 0xb600, RZ ;  /* 0x0000b6002c197810 */ /* 0x000fc60007f1e0ff */
[----:B------:R-:W-:Y:S01]  /*91a0*/  ST.E desc[UR46][R68.64], RZ ;  /* 0x000000ff44007985 */ /* 0x000fe2000c10192e */
[--C-:B-1----:R-:W-:Y:S01]  /*91b0*/  IMAD.X R11, RZ, RZ, R45.reuse, P3 ;  /* 0x000000ffff0b7224 */ /* 0x102fe200018e062d */
[----:B------:R-:W-:Y:S02]  /*91c0*/  LOP3.LUT R8, R5, 0x70, R6, 0x78, !PT ;  /* 0x0000007005087812 */ /* 0x000fe400078e7806 */
[----:B------:R-:W-:Y:S01]  /*91d0*/  STL [R1+0x34], R17 ;  /* 0x0000341101007387 */ /* 0x000fe20000100800 */
[C---:B------:R-:W-:Y:S01]  /*91e0*/  IADD3 R22, P3, PT, R44.reuse, 0xac00, RZ ;  /* 0x0000ac002c167810 */ /* 0x040fe20007f7e0ff */
[--C-:B--2---:R-:W-:Y:S01]  /*91f0*/  IMAD.X R13, RZ, RZ, R45.reuse, P1 ;  /* 0x000000ffff0d7224 */ /* 0x104fe200008e062d */
[----:B------:R-:W-:Y:S01]  /*9200*/  IADD3 R15, P1, PT, R44, 0x9c00, RZ ;  /* 0x00009c002c0f7810 */ /* 0x000fe20007f3e0ff */
[----:B------:R1:W-:Y:S04]  /*9210*/  STL [R1+0x2c], R11 ;  /* 0x00002c0b01007387 */ /* 0x0003e80000100800 */
[----:B------:R2:W-:Y:S01]  /*9220*/  STL.64 [R1+0x80], R14 ;  /* 0x0000800e01007387 */ /* 0x0005e20000100a00 */
[----:B------:R-:W-:-:S02]  /*9230*/  IMAD.X R89, RZ, RZ, R45, P4 ;  /* 0x000000ffff597224 */ /* 0x000fc400020e062d */
[--C-:B------:R-:W-:Y:S01]  /*9240*/  IMAD.X R81, RZ, RZ, R45.reuse, P0 ;  /* 0x000000ffff517224 */ /* 0x100fe200000e062d */
[----:B------:R-:W-:Y:S04]  /*9250*/  ST.E desc[UR46][R66.64], RZ ;  /* 0x000000ff42007985 */ /* 0x000fe8000c10192e */
[----:B-1----:R1:W3:Y:S01]  /*9260*/  LDL.64 R10, [R1+0x68] ;  /* 0x00006800010a7983 */ /* 0x0022e20000100a00 */
[----:B--2---:R-:W-:-:S03]  /*9270*/  IMAD.X R15, RZ, RZ, R45, P5 ;  /* 0x000000ffff0f7224 */ /* 0x004fc600028e062d */
[----:B------:R2:W-:Y:S01]  /*9280*/  STL.64 [R1+0x60], R8 ;  /* 0x0000600801007387 */ /* 0x0005e20000100a00 */
[----:B------:R-:W-:-:S03]  /*9290*/  IADD3 R20, P5, PT, R44, 0xa400, RZ ;  /* 0x0000a4002c147810 */ /* 0x000fc60007fbe0ff */
[----:B------:R4:W-:Y:S04]  /*92a0*/  STL.64 [R1+0xa0], R14 ;  /* 0x0000a00e01007387 */ /* 0x0009e80000100a00 */
[----:B------:R1:W-:Y:S01]  /*92b0*/  STL.64 [R1+0x90], R20 ;  /* 0x0000901401007387 */ /* 0x0003e20000100a00 */
[--C-:B------:R-:W-:Y:S02]  /*92c0*/  IMAD.X R19, RZ, RZ, R45.reuse, P1 ;  /* 0x000000ffff137224 */ /* 0x100fe400008e062d */
[--C-:B------:R-:W-:Y:S01]  /*92d0*/  IMAD.X R87, RZ, RZ, R45.reuse, P3 ;  /* 0x000000ffff577224 */ /* 0x100fe200018e062d */
[----:B------:R-:W-:Y:S01]  /*92e0*/  IADD3 R27, P4, PT, R44, 0xbe00, RZ ;  /* 0x0000be002c1b7810 */ /* 0x000fe20007f9e0ff */
[----:B------:R-:W-:Y:S04]  /*92f0*/  ST.E desc[UR46][R64.64], RZ ;  /* 0x000000ff40007985 */ /* 0x000fe8000c10192e */
[----:B--2---:R-:W2:Y:S04]  /*9300*/  LDL.LU.64 R8, [R1+0xb0] ;  /* 0x0000b00001087983 */ /* 0x004ea80000300a00 */
[----:B----4-:R-:W2:Y:S01]  /*9310*/  LDL.64 R14, [R1+0x50] ;  /* 0x00005000010e7983 */ /* 0x010ea20000100a00 */
[----:B-1----:R-:W-:-:S02]  /*9320*/  IMAD.X R21, RZ, RZ, R45, P2 ;  /* 0x000000ffff157224 */ /* 0x002fc400010e062d */
[----:B---3--:R-:W-:Y:S02]  /*9330*/  IMAD.MOV.U32 R11, RZ, RZ, R3 ;  /* 0x000000ffff0b7224 */ /* 0x008fe400078e0003 */
[----:B------:R-:W3:Y:S03]  /*9340*/  LDL.LU.64 R2, [R1+0xc0] ;  /* 0x0000c00001027983 */ /* 0x000ee60000300a00 */
[----:B---3--:R-:W-:-:S04]  /*9350*/  SHF.R.U64 R4, R3, 0x3, R11 ;  /* 0x0000000303047819 */ /* 0x008fc8000000120b */
[----:B------:R-:W-:-:S05]  /*9360*/  LOP3.LUT R10, R3, 0x70, R4, 0x78, !PT ;  /* 0x00000070030a7812 */ /* 0x000fca00078e7804 */
[----:B------:R1:W-:Y:S04]  /*9370*/  STL [R1+0x68], R10 ;  /* 0x0000680a01007387 */ /* 0x0003e80000100800 */
[----:B-1----:R-:W3:Y:S04]  /*9380*/  LDL.LU.64 R10, [R1+0xb8] ;  /* 0x0000b800010a7983 */ /* 0x002ee80000300a00 */
[----:B------:R1:W-:Y:S01]  /*9390*/  STL [R1+0x24], R21 ;  /* 0x0000241501007387 */ /* 0x0003e20000100800 */
[--C-:B--2---:R-:W-:Y:S01]  /*93a0*/  SHF.R.U64 R3, R8, 0x3, R15.reuse ;  /* 0x0000000308037819 */ /* 0x104fe2000000120f */
[----:B------:R-:W-:-:S02]  /*93b0*/  IMAD.MOV.U32 R5, RZ, RZ, R15 ;  /* 0x000000ffff057224 */ /* 0x000fc400078e000f */
[----:B-1----:R-:W2:Y:S01]  /*93c0*/  LDL.64 R20, [R1+0x40] ;  /* 0x0000400001147983 */ /* 0x002ea20000100a00 */
[----:B---3--:R-:W-:-:S04]  /*93d0*/  SHF.R.U64 R4, R7, 0x3, R11 ;  /* 0x0000000307047819 */ /* 0x008fc8000000120b */
[----:B------:R-:W-:Y:S02]  /*93e0*/  LOP3.LUT R10, R7, 0x70, R4, 0x78, !PT ;  /* 0x00000070070a7812 */ /* 0x000fe400078e7804 */
[----:B------:R-:W3:Y:S04]  /*93f0*/  LDL.LU.64 R6, [R1+0x20] ;  /* 0x0000200001067983 */ /* 0x000ee80000300a00 */
[----:B------:R1:W-:Y:S01]  /*9400*/  STL.64 [R1+0x58], R10 ;  /* 0x0000580a01007387 */ /* 0x0003e20000100a00 */
[----:B------:R-:W-:Y:S01]  /*9410*/  IMAD.MOV.U32 R4, RZ, RZ, R14 ;  /* 0x000000ffff047224 */ /* 0x000fe200078e000e */
[----:B------:R-:W-:Y:S02]  /*9420*/  LOP3.LUT R4, R8, 0x70, R3, 0x78, !PT ;  /* 0x0000007008047812 */ /* 0x000fe400078e7803 */
[----:B------:R-:W4:Y:S04]  /*9430*/  LDL.LU.64 R14, [R1+0xa0] ;  /* 0x0000a000010e7983 */ /* 0x000f280000300a00 */
[----:B------:R2:W-:Y:S04]  /*9440*/  STL [R1+0x50], R4 ;  /* 0x0000500401007387 */ /* 0x0005e80000100800 */
[----:B-1----:R-:W3:Y:S01]  /*9450*/  LDL.LU.64 R10, [R1+0xa8] ;  /* 0x0000a800010a7983 */ /* 0x002ee20000300a00 */
[----:B--2---:R-:W-:-:S04]  /*9460*/  SHF.R.U64 R4, R9, 0x3, R13 ;  /* 0x0000000309047819 */ /* 0x004fc8000000120d */
[----:B------:R-:W-:Y:S02]  /*9470*/  LOP3.LUT R12, R9, 0x70, R4, 0x78, !PT ;  /* 0x00000070090c7812 */ /* 0x000fe400078e7804 */
[----:B------:R-:W2:Y:S04]  /*9480*/  LDL.LU.64 R8, [R1+0x28] ;  /* 0x0000280001087983 */ /* 0x000ea80000300a00 */
[----:B------:R1:W-:Y:S04]  /*9490*/  STL.64 [R1+0x48], R12 ;  /* 0x0000480c01007387 */ /* 0x0003e80000100a00 */
[----:B-1----:R-:W2:Y:S01]  /*94a0*/  LDL.LU.64 R12, [R1+0x98] ;  /* 0x00009800010c7983 */ /* 0x002ea20000300a00 */
[----:B------:R-:W-:-:S02]  /*94b0*/  IMAD.MOV.U32 R4, RZ, RZ, R20 ;  /* 0x000000ffff047224 */ /* 0x000fc400078e0014 */
[--C-:B------:R-:W-:Y:S01]  /*94c0*/  IMAD.MOV.U32 R5, RZ, RZ, R21.reuse ;  /* 0x000000ffff057224 */ /* 0x100fe200078e0015 */
[C---:B---3--:R-:W-:Y:S02]  /*94d0*/  SHF.R.U64 R3, R10.reuse, 0x3, R21 ;  /* 0x000000030a037819 */ /* 0x048fe40000001215 */
[----:B------:R-:W3:Y:S02]  /*94e0*/  LDL.LU.64 R20, [R1+0x90] ;  /* 0x0000900001147983 */ /* 0x000ee40000300a00 */
[----:B------:R-:W-:-:S05]  /*94f0*/  LOP3.LUT R4, R10, 0x70, R3, 0x78, !PT ;  /* 0x000000700a047812 */ /* 0x000fca00078e7803 */
[----:B------:R4:W-:Y:S02]  /*9500*/  STL [R1+0x40], R4 ;  /* 0x0000400401007387 */ /* 0x0009e40000100800 */
[----:B----4-:R-:W-:-:S04]  /*9510*/  SHF.R.U64 R4, R11, 0x3, R15 ;  /* 0x000000030b047819 */ /* 0x010fc8000000120f */
[----:B------:R-:W-:Y:S02]  /*9520*/  LOP3.LUT R14, R11, 0x70, R4, 0x78, !PT ;  /* 0x000000700b0e7812 */ /* 0x000fe400078e7804 */
[----:B------:R-:W4:Y:S04]  /*9530*/  LDL.LU.64 R10, [R1+0x30] ;  /* 0x00003000010a7983 */ /* 0x000f280000300a00 */
[----:B------:R1:W-:Y:S01]  /*9540*/  STL.64 [R1+0x38], R14 ;  /* 0x0000380e01007387 */ /* 0x0003e20000100a00 */
[----:B--2---:R-:W-:-:S03]  /*9550*/  SHF.R.U64 R3, R12, 0x3, R17 ;  /* 0x000000030c037819 */ /* 0x004fc60000001211 */
[----:B------:R-:W2:Y:S04]  /*9560*/  LDL.LU.64 R16, [R1+0x88] ;  /* 0x0000880001107983 */ /* 0x000ea80000300a00 */
[----:B-1----:R-:W3:Y:S01]  /*9570*/  LDL.LU.64 R14, [R1+0x80] ;  /* 0x00008000010e7983 */ /* 0x002ee20000300a00 */
[C---:B------:R-:W-:Y:S01]  /*9580*/  SHF.R.U64 R4, R13.reuse, 0x3, R9 ;  /* 0x000000030d047819 */ /* 0x040fe20000001209 */
[--C-:B------:R-:W-:Y:S01]  /*9590*/  IMAD.X R91, RZ, RZ, R45.reuse, P5 ;  /* 0x000000ffff5b7224 */ /* 0x100fe200028e062d */
[C---:B------:R-:W-:Y:S02]  /*95a0*/  IADD3 R23, P2, PT, R44.reuse, 0xae00, RZ ;  /* 0x0000ae002c177810 */ /* 0x040fe40007f5e0ff */
[----:B------:R-:W-:Y:S02]  /*95b0*/  LOP3.LUT R8, R13, 0x70, R4, 0x78, !PT ;  /* 0x000000700d087812 */ /* 0x000fe400078e7804 */
[C---:B------:R-:W-:Y:S01]  /*95c0*/  IADD3 R24, P1, PT, R44.reuse, 0xb400, RZ ;  /* 0x0000b4002c187810 */ /* 0x040fe20007f3e0ff */
[----:B------:R-:W-:Y:S01]  /*95d0*/  IMAD.X R85, RZ, RZ, R45, P2 ;  /* 0x000000ffff557224 */ /* 0x000fe200010e062d */
[----:B------:R-:W-:-:S03]  /*95e0*/  IADD3 R26, P5, PT, R44, 0xbc00, RZ ;  /* 0x0000bc002c1a7810 */ /* 0x000fc60007fbe0ff */
[--C-:B------:R-:W-:Y:S01]  /*95f0*/  IMAD.X R83, RZ, RZ, R45.reuse, P1 ;  /* 0x000000ffff537224 */ /* 0x100fe200008e062d */
[C---:B------:R-:W-:Y:S01]  /*9600*/  IADD3 R28, P3, PT, R44.reuse, 0xc400, RZ ;  /* 0x0000c4002c1c7810 */ /* 0x040fe20007f7e0ff */
[--C-:B------:R-:W-:Y:S01]  /*9610*/  IMAD.X R79, RZ, RZ, R45.reuse, P5 ;  /* 0x000000ffff4f7224 */ /* 0x100fe200028e062d */
[----:B------:R-:W-:Y:S01]  /*9620*/  IADD3 R29, P2, PT, R44, 0xc600, RZ ;  /* 0x0000c6002c1d7810 */ /* 0x000fe20007f5e0ff */
[--C-:B------:R-:W-:Y:S02]  /*9630*/  IMAD.X R77, RZ, RZ, R45.reuse, P4 ;  /* 0x000000ffff4d7224 */ /* 0x100fe400020e062d */
[--C-:B------:R-:W-:Y:S02]  /*9640*/  IMAD.X R75, RZ, RZ, R45.reuse, P3 ;  /* 0x000000ffff4b7224 */ /* 0x100fe400018e062d */
[----:B------:R-:W-:Y:S01]  /*9650*/  IMAD.X R73, RZ, RZ, R45, P2 ;  /* 0x000000ffff497224 */ /* 0x000fe200010e062d */
[----:B----4-:R-:W-:Y:S02]  /*9660*/  LOP3.LUT R10, R12, 0x70, R3, 0x78, !PT ;  /* 0x000000700c0a7812 */ /* 0x010fe400078e7803 */
[----:B------:R-:W4:Y:S01]  /*9670*/  LDL.LU.64 R12, [R1+0x38] ;  /* 0x00003800010c7983 */ /* 0x000f220000300a00 */
[----:B---3--:R-:W-:-:S02]  /*9680*/  SHF.R.U64 R3, R14, 0x3, R7 ;  /* 0x000000030e037819 */ /* 0x008fc40000001207 */
[C---:B------:R-:W-:Y:S02]  /*9690*/  SHF.R.U64 R4, R15.reuse, 0x3, R19 ;  /* 0x000000030f047819 */ /* 0x040fe40000001213 */
[----:B------:R-:W-:Y:S02]  /*96a0*/  LOP3.LUT R6, R14, 0x70, R3, 0x78, !PT ;  /* 0x000000700e067812 */ /* 0x000fe400078e7803 */
[C---:B--2---:R-:W-:Y:S02]  /*96b0*/  SHF.R.U64 R3, R16.reuse, 0x3, R93 ;  /* 0x0000000310037819 */ /* 0x044fe4000000125d */
[----:B------:R-:W-:Y:S02]  /*96c0*/  LOP3.LUT R18, R15, 0x70, R4, 0x78, !PT ;  /* 0x000000700f127812 */ /* 0x000fe400078e7804 */
[----:B------:R-:W-:Y:S01]  /*96d0*/  LOP3.LUT R92, R16, 0x70, R3, 0x78, !PT ;  /* 0x00000070105c7812 */ /* 0x000fe200078e7803 */
[----:B------:R-:W2:Y:S01]  /*96e0*/  LDL.LU.64 R14, [R1+0x40] ;  /* 0x00004000010e7983 */ /* 0x000ea20000300a00 */
[----:B------:R-:W-:-:S02]  /*96f0*/  SHF.R.U64 R3, R20, 0x3, R91 ;  /* 0x0000000314037819 */ /* 0x000fc4000000125b */
[C---:B------:R-:W-:Y:S02]  /*9700*/  SHF.R.U64 R4, R21.reuse, 0x3, R89 ;  /* 0x0000000315047819 */ /* 0x040fe40000001259 */
[----:B------:R-:W-:Y:S02]  /*9710*/  LOP3.LUT R90, R20, 0x70, R3, 0x78, !PT ;  /* 0x00000070145a7812 */ /* 0x000fe400078e7803 */
[----:B------:R-:W-:Y:S02]  /*9720*/  LOP3.LUT R88, R21, 0x70, R4, 0x78, !PT ;  /* 0x0000007015587812 */ /* 0x000fe400078e7804 */
[C---:B------:R-:W-:Y:S01]  /*9730*/  SHF.R.U64 R3, R22.reuse, 0x3, R87 ;  /* 0x0000000316037819 */ /* 0x040fe20000001257 */
[----:B------:R-:W3:Y:S01]  /*9740*/  LDL.LU.64 R20, [R1+0x48] ;  /* 0x0000480001147983 */ /* 0x000ee20000300a00 */
[----:B------:R-:W-:Y:S02]  /*9750*/  SHF.R.U64 R4, R23, 0x3, R85 ;  /* 0x0000000317047819 */ /* 0x000fe40000001255 */
[----:B------:R-:W-:-:S02]  /*9760*/  LOP3.LUT R86, R22, 0x70, R3, 0x78, !PT ;  /* 0x0000007016567812 */ /* 0x000fc400078e7803 */
[----:B------:R-:W-:Y:S02]  /*9770*/  LOP3.LUT R84, R23, 0x70, R4, 0x78, !PT ;  /* 0x0000007017547812 */ /* 0x000fe400078e7804 */
[C---:B------:R-:W-:Y:S01]  /*9780*/  SHF.R.U64 R3, R24.reuse, 0x3, R83 ;  /* 0x0000000318037819 */ /* 0x040fe20000001253 */
[----:B------:R-:W4:Y:S01]  /*9790*/  LDL.LU.64 R22, [R1+0x50] ;  /* 0x0000500001167983 */ /* 0x000f220000300a00 */
[C---:B------:R-:W-:Y:S02]  /*97a0*/  SHF.R.U64 R4, R25.reuse, 0x3, R81 ;  /* 0x0000000319047819 */ /* 0x040fe40000001251 */
[----:B------:R-:W-:Y:S02]  /*97b0*/  LOP3.LUT R82, R24, 0x70, R3, 0x78, !PT ;  /* 0x0000007018527812 */ /* 0x000fe400078e7803 */
[----:B------:R-:W-:Y:S02]  /*97c0*/  LOP3.LUT R80, R25, 0x70, R4, 0x78, !PT ;  /* 0x0000007019507812 */ /* 0x000fe400078e7804 */
[----:B------:R-:W-:Y:S01]  /*97d0*/  SHF.R.U64 R3, R26, 0x3, R79 ;  /* 0x000000031a037819 */ /* 0x000fe2000000124f */
[----:B------:R-:W2:Y:S01]  /*97e0*/  LDL.LU.64 R24, [R1+0x58] ;  /* 0x0000580001187983 */ /* 0x000ea20000300a00 */
[----:B------:R-:W-:-:S02]  /*97f0*/  SHF.R.U64 R4, R27, 0x3, R77 ;  /* 0x000000031b047819 */ /* 0x000fc4000000124d */
[----:B------:R-:W-:Y:S02]  /*9800*/  LOP3.LUT R78, R26, 0x70, R3, 0x78, !PT ;  /* 0x000000701a4e7812 */ /* 0x000fe400078e7803 */
[----:B------:R-:W-:Y:S02]  /*9810*/  LOP3.LUT R76, R27, 0x70, R4, 0x78, !PT ;  /* 0x000000701b4c7812 */ /* 0x000fe400078e7804 */
[C---:B------:R-:W-:Y:S01]  /*9820*/  SHF.R.U64 R3, R28.reuse, 0x3, R75 ;  /* 0x000000031c037819 */ /* 0x040fe2000000124b */
[----:B------:R-:W3:Y:S01]  /*9830*/  LDL.LU.64 R26, [R1+0x60] ;  /* 0x00006000011a7983 */ /* 0x000ee20000300a00 */
[C---:B------:R-:W-:Y:S02]  /*9840*/  SHF.R.U64 R4, R29.reuse, 0x3, R73 ;  /* 0x000000031d047819 */ /* 0x040fe40000001249 */
[----:B------:R-:W-:Y:S02]  /*9850*/  LOP3.LUT R74, R28, 0x70, R3, 0x78, !PT ;  /* 0x000000701c4a7812 */ /* 0x000fe400078e7803 */
[----:B------:R-:W-:-:S02]  /*9860*/  LOP3.LUT R72, R29, 0x70, R4, 0x78, !PT ;  /* 0x000000701d487812 */ /* 0x000fc400078e7804 */
[----:B------:R-:W4:Y:S01]  /*9870*/  LDL.LU.64 R28, [R1+0x68] ;  /* 0x00006800011c7983 */ /* 0x000f220000300a00 */
[C---:B------:R-:W-:Y:S02]  /*9880*/  IADD3 R30, P1, PT, R44.reuse, 0xcc00, RZ ;  /* 0x0000cc002c1e7810 */ /* 0x040fe40007f3e0ff */
[C---:B------:R-:W-:Y:S02]  /*9890*/  IADD3 R31, P0, PT, R44.reuse, 0xce00, RZ ;  /* 0x0000ce002c1f7810 */ /* 0x040fe40007f1e0ff */
[C---:B------:R-:W-:Y:S01]  /*98a0*/  IADD3 R32, P5, PT, R44.reuse, 0xd400, RZ ;  /* 0x0000d4002c207810 */ /* 0x040fe20007fbe0ff */
[--C-:B------:R-:W-:Y:S01]  /*98b0*/  IMAD.X R71, RZ, RZ, R45.reuse, P1 ;  /* 0x000000ffff477224 */ /* 0x100fe200008e062d */
[C---:B------:R-:W-:Y:S01]  /*98c0*/  IADD3 R33, P4, PT, R44.reuse, 0xd600, RZ ;  /* 0x0000d6002c217810 */ /* 0x040fe20007f9e0ff */
[--C-:B------:R-:W-:Y:S01]  /*98d0*/  IMAD.X R69, RZ, RZ, R45.reuse, P0 ;  /* 0x000000ffff457224 */ /* 0x100fe200000e062d */
[----:B------:R-:W-:Y:S01]  /*98e0*/  IADD3 R34, P3, PT, R44, 0xdc00, RZ ;  /* 0x0000dc002c227810 */ /* 0x000fe20007f7e0ff */
[----:B------:R-:W-:Y:S01]  /*98f0*/  IMAD.X R67, RZ, RZ, R45, P5 ;  /* 0x000000ffff437224 */ /* 0x000fe200028e062d */
[----:B------:R-:W-:Y:S01]  /*9900*/  SHF.R.U64 R3, R30, 0x3, R71 ;  /* 0x000000031e037819 */ /* 0x000fe20000001247 */
[----:B------:R-:W-:Y:S01]  /*9910*/  IMAD.X R65, RZ, RZ, R45, P4 ;  /* 0x000000ffff417224 */ /* 0x000fe200020e062d */
[----:B------:R-:W-:-:S02]  /*9920*/  IADD3 R35, P2, PT, R44, 0xde00, RZ ;  /* 0x0000de002c237810 */ /* 0x000fc40007f5e0ff */
[C---:B------:R-:W-:Y:S01]  /*9930*/  SHF.R.U64 R4, R31.reuse, 0x3, R69 ;  /* 0x000000031f047819 */ /* 0x040fe20000001245 */
[----:B------:R-:W-:Y:S01]  /*9940*/  IMAD.X R63, RZ, RZ, R45, P3 ;  /* 0x000000ffff3f7224 */ /* 0x000fe200018e062d */
[----:B------:R-:W-:Y:S01]  /*9950*/  LOP3.LUT R70, R30, 0x70, R3, 0x78, !PT ;  /* 0x000000701e467812 */ /* 0x000fe200078e7803 */
[----:B------:R-:W-:Y:S01]  /*9960*/  IMAD.X R61, RZ, RZ, R45, P2 ;  /* 0x000000ffff3d7224 */ /* 0x000fe200010e062d */
[----:B------:R-:W-:Y:S02]  /*9970*/  IADD3 R36, P1, PT, R44, 0xe400, RZ ;  /* 0x0000e4002c247810 */ /* 0x000fe40007f3e0ff */
[----:B------:R-:W-:Y:S02]  /*9980*/  LOP3.LUT R68, R31, 0x70, R4, 0x78, !PT ;  /* 0x000000701f447812 */ /* 0x000fe400078e7804 */
[----:B------:R-:W-:Y:S02]  /*9990*/  SHF.R.U64 R3, R32, 0x3, R67 ;  /* 0x0000000320037819 */ /* 0x000fe40000001243 */
        /* <DEDUP_REMOVED lines=10> */
[----:B----4-:R-:W-:Y:S04]  /*9a40*/  ST.E desc[UR46][R28.64], RZ ;  /* 0x000000ff1c007985 */ /* 0x010fe8000c10192e */
[----:B---3--:R-:W-:Y:S04]  /*9a50*/  ST.E desc[UR46][R26.64], RZ ;  /* 0x000000ff1a007985 */ /* 0x008fe8000c10192e */
[----:B--2---:R-:W-:Y:S04]  /*9a60*/  ST.E desc[UR46][R24.64], RZ ;  /* 0x000000ff18007985 */ /* 0x004fe8000c10192e */
[----:B------:R-:W-:Y:S04]  /*9a70*/  ST.E desc[UR46][R22.64], RZ ;  /* 0x000000ff16007985 */ /* 0x000fe8000c10192e */
[----:B------:R-:W-:Y:S04]  /*9a80*/  ST.E desc[UR46][R20.64], RZ ;  /* 0x000000ff14007985 */ /* 0x000fe8000c10192e */
[----:B------:R-:W-:Y:S04]  /*9a90*/  ST.E desc[UR46][R14.64], RZ ;  /* 0x000000ff0e007985 */ /* 0x000fe8000c10192e */
[----:B------:R-:W-:Y:S04]  /*9aa0*/  ST.E desc[UR46][R12.64], RZ ;  /* 0x000000ff0c007985 */ /* 0x000fe8000c10192e */
[----:B------:R-:W-:Y:S04]  /*9ab0*/  ST.E desc[UR46][R10.64], RZ ;  /* 0x000000ff0a007985 */ /* 0x000fe8000c10192e */
[----:B------:R-:W-:Y:S04]  /*9ac0*/  ST.E desc[UR46][R8.64], RZ ;  /* 0x000000ff08007985 */ /* 0x000fe8000c10192e */
[----:B------:R-:W-:Y:S04]  /*9ad0*/  ST.E desc[UR46][R6.64], RZ ;  /* 0x000000ff06007985 */ /* 0x000fe8000c10192e */
[----:B------:R1:W-:Y:S04]  /*9ae0*/  ST.E desc[UR46][R18.64], RZ ;  /* 0x000000ff12007985 */ /* 0x0003e8000c10192e */
[----:B-1----:R1:W5:Y:S01]  /*9af0*/  LDL.LU.64 R18, [R1+0x78] ;  /* 0x0000780001127983 */ /* 0x0023620000300a00 */
[----:B------:R-:W-:Y:S01]  /*9b00*/  LOP3.LUT R62, R34, 0x70, R3, 0x78, !PT ;  /* 0x00000070223e7812 */ /* 0x000fe200078e7803 */
[--C-:B------:R-:W-:Y:S01]  /*9b10*/  IMAD.X R55, RZ, RZ, R45.reuse, P5 ;  /* 0x000000ffff377224 */ /* 0x100fe200028e062d */
[----:B------:R-:W-:Y:S01]  /*9b20*/  IADD3 R40, P3, PT, R44, 0xf400, RZ ;  /* 0x0000f4002c287810 */ /* 0x000fe20007f7e0ff */
[----:B------:R-:W-:Y:S01]  /*9b30*/  IMAD.X R53, RZ, RZ, R45, P4 ;  /* 0x000000ffff357224 */ /* 0x000fe200020e062d */
[----:B------:R-:W-:Y:S01]  /*9b40*/  LOP3.LUT R60, R35, 0x70, R4, 0x78, !PT ;  /* 0x00000070233c7812 */ /* 0x000fe200078e7804 */
[----:B------:R1:W-:Y:S01]  /*9b50*/  ST.E desc[UR46][R92.64], RZ ;  /* 0x000000ff5c007985 */ /* 0x0003e2000c10192e */
[----:B------:R-:W-:-:S02]  /*9b60*/  SHF.R.U64 R3, R36, 0x3, R59 ;  /* 0x0000000324037819 */ /* 0x000fc4000000123b */
[----:B------:R-:W-:Y:S01]  /*9b70*/  IADD3 R41, P2, PT, R44, 0xf600, RZ ;  /* 0x0000f6002c297810 */ /* 0x000fe20007f5e0ff */
[----:B------:R1:W-:Y:S01]  /*9b80*/  ST.E desc[UR46][R90.64], RZ ;  /* 0x000000ff5a007985 */ /* 0x0003e2000c10192e */
[C---:B------:R-:W-:Y:S01]  /*9b90*/  SHF.R.U64 R4, R37.reuse, 0x3, R57 ;  /* 0x0000000325047819 */ /* 0x040fe20000001239 */
[----:B------:R-:W-:Y:S01]  /*9ba0*/  IMAD.X R51, RZ, RZ, R45, P3 ;  /* 0x000000ffff337224 */ /* 0x000fe200018e062d */
[----:B------:R-:W-:Y:S01]  /*9bb0*/  LOP3.LUT R58, R36, 0x70, R3, 0x78, !PT ;  /* 0x00000070243a7812 */ /* 0x000fe200078e7803 */
[----:B------:R1:W-:Y:S01]  /*9bc0*/  ST.E desc[UR46][R88.64], RZ ;  /* 0x000000ff58007985 */ /* 0x0003e2000c10192e */
[----:B------:R-:W-:Y:S01]  /*9bd0*/  IADD3 R42, P1, PT, R44, 0xfc00, RZ ;  /* 0x0000fc002c2a7810 */ /* 0x000fe20007f3e0ff */
[----:B------:R-:W-:Y:S01]  /*9be0*/  IMAD.X R49, RZ, RZ, R45, P2 ;  /* 0x000000ffff317224 */ /* 0x000fe200010e062d */
[----:B------:R-:W-:Y:S01]  /*9bf0*/  LOP3.LUT R56, R37, 0x70, R4, 0x78, !PT ;  /* 0x0000007025387812 */ /* 0x000fe200078e7804 */
[----:B------:R1:W-:Y:S01]  /*9c00*/  ST.E desc[UR46][R86.64], RZ ;  /* 0x000000ff56007985 */ /* 0x0003e2000c10192e */
[----:B------:R-:W-:-:S02]  /*9c10*/  SHF.R.U64 R3, R38, 0x3, R55 ;  /* 0x0000000326037819 */ /* 0x000fc40000001237 */
[----:B------:R-:W-:Y:S01]  /*9c20*/  IADD3 R43, P0, PT, R44, 0xfe00, RZ ;  /* 0x0000fe002c2b7810 */ /* 0x000fe20007f1e0ff */
[----:B------:R1:W-:Y:S01]  /*9c30*/  ST.E desc[UR46][R84.64], RZ ;  /* 0x000000ff54007985 */ /* 0x0003e2000c10192e */
[----:B------:R-:W-:-:S03]  /*9c40*/  SHF.R.U64 R4, R39, 0x3, R53 ;  /* 0x0000000327047819 */ /* 0x000fc60000001235 */
[----:B------:R1:W-:Y:S01]  /*9c50*/  ST.E desc[UR46][R82.64], RZ ;  /* 0x000000ff52007985 */ /* 0x0003e2000c10192e */
[----:B------:R-:W-:-:S03]  /*9c60*/  LOP3.LUT R54, R38, 0x70, R3, 0x78, !PT ;  /* 0x0000007026367812 */ /* 0x000fc600078e7803 */
[----:B------:R1:W-:Y:S01]  /*9c70*/  ST.E desc[UR46][R80.64], RZ ;  /* 0x000000ff50007985 */ /* 0x0003e2000c10192e */
[----:B------:R-:W-:Y:S01]  /*9c80*/  IMAD.X R47, RZ, RZ, R45, P1 ;  /* 0x000000ffff2f7224 */ /* 0x000fe200008e062d */
[----:B------:R-:W-:Y:S02]  /*9c90*/  LOP3.LUT R52, R39, 0x70, R4, 0x78, !PT ;  /* 0x0000007027347812 */ /* 0x000fe400078e7804 */
[----:B------:R1:W-:Y:S01]  /*9ca0*/  ST.E desc[UR46][R78.64], RZ ;  /* 0x000000ff4e007985 */ /* 0x0003e2000c10192e */
[----:B------:R-:W-:Y:S01]  /*9cb0*/  SHF.R.U64 R3, R40, 0x3, R51 ;  /* 0x0000000328037819 */ /* 0x000fe20000001233 */
[----:B------:R-:W-:Y:S02]  /*9cc0*/  IMAD.X R45, RZ, RZ, R45, P0 ;  /* 0x000000ffff2d7224 */ /* 0x000fe400000e062d */
[----:B------:R1:W-:Y:S01]  /*9cd0*/  ST.E desc[UR46][R76.64], RZ ;  /* 0x000000ff4c007985 */ /* 0x0003e2000c10192e */
[----:B------:R-:W-:-:S03]  /*9ce0*/  SHF.R.U64 R4, R41, 0x3, R49 ;  /* 0x0000000329047819 */ /* 0x000fc60000001231 */
[----:B------:R1:W-:Y:S01]  /*9cf0*/  ST.E desc[UR46][R74.64], RZ ;  /* 0x000000ff4a007985 */ /* 0x0003e2000c10192e */
[----:B------:R-:W-:-:S03]  /*9d00*/  LOP3.LUT R50, R40, 0x70, R3, 0x78, !PT ;  /* 0x0000007028327812 */ /* 0x000fc600078e7803 */
[----:B------:R1:W-:Y:S01]  /*9d10*/  ST.E desc[UR46][R72.64], RZ ;  /* 0x000000ff48007985 */ /* 0x0003e2000c10192e */
[----:B------:R-:W-:-:S03]  /*9d20*/  LOP3.LUT R48, R41, 0x70, R4, 0x78, !PT ;  /* 0x0000007029307812 */ /* 0x000fc600078e7804 */
[----:B------:R1:W-:Y:S01]  /*9d30*/  ST.E desc[UR46][R70.64], RZ ;  /* 0x000000ff46007985 */ /* 0x0003e2000c10192e */
[----:B------:R-:W-:-:S03]  /*9d40*/  SHF.R.U64 R3, R42, 0x3, R47 ;  /* 0x000000032a037819 */ /* 0x000fc6000000122f */
[----:B------:R1:W-:Y:S01]  /*9d50*/  ST.E desc[UR46][R68.64], RZ ;  /* 0x000000ff44007985 */ /* 0x0003e2000c10192e */
[----:B------:R-:W-:-:S03]  /*9d60*/  SHF.R.U64 R4, R43, 0x3, R45 ;  /* 0x000000032b047819 */ /* 0x000fc6000000122d */
[----:B------:R1:W-:Y:S04]  /*9d70*/  ST.E desc[UR46][R66.64], RZ ;  /* 0x000000ff42007985 */ /* 0x0003e8000c10192e */
[----:B------:R1:W-:Y:S01]  /*9d80*/  ST.E desc[UR46][R64.64], RZ ;  /* 0x000000ff40007985 */ /* 0x0003e2000c10192e */
[----:B------:R-:W-:-:S03]  /*9d90*/  LOP3.LUT R46, R42, 0x70, R3, 0x78, !PT ;  /* 0x000000702a2e7812 */ /* 0x000fc600078e7803 */
[----:B------:R1:W-:Y:S01]  /*9da0*/  ST.E desc[UR46][R62.64], RZ ;  /* 0x000000ff3e007985 */ /* 0x0003e2000c10192e */
[----:B------:R-:W-:-:S03]  /*9db0*/  LOP3.LUT R44, R43, 0x70, R4, 0x78, !PT ;  /* 0x000000702b2c7812 */ /* 0x000fc600078e7804 */
[----:B------:R1:W-:Y:S04]  /*9dc0*/  ST.E desc[UR46][R60.64], RZ ;  /* 0x000000ff3c007985 */ /* 0x0003e8000c10192e */
[----:B------:R1:W-:Y:S04]  /*9dd0*/  ST.E desc[UR46][R58.64], RZ ;  /* 0x000000ff3a007985 */ /* 0x0003e8000c10192e */
[----:B------:R1:W-:Y:S04]  /*9de0*/  ST.E desc[UR46][R56.64], RZ ;  /* 0x000000ff38007985 */ /* 0x0003e8000c10192e */
[----:B------:R1:W-:Y:S04]  /*9df0*/  ST.E desc[UR46][R54.64], RZ ;  /* 0x000000ff36007985 */ /* 0x0003e8000c10192e */
[----:B------:R1:W-:Y:S04]  /*9e00*/  ST.E desc[UR46][R52.64], RZ ;  /* 0x000000ff34007985 */ /* 0x0003e8000c10192e */
[----:B------:R1:W-:Y:S04]  /*9e10*/  ST.E desc[UR46][R50.64], RZ ;  /* 0x000000ff32007985 */ /* 0x0003e8000c10192e */
[----:B------:R1:W-:Y:S04]  /*9e20*/  ST.E desc[UR46][R48.64], RZ ;  /* 0x000000ff30007985 */ /* 0x0003e8000c10192e */
[----:B------:R1:W-:Y:S04]  /*9e30*/  ST.E desc[UR46][R46.64], RZ ;  /* 0x000000ff2e007985 */ /* 0x0003e8000c10192e */
[----:B------:R1:W-:Y:S01]  /*9e40*/  ST.E desc[UR46][R44.64], RZ ;  /* 0x000000ff2c007985 */ /* 0x0003e2000c10192e */
[----:B------:R-:W-:Y:S01]  /*9e50*/  @!PT LDS RZ, [RZ] ;  /* 0x00000000fffff984 */ /* 0x000fe20000000800 */
[----:B------:R-:W-:Y:S01]  /*9e60*/  @!PT LDS RZ, [RZ] ;  /* 0x00000000fffff984 */ /* 0x000fe20000000800 */
[----:B------:R-:W-:Y:S01]  /*9e70*/  @!PT LDS RZ, [RZ] ;  /* 0x00000000fffff984 */ /* 0x000fe20000000800 */
[----:B------:R-:W-:Y:S01]  /*9e80*/  @!PT LDS RZ, [RZ] ;  /* 0x00000000fffff984 */ /* 0x000fe20000000800 */
[----:B------:R2:W-:Y:S06]  /*9e90*/  MEMBAR.ALL.CTA ;  /* 0x0000000000007992 */ /* 0x0005ec0000008000 */
[----:B--2---:R-:W2:Y:S01]  /*9ea0*/  FENCE.VIEW.ASYNC.S ;  /* 0x00000000000073c6 */ /* 0x004ea20000000000 */
[----:B------:R-:W-:Y:S05]  /*9eb0*/  BRA.U UP0, `(.L_x_154) ;  /* 0x0000000100047547 */ /* 0x000fea000b800000 */
[----:B------:R-:W-:Y:S05]  /*9ec0*/  BPT.TRAP 0x1 ;  /* 0x000000040000795c */ /* 0x000fea0000300000 */
.L_x_154:
[----:B------:R-:W-:-:S05]  /*9ed0*/  HFMA2 R3, -RZ, RZ, 0, 5.9604644775390625e-08 ;  /* 0x00000001ff037431 */ /* 0x000fca00000001ff */
[----:B------:R-:W-:-:S04]  /*9ee0*/  SHF.L.U32 R4, R3, 0x1f, RZ ;  /* 0x0000001f03047819 */ /* 0x000fc800000006ff */
[----:B--2---:R-:W2:Y:S02]  /*9ef0*/  SYNCS.PHASECHK.TRANS64.TRYWAIT P0, [R17+URZ+0x280c8], R4 ;  /* 0x0280c804110075a7 */ /* 0x004ea400080011ff */
[----:B--2---:R-:W-:Y:S05]  /*9f00*/  @!P0 BRA `(.L_x_155) ;  /* 0x0000017c000c8947 */ /* 0x004fea0003800000 */
.L_x_428:
[----:B------:R-:W-:Y:S05]  /*9f10*/  @!P6 BRA `(.L_x_156) ;  /* 0x000000000090e947 */ /* 0x000fea0003800000 */
[----:B------:R-:W3:Y:S01]  /*9f20*/  LDCU UR4, c[0x0][0x380] ;  /* 0x00007000ff0477ac */ /* 0x000ee20008000800 */
[----:B-----5:R-:W-:Y:S01]  /*9f30*/  IADD3 R19, PT, PT, R18, 0x80, R19 ;  /* 0x0000008012137810 */ /* 0x020fe20007ffe013 */
[----:B------:R-:W-:Y:S03]  /*9f40*/  BSSY.RECONVERGENT B0, `(.L_x_156) ;  /* 0x0000021000007945 */ /* 0x000fe60003800200 */
[----:B---3--:R-:W-:-:S13]  /*9f50*/  ISETP.GE.AND P0, PT, R19, UR4, PT ;  /* 0x0000000413007c0c */ /* 0x008fda000bf06270 */
[----:B------:R-:W-:Y:S05]  /*9f60*/  @P0 BRA `(.L_x_157) ;  /* 0x0000000000780947 */ /* 0x000fea0003800000 */
[----:B------:R-:W3:Y:S01]  /*9f70*/  LDCU UR4, c[0x0][0x38c] ;  /* 0x00007180ff0477ac */ /* 0x000ee20008000800 */
[----:B--2---:R-:W-:Y:S01]  /*9f80*/  MOV R4, RZ ;  /* 0x000000ff00047202 */ /* 0x004fe20000000f00 */
[----:B------:R-:W2:Y:S01]  /*9f90*/  LDCU UR5, c[0x0][0x890] ;  /* 0x00011200ff0577ac */ /* 0x000ea20008000800 */
[----:B------:R-:W4:Y:S01]  /*9fa0*/  LDCU.64 UR6, c[0x0][0x888] ;  /* 0x00011100ff0677ac */ /* 0x000f220008000a00 */
[----:B---3--:R-:W3:Y:S01]  /*9fb0*/  I2F.U32.RP R7, UR4 ;  /* 0x0000000400077d06 */ /* 0x008ee20008209000 */
[----:B------:R-:W-:Y:S01]  /*9fc0*/  ISETP.NE.U32.AND P0, PT, RZ, UR4, PT ;  /* 0x00000004ff007c0c */ /* 0x000fe2000bf05070 */
[----:B--2---:R-:W-:-:S06]  /*9fd0*/  IMAD R0, R0, UR5, R19 ;  /* 0x0000000500007c24 */ /* 0x004fcc000f8e0213 */
[----:B---3--:R-:W2:Y:S02]  /*9fe0*/  MUFU.RCP R6, R7 ;  /* 0x0000000700067308 */ /* 0x008ea40000001000 */
[----:B--2---:R-:W-:-:S06]  /*9ff0*/  IADD3 R6, PT, PT, R6, 0xffffffe, RZ ;  /* 0x0ffffffe06067810 */ /* 0x004fcc0007ffe0ff */
[----:B------:R-:W2:Y:S02]  /*a000*/  F2I.FTZ.U32.TRUNC.NTZ R5, R6 ;  /* 0x0000000600057305 */ /* 0x000ea4000021f000 */
[----:B--2---:R-:W-:-:S05]  /*a010*/  IADD3 R3, PT, PT, RZ, -R5, RZ ;  /* 0x80000005ff037210 */ /* 0x004fca0007ffe0ff */
[----:B------:R-:W-:-:S04]  /*a020*/  IMAD R3, R3, UR4, RZ ;  /* 0x0000000403037c24 */ /* 0x000fc8000f8e02ff */
[----:B------:R-:W-:-:S06]  /*a030*/  IMAD.HI.U32 R3, R5, R3, R4 ;  /* 0x0000000305037227 */ /* 0x000fcc00078e0004 */
[----:B------:R-:W-:-:S04]  /*a040*/  IMAD.HI.U32 R3, R3, R2, RZ ;  /* 0x0000000203037227 */ /* 0x000fc800078e00ff */
[----:B------:R-:W-:-:S04]  /*a050*/  IMAD.MOV R5, RZ, RZ, -R3 ;  /* 0x000000ffff057224 */ /* 0x000fc800078e0a03 */
[----:B------:R-:W-:-:S05]  /*a060*/  IMAD R4, R5, UR4, R2 ;  /* 0x0000000405047c24 */ /* 0x000fca000f8e0202 */
[----:B------:R-:W-:-:S13]  /*a070*/  ISETP.GE.U32.AND P2, PT, R4, UR4, PT ;  /* 0x0000000404007c0c */ /* 0x000fda000bf46070 */
[----:B------:R-:W-:Y:S02]  /*a080*/  @P2 IADD3 R4, PT, PT, R4, -UR4, RZ ;  /* 0x8000000404042c10 */ /* 0x000fe4000fffe0ff */
[----:B------:R-:W-:Y:S02]  /*a090*/  @P2 IADD3 R3, PT, PT, R3, 0x1, RZ ;  /* 0x0000000103032810 */ /* 0x000fe40007ffe0ff */
[----:B------:R-:W-:Y:S02]  /*a0a0*/  ISETP.GE.U32.AND P1, PT, R4, UR4, PT ;  /* 0x0000000404007c0c */ /* 0x000fe4000bf26070 */
[----:B------:R-:W2:Y:S11]  /*a0b0*/  LDC.64 R4, c[0x0][0x880] ;  /* 0x00022000ff047b82 */ /* 0x000eb60000000a00 */
[----:B------:R-:W-:Y:S01]  /*a0c0*/  @P1 VIADD R3, R3, 0x1 ;  /* 0x0000000103031836 */ /* 0x000fe20000000000 */
[----:B------:R-:W-:-:S04]  /*a0d0*/  @!P0 LOP3.LUT R3, RZ, UR4, RZ, 0x33, !PT ;  /* 0x00000004ff038c12 */ /* 0x000fc8000f8e33ff */
[C---:B------:R-:W-:Y:S01]  /*a0e0*/  IADD3 R7, PT, PT, -R3.reuse, RZ, RZ ;  /* 0x000000ff03077210 */ /* 0x040fe20007ffe1ff */
[----:B----4-:R-:W-:-:S04]  /*a0f0*/  IMAD R0, R3, UR7, R0 ;  /* 0x0000000703007c24 */ /* 0x010fc8000f8e0200 */
[----:B------:R-:W-:-:S04]  /*a100*/  IMAD R7, R7, UR4, R2 ;  /* 0x0000000407077c24 */ /* 0x000fc8000f8e0202 */
[----:B------:R-:W-:Y:S01]  /*a110*/  IMAD R7, R7, UR6, R0 ;  /* 0x0000000607077c24 */ /* 0x000fe2000f8e0200 */
[----:B------:R-:W-:-:S03]  /*a120*/  MOV R0, 0xff800000 ;  /* 0xff80000000007802 */ /* 0x000fc60000000f00 */
[----:B--2---:R-:W-:-:S05]  /*a130*/  IMAD.WIDE.U32 R4, R7, 0x4, R4 ;  /* 0x0000000407047825 */ /* 0x004fca00078e0004 */
[----:B------:R3:W-:Y:S02]  /*a140*/  STG.E desc[UR46][R4.64], R0 ;  /* 0x0000000004007986 */ /* 0x0007e4000c10192e */
.L_x_157:
[----:B------:R-:W-:Y:S05]  /*a150*/  BSYNC.RECONVERGENT B0 ;  /* 0x0000000000007941 */ /* 0x000fea0003800200 */
.L_x_156:
[----:B------:R-:W-:Y:S01]  /*a160*/  @!PT LDS RZ, [RZ] ;  /* 0x00000000fffff984 */ /* 0x000fe20000000800 */
[----:B------:R-:W-:Y:S01]  /*a170*/  @!PT LDS RZ, [RZ] ;  /* 0x00000000fffff984 */ /* 0x000fe20000000800 */
[----:B------:R-:W-:Y:S01]  /*a180*/  @!PT LDS RZ, [RZ] ;  /* 0x00000000fffff984 */ /* 0x000fe20000000800 */
[----:B------:R-:W-:Y:S01]  /*a190*/  @!PT LDS RZ, [RZ] ;  /* 0x00000000fffff984 */ /* 0x000fe20000000800 */
[----:B------:R4:W-:Y:S06]  /*a1a0*/  MEMBAR.ALL.CTA ;  /* 0x0000000000007992 */ /* 0x0009ec0000008000 */
[----:B----4-:R-:W4:Y:S01]  /*a1b0*/  FENCE.VIEW.ASYNC.S ;  /* 0x00000000000073c6 */ /* 0x010f220000000000 */
[----:B------:R-:W-:-:S09]  /*a1c0*/  UISETP.NE.AND UP0, UPT, UR41, URZ, UPT ;  /* 0x000000ff2900728c */ /* 0x000fd2000bf05270 */
[----:B------:R-:W-:Y:S05]  /*a1d0*/  BRA.U UP0, `(.L_x_158) ;  /* 0x0000000100047547 */ /* 0x000fea000b800000 */
[----:B------:R-:W-:Y:S05]  /*a1e0*/  BPT.TRAP 0x1 ;  /* 0x000000040000795c */ /* 0x000fea0000300000 */
.L_x_158:
[----:B----4-:R-:W-:Y:S01]  /*a1f0*/  SYNCS.ARRIVE.TRANS64.A1T0 RZ, [R17+URZ+0x280b8], RZ ;  /* 0x0280b8ff11ff79a7 */ /* 0x010fe200081000ff */
[----:B------:R-:W-:Y:S05]  /*a200*/  EXIT ;  /* 0x000000000000794d */ /* 0x000fea0003800000 */
.L_x_87:
[----:B------:R-:W-:Y:S01]  /*a210*/  UISETP.NE.AND UP0, UPT, UR42, URZ, UPT ;  /* 0x000000ff2a00728c */ /* 0x000fe2000bf05270 */
[C---:B------:R-:W-:Y:S01]  /*a220*/  IMAD.U32 R22, R16.reuse, 0x10000, RZ ;  /* 0x0001000010167824 */ /* 0x040fe200078e00ff */
[----:B------:R-:W-:-:S04]  /*a230*/  LOP3.LUT R2, R16, 0x7f, RZ, 0xc0, !PT ;  /* 0x0000007f10027812 */ /* 0x000fc800078ec0ff */
[----:B------:R-:W-:-:S04]  /*a240*/  LOP3.LUT R22, R22, 0x600000, RZ, 0xc0, !PT ;  /* 0x0060000016167812 */ /* 0x000fc800078ec0ff */
[----:B------:R-:W-:Y:S01]  /*a250*/  LOP3.LUT R23, R22, 0x80, RZ, 0xfc, !PT ;  /* 0x0000008016177812 */ /* 0x000fe200078efcff */
[----:B------:R-:W-:Y:S05]  /*a260*/  BRA.U !UP0, `(.L_x_159) ;  /* 0x0000000108047547 */ /* 0x000fea000b800000 */
[----:B------:R-:W-:Y:S05]  /*a270*/  BPT.TRAP 0x1 ;  /* 0x000000040000795c */ /* 0x000fea0000300000 */
.L_x_159:
[----:B------:R-:W1:Y:S01]  /*a280*/  S2UR UR48, SR_CgaCtaId ;  /* 0x00000000003079c3 */ /* 0x000e620000008800 */
[----:B------:R-:W-:Y:S01]  /*a290*/  UMOV UR36, 0x400 ;  /* 0x0000040000247882 */ /* 0x000fe20000000000 */
[----:B------:R-:W-:Y:S01]  /*a2a0*/  SHF.L.U32 R3, RZ, 0x1f, RZ ;  /* 0x0000001fff037819 */ /* 0x000fe200000006ff */
[----:B-1----:R-:W-:-:S09]  /*a2b0*/  ULEA UR36, UR48, UR36, 0x18 ;  /* 0x0000002430247291 */ /* 0x002fd2000f8ec0ff */
[----:B------:R-:W1:Y:S02]  /*a2c0*/  SYNCS.PHASECHK.TRANS64.TRYWAIT P0, [UR36+0x28070], R3 ;  /* 0x02807003ff0075a7 */ /* 0x000e640008001124 */
[----:B-1----:R-:W-:Y:S05]  /*a2d0*/  @!P0 BRA `(.L_x_160) ;  /* 0x00000178002c8947 */ /* 0x002fea0003800000 */
.L_x_429:
[----:B------:R-:W-:-:S09]  /*a2e0*/  UISETP.NE.AND UP0, UPT, UR42, URZ, UPT ;  /* 0x000000ff2a00728c */ /* 0x000fd2000bf05270 */
[----:B------:R-:W-:Y:S05]  /*a2f0*/  BRA.U !UP0, `(.L_x_161) ;  /* 0x0000000108047547 */ /* 0x000fea000b800000 */
[----:B------:R-:W-:Y:S05]  /*a300*/  BPT.TRAP 0x1 ;  /* 0x000000040000795c */ /* 0x000fea0000300000 */
.L_x_161:
[----:B------:R-:W-:Y:S02]  /*a310*/  UIADD3 UR4, UPT, UPT, UR36, 0x28078, URZ ;  /* 0x0002807824047890 */ /* 0x000fe4000fffe0ff */
[----:B------:R-:W-:Y:S02]  /*a320*/  UISETP.NE.AND UP0, UPT, UR45, URZ, UPT ;  /* 0x000000ff2d00728c */ /* 0x000fe4000bf05270 */
[----:B------:R-:W-:-:S09]  /*a330*/  UPRMT UR5, UR48, 0x654, UR4 ;  /* 0x0000065430057896 */ /* 0x000fd20008000004 */
[----:B------:R-:W-:Y:S01]  /*a340*/  SYNCS.ARRIVE.TRANS64.RED.A1T0 RZ, [UR5], RZ ;  /* 0x000000ffffff79a7 */ /* 0x000fe20008100405 */
[----:B------:R-:W-:Y:S05]  /*a350*/  BRA.U !UP0, `(.L_x_162) ;  /* 0x0000000108047547 */ /* 0x000fea000b800000 */
[----:B------:R-:W-:Y:S05]  /*a360*/  BPT.TRAP 0x1 ;  /* 0x000000040000795c */ /* 0x000fea0000300000 */
.L_x_162:
[----:B------:R-:W2:Y:S01]  /*a370*/  SYNCS.PHASECHK.TRANS64.TRYWAIT P0, [UR36+0x28080], R3 ;  /* 0x02808003ff0075a7 */ /* 0x000ea20008001124 */
[----:B------:R-:W-:Y:S01]  /*a380*/  UMOV UR38, URZ ;  /* 0x000000ff00267c82 */ /* 0x000fe20008000000 */
[----:B--2---:R-:W-:Y:S05]  /*a390*/  @!P0 BRA `(.L_x_163) ;  /* 0x0000017800148947 */ /* 0x004fea0003800000 */
.L_x_430:
[----:B------:R-:W-:Y:S01]  /*a3a0*/  UISETP.GE.AND UP0, UPT, UR6, 0x81, UPT ;  /* 0x000000810600788c */ /* 0x000fe2000bf06270 */
[----:B------:R-:W-:Y:S01]  /*a3b0*/  UMOV UR44, 0x1 ;  /* 0x00000001002c7882 */ /* 0x000fe20000000000 */
[----:B------:R-:W-:-:S07]  /*a3c0*/  UMOV UR39, 0x1 ;  /* 0x0000000100277882 */ /* 0x000fce0000000000 */
[----:B------:R-:W-:Y:S05]  /*a3d0*/  BRA.U !UP0, `(.L_x_164) ;  /* 0x0000003d08487547 */ /* 0x000fea000b800000 */
[----:B------:R-:W-:Y:S01]  /*a3e0*/  UIADD3 UR5, UPT, UPT, UR6, 0x7f, URZ ;  /* 0x0000007f06057890 */ /* 0x000fe2000fffe0ff */
[C---:B------:R-:W-:Y:S01]  /*a3f0*/  VIADD R70, R22.reuse, 0x100 ;  /* 0x0000010016467836 */ /* 0x040fe20000000000 */
[----:B------:R-:W-:Y:S01]  /*a400*/  LOP3.LUT R71, R17, 0x3, RZ, 0xc0, !PT ;  /* 0x0000000311477812 */ /* 0x000fe200078ec0ff */
[C---:B------:R-:W-:Y:S01]  /*a410*/  VIADD R68, R22.reuse, 0x180 ;  /* 0x0000018016447836 */ /* 0x040fe20000000000 */
[----:B------:R-:W-:Y:S01]  /*a420*/  USHF.R.S32.HI UR4, URZ, 0x1f, UR5 ;  /* 0x0000001fff047899 */ /* 0x000fe20008011405 */
[C---:B------:R-:W-:Y:S01]  /*a430*/  VIADD R67, R22.reuse, 0x110 ;  /* 0x0000011016437836 */ /* 0x040fe20000000000 */
[----:B------:R-:W-:Y:S01]  /*a440*/  SHF.R.U32.HI R69, RZ, 0x15, R23 ;  /* 0x00000015ff457819 */ /* 0x000fe20000011617 */
[C---:B------:R-:W-:Y:S01]  /*a450*/  VIADD R66, R22.reuse, 0x120 ;  /* 0x0000012016427836 */ /* 0x040fe20000000000 */
[----:B------:R-:W-:Y:S01]  /*a460*/  ULEA.HI UR4, UR4, UR5, URZ, 0x7 ;  /* 0x0000000504047291 */ /* 0x000fe2000f8f38ff */
[C---:B------:R-:W-:Y:S01]  /*a470*/  VIADD R65, R22.reuse, 0x130 ;  /* 0x0000013016417836 */ /* 0x040fe20000000000 */
[----:B------:R-:W-:Y:S01]  /*a480*/  SHF.R.U32.HI R70, RZ, 0x15, R70 ;  /* 0x00000015ff467819 */ /* 0x000fe20000011646 */
        /* <DEDUP_REMOVED lines=20> */
[----:B------:R-:W-:Y:S01]  /*a5d0*/  VIADD R18, R22, 0x1f0 ;  /* 0x000001f016127836 */ /* 0x000fe20000000000 */
[----:B------:R-:W-:Y:S01]  /*a5e0*/  SHF.R.U32.HI R58, RZ, 0x15, R58 ;  /* 0x00000015ff3a7819 */ /* 0x000fe2000001163a */
[----:B------:R-:W-:Y:S01]  /*a5f0*/  UMOV UR38, URZ ;  /* 0x000000ff00267c82 */ /* 0x000fe20008000000 */
[----:B------:R-:W-:Y:S01]  /*a600*/  SHF.R.U32.HI R57, RZ, 0x15, R57 ;  /* 0x00000015ff397819 */ /* 0x000fe20000011639 */
[----:B------:R-:W-:Y:S01]  /*a610*/  USHF.R.S32.HI UR40, URZ, 0x7, UR4 ;  /* 0x00000007ff287899 */ /* 0x000fe20008011404 */
[----:B------:R-:W-:Y:S01]  /*a620*/  SHF.R.U32.HI R56, RZ, 0x15, R56 ;  /* 0x00000015ff387819 */ /* 0x000fe20000011638 */
[----:B------:R-:W-:Y:S01]  /*a630*/  UMOV UR39, 0x1 ;  /* 0x0000000100277882 */ /* 0x000fe20000000000 */
[----:B------:R-:W-:Y:S01]  /*a640*/  SHF.R.U32.HI R19, RZ, 0x15, R19 ;  /* 0x00000015ff137819 */ /* 0x000fe20000011613 */
[----:B------:R-:W-:Y:S01]  /*a650*/  UMOV UR37, URZ ;  /* 0x000000ff00257c82 */ /* 0x000fe20008000000 */
[----:B------:R-:W-:-:S07]  /*a660*/  SHF.R.U32.HI R18, RZ, 0x15, R18 ;  /* 0x00000015ff127819 */ /* 0x000fce0000011612 */
.L_x_212:
[----:B------:R-:W-:Y:S01]  /*a670*/  UISETP.NE.AND UP0, UPT, UR42, URZ, UPT ;  /* 0x000000ff2a00728c */ /* 0x000fe2000bf05270 */
[----:B------:R-:W-:Y:S01]  /*a680*/  UMOV UR4, UR40 ;  /* 0x0000002800047c82 */ /* 0x000fe20008000000 */
[----:B------:R-:W-:Y:S02]  /*a690*/  UIADD3 UR40, UPT, UPT, UR40, -0x1, URZ ;  /* 0xffffffff28287890 */ /* 0x000fe4000fffe0ff */
[----:B------:R-:W-:Y:S01]  /*a6a0*/  UISETP.GT.AND UP1, UPT, UR4, 0x2, UPT ;  /* 0x000000020400788c */ /* 0x000fe2000bf24270 */
[----:B------:R-:W-:-:S03]  /*a6b0*/  UMOV UR44, UR37 ;  /* 0x00000025002c7c82 */ /* 0x000fc60008000000 */
[----:B------:R-:W-:Y:S01]  /*a6c0*/  UP2UR UR43, UPR, URZ, 0x2 ;  /* 0x00000002ff2b7883 */ /* 0x000fe20008000000 */
[----:B--234-:R-:W-:Y:S11]  /*a6d0*/  BRA.U !UP0, `(.L_x_165) ;  /* 0x0000000108047547 */ /* 0x01cff6000b800000 */
[----:B------:R-:W-:Y:S05]  /*a6e0*/  BPT.TRAP 0x1 ;  /* 0x000000040000795c */ /* 0x000fea0000300000 */
.L_x_165:
[----:B-1----:R-:W-:-:S04]  /*a6f0*/  MOV R3, UR39 ;  /* 0x0000002700037c02 */ /* 0x002fc80008000f00 */
[----:B------:R-:W-:-:S04]  /*a700*/  SHF.L.U32 R3, R3, 0x1f, RZ ;  /* 0x0000001f03037819 */ /* 0x000fc800000006ff */
[----:B------:R-:W1:Y:S02]  /*a710*/  SYNCS.PHASECHK.TRANS64.TRYWAIT P0, [UR36+0x28070], R3 ;  /* 0x02807003ff0075a7 */ /* 0x000e640008001124 */
[----:B-1----:R-:W-:Y:S05]  /*a720*/  @!P0 BRA `(.L_x_166) ;  /* 0x0000017400488947 */ /* 0x002fea0003800000 */
.L_x_431:
[----:B------:R-:W-:Y:S01]  /*a730*/  R2UR UR4, R22 ;  /* 0x00000000160472ca */ /* 0x000fe200000e0000 */
[----:B------:R-:W-:Y:S01]  /*a740*/  UISETP.NE.AND UP0, UPT, UR41, URZ, UPT ;  /* 0x000000ff2900728c */ /* 0x000fe2000bf05270 */
[----:B------:R-:W-:Y:S01]  /*a750*/  PLOP3.LUT P0, PT, PT, PT, PT, 0x80, 0x8 ;  /* 0x000000000008781c */ /* 0x000fe20003f0f070 */
[----:B------:R-:W-:-:S10]  /*a760*/  IMAD.MOV.U32 R72, RZ, RZ, 0x3f800000 ;  /* 0x3f800000ff487424 */ /* 0x000fd400078e00ff */
[----:B------:R-:W2:Y:S02]  /*a770*/  LDTM.x2 R4, tmem[UR4] ;  /* 0x00000004000479ee */ /* 0x000ea400080c0000 */
[----:B--2---:R-:W-:-:S13]  /*a780*/  FSETP.NEU.AND P2, PT, R4, R5, PT ;  /* 0x000000050400720b */ /* 0x004fda0003f4d000 */
[----:B-1----:R-:W1:Y:S01]  /*a790*/  @P2 LDC R0, c[0x0][0x704] ;  /* 0x0001c100ff002b82 */ /* 0x002e620000000800 */
[----:B------:R-:W-:-:S04]  /*a7a0*/  @P2 FADD R5, R4, -R5 ;  /* 0x8000000504052221 */ /* 0x000fc80000000000 */
[----:B-1----:R-:W-:-:S05]  /*a7b0*/  @P2 FMUL R5, R5, R0 ;  /* 0x0000000005052220 */ /* 0x002fca0000400000 */
[----:B------:R-:W-:-:S04]  /*a7c0*/  @P2 FSETP.GEU.AND P1, PT, R5, -126, PT ;  /* 0xc2fc00000500280b */ /* 0x000fc80003f2e000 */
[----:B------:R-:W-:-:S13]  /*a7d0*/  @P2 PLOP3.LUT P0, PT, P1, PT, PT, 0x80, 0x8 ;  /* 0x000000000008281c */ /* 0x000fda0000f0f070 */
[----:B------:R-:W-:-:S04]  /*a7e0*/  @!P0 FMUL R5, R5, 0.5 ;  /* 0x3f00000005058820 */ /* 0x000fc80000400000 */
[----:B------:R-:W1:Y:S02]  /*a7f0*/  @P2 MUFU.EX2 R0, R5 ;  /* 0x0000000500002308 */ /* 0x000e640000000800 */
[----:B-1----:R-:W-:-:S05]  /*a800*/  @!P0 FMUL R0, R0, R0 ;  /* 0x0000000000008220 */ /* 0x002fca0000400000 */
[----:B------:R-:W-:Y:S01]  /*a810*/  @P2 MOV R72, R0 ;  /* 0x0000000000482202 */ /* 0x000fe20000000f00 */
[----:B------:R-:W-:Y:S06]  /*a820*/  BRA.U UP0, `(.L_x_167) ;  /* 0x0000000100047547 */ /* 0x000fec000b800000 */
[----:B------:R-:W-:Y:S05]  /*a830*/  BPT.TRAP 0x1 ;  /* 0x000000040000795c */ /* 0x000fea0000300000 */
.L_x_167:
[----:B------:R-:W-:Y:S01]  /*a840*/  IMAD.U32 R3, RZ, RZ, UR38 ;  /* 0x00000026ff037e24 */ /* 0x000fe2000f8e00ff */
[----:B------:R-:W-:-:S04]  /*a850*/  FSETP.NEU.AND P1, PT, R72, 1, PT ;  /* 0x3f8000004800780b */ /* 0x000fc80003f2d000 */
[----:B------:R-:W-:-:S04]  /*a860*/  SHF.L.U32 R3, R3, 0x1f, RZ ;  /* 0x0000001f03037819 */ /* 0x000fc800000006ff */
[----:B------:R-:W1:Y:S02]  /*a870*/  SYNCS.PHASECHK.TRANS64.TRYWAIT P0, [UR36+0x28090], R3 ;  /* 0x02809003ff0075a7 */ /* 0x000e640008001124 */
[----:B-1----:R-:W-:Y:S05]  /*a880*/  @!P0 BRA `(.L_x_168) ;  /* 0x0000017400088947 */ /* 0x002fea0003800000 */
.L_x_432:
[----:B------:R-:W-:-:S13]  /*a890*/  VOTE.ANY P1, P1 ;  /* 0x0000000000ff7806 */ /* 0x000fda0000820100 */
[----:B------:R-:W-:Y:S05]  /*a8a0*/  @!P1 BRA `(.L_x_169) ;  /* 0x0000001800649947 */ /* 0x000fea0003800000 */
[----:B------:R-:W-:-:S13]  /*a8b0*/  ISETP.NE.AND P0, PT, R71, R70, PT ;  /* 0x000000464700720c */ /* 0x000fda0003f05270 */
[----:B------:R-:W-:Y:S05]  /*a8c0*/  @!P0 BRA `(.L_x_170) ;  /* 0x0000000000408947 */ /* 0x000fea0003800000 */
[----:B------:R-:W-:Y:S01]  /*a8d0*/  MOV R14, 0x8 ;  /* 0x00000008000e7802 */ /* 0x000fe20000000f00 */
[----:B------:R-:W2:Y:S01]  /*a8e0*/  LDCU.64 UR8, c[0x4][0xb0] ;  /* 0x01001600ff0877ac */ /* 0x000ea20008000a00 */
[----:B------:R-:W-:Y:S02]  /*a8f0*/  HFMA2 R12, -RZ, RZ, 0, 5.9604644775390625e-08 ;  /* 0x00000001ff0c7431 */ /* 0x000fe400000001ff */
[----:B------:R-:W-:Y:S01]  /*a900*/  IMAD.MOV.U32 R8, RZ, RZ, 0x192 ;  /* 0x00000192ff087424 */ /* 0x000fe200078e00ff */
[----:B------:R-:W3:Y:S01]  /*a910*/  LDCU.64 UR6, c[0x4][0xb8] ;  /* 0x01001700ff0677ac */ /* 0x000ee20008000a00 */
[----:B------:R-:W4:Y:S01]  /*a920*/  LDC.64 R14, c[0x4][R14] ;  /* 0x010000000e0e7b82 */ /* 0x000f220000000a00 */
[----:B------:R-:W-:Y:S01]  /*a930*/  IMAD.MOV.U32 R13, RZ, RZ, RZ ;  /* 0x000000ffff0d7224 */ /* 0x000fe200078e00ff */
[----:B------:R-:W5:Y:S01]  /*a940*/  LDCU.64 UR4, c[0x4][0x30] ;  /* 0x01000600ff0477ac */ /* 0x000f620008000a00 */
[----:B--2---:R-:W-:Y:S01]  /*a950*/  IMAD.U32 R4, RZ, RZ, UR8 ;  /* 0x00000008ff047e24 */ /* 0x004fe2000f8e00ff */
[----:B------:R-:W-:Y:S01]  /*a960*/  MOV R5, UR9 ;  /* 0x0000000900057c02 */ /* 0x000fe20008000f00 */
[----:B---3--:R-:W-:Y:S01]  /*a970*/  IMAD.U32 R6, RZ, RZ, UR6 ;  /* 0x00000006ff067e24 */ /* 0x008fe2000f8e00ff */
[----:B------:R-:W-:Y:S01]  /*a980*/  MOV R7, UR7 ;  /* 0x0000000700077c02 */ /* 0x000fe20008000f00 */
[----:B-----5:R-:W-:Y:S01]  /*a990*/  IMAD.U32 R10, RZ, RZ, UR4 ;  /* 0x00000004ff0a7e24 */ /* 0x020fe2000f8e00ff */
[----:B------:R-:W-:-:S02]  /*a9a0*/  MOV R11, UR5 ;  /* 0x00000005000b7c02 */ /* 0x000fc40008000f00 */
[----:B------:R-:W-:-:S07]  /*a9b0*/  LEPC R20, `(.L_x_170) ;  /* 0x000000001014794e */ /* 0x000fce0000000000 */
[----:B-1--4-:R-:W-:Y:S05]  /*a9c0*/  CALL.ABS.NOINC R14 ;  /* 0x000000000e007343 */ /* 0x012fea0003c00000 */
.L_x_170:
[----:B------:R-:W-:Y:S05]  /*a9d0*/  WARPSYNC.ALL ;  /* 0x0000000000007948 */ /* 0x000fea0003800000 */
[----:B------:R-:W-:Y:S02]  /*a9e0*/  R2UR UR4, R22 ;  /* 0x00000000160472ca */ /* 0x000fe400000e0000 */
[----:B------:R-:W-:-:S11]  /*a9f0*/  ISETP.NE.AND P0, PT, R71, R67, PT ;  /* 0x000000434700720c */ /* 0x000fd60003f05270 */
[----:B------:R-:W2:Y:S02]  /*aa00*/  LDTM.x16 R40, tmem[UR4+0x100] ;  /* 0x00010004002879ee */ /* 0x000ea40008240000 */
[----:B--2---:R-:W-:Y:S05]  /*aa10*/  @!P0 BRA `(.L_x_171) ;  /* 0x0000000000408947 */ /* 0x004fea0003800000 */
        /* <DEDUP_REMOVED lines=16> */
.L_x_171:
[----:B------:R-:W-:Y:S05]  /*ab20*/  WARPSYNC.ALL ;  /* 0x0000000000007948 */ /* 0x000fea0003800000 */
[----:B------:R-:W-:Y:S02]  /*ab30*/  R2UR UR4, R22 ;  /* 0x00000000160472ca */ /* 0x000fe400000e0000 */
[----:B------:R-:W-:Y:S02]  /*ab40*/  ISETP.NE.AND P0, PT, R71, R70, PT ;  /* 0x000000464700720c */ /* 0x000fe40003f05270 */
[----:B------:R-:W-:-:S09]  /*ab50*/  FSETP.NEU.AND P1, PT, R72, 1, PT ;  /* 0x3f8000004800780b */ /* 0x000fd20003f2d000 */
[----:B------:R-:W2:Y:S04]  /*ab60*/  LDTM.x16 R24, tmem[UR4+0x110] ;  /* 0x00011004001879ee */ /* 0x000ea80008240000 */
[C---:B------:R-:W-:Y:S02]  /*ab70*/  @P1 FMUL2 R40, R72.reuse.F32, R40.F32x2.HI_LO ;  /* 0x000000284828124a */ /* 0x040fe40000040000 */
[C---:B------:R-:W-:Y:S02]  /*ab80*/  @P1 FMUL2 R42, R72.reuse.F32, R42.F32x2.HI_LO ;  /* 0x0000002a482a124a */ /* 0x040fe40000040000 */
[C---:B------:R-:W-:Y:S02]  /*ab90*/  @P1 FMUL2 R44, R72.reuse.F32, R44.F32x2.HI_LO ;  /* 0x0000002c482c124a */ /* 0x040fe40000040000 */
[----:B------:R-:W-:-:S02]  /*aba0*/  @P1 FMUL2 R46, R72.F32, R46.F32x2.HI_LO ;  /* 0x0000002e482e124a */ /* 0x000fc40000040000 */
[C---:B------:R-:W-:Y:S02]  /*abb0*/  @P1 FMUL2 R48, R72.reuse.F32, R48.F32x2.HI_LO ;  /* 0x000000304830124a */ /* 0x040fe40000040000 */
[C---:B------:R-:W-:Y:S02]  /*abc0*/  @P1 FMUL2 R50, R72.reuse.F32, R50.F32x2.HI_LO ;  /* 0x000000324832124a */ /* 0x040fe40000040000 */
[C---:B------:R-:W-:Y:S02]  /*abd0*/  @P1 FMUL2 R52, R72.reuse.F32, R52.F32x2.HI_LO ;  /* 0x000000344834124a */ /* 0x040fe40000040000 */
[----:B------:R-:W-:Y:S01]  /*abe0*/  @P1 FMUL2 R54, R72.F32, R54.F32x2.HI_LO ;  /* 0x000000364836124a */ /* 0x000fe20000040000 */
[----:B--2---:R-:W-:Y:S06]  /*abf0*/  @!P0 BRA `(.L_x_172) ;  /* 0x0000000000408947 */ /* 0x004fec0003800000 */
        /* <DEDUP_REMOVED lines=16> */
.L_x_172:
[----:B------:R-:W-:Y:S05]  /*ad00*/  WARPSYNC.ALL ;  /* 0x0000000000007948 */ /* 0x000fea0003800000 */
[----:B------:R-:W-:Y:S02]  /*ad10*/  R2UR UR4, R22 ;  /* 0x00000000160472ca */ /* 0x000fe400000e0000 */
[----:B------:R-:W-:-:S11]  /*ad20*/  ISETP.NE.AND P0, PT, R71, R66, PT ;  /* 0x000000424700720c */ /* 0x000fd60003f05270 */
[----:B------:R2:W-:Y:S02]  /*ad30*/  STTM.x16 tmem[UR4+0x100], R40 ;  /* 0x00010028000079ed */ /* 0x0005e40008240004 */
[----:B------:R-:W-:Y:S05]  /*ad40*/  @!P0 BRA `(.L_x_173) ;  /* 0x0000000000408947 */ /* 0x000fea0003800000 */
[----:B------:R-:W-:Y:S01]  /*ad50*/  MOV R14, 0x8 ;  /* 0x00000008000e7802 */ /* 0x000fe20000000f00 */
[----:B------:R-:W3:Y:S01]  /*ad60*/  LDCU.64 UR8, c[0x4][0xb0] ;  /* 0x01001600ff0877ac */ /* 0x000ee20008000a00 */
[----:B------:R-:W-:Y:S02]  /*ad70*/  HFMA2 R12, -RZ, RZ, 0, 5.9604644775390625e-08 ;  /* 0x00000001ff0c7431 */ /* 0x000fe400000001ff */
[----:B------:R-:W-:Y:S01]  /*ad80*/  IMAD.MOV.U32 R8, RZ, RZ, 0x192 ;  /* 0x00000192ff087424 */ /* 0x000fe200078e00ff */
[----:B------:R-:W4:Y:S01]  /*ad90*/  LDCU.64 UR6, c[0x4][0xb8] ;  /* 0x01001700ff0677ac */ /* 0x000f220008000a00 */
[----:B------:R-:W1:Y:S01]  /*ada0*/  LDC.64 R14, c[0x4][R14] ;  /* 0x010000000e0e7b82 */ /* 0x000e620000000a00 */
[----:B------:R-:W-:Y:S01]  /*adb0*/  IMAD.MOV.U32 R13, RZ, RZ, RZ ;  /* 0x000000ffff0d7224 */ /* 0x000fe200078e00ff */
[----:B------:R-:W5:Y:S01]  /*adc0*/  LDCU.64 UR4, c[0x4][0x30] ;  /* 0x01000600ff0477ac */ /* 0x000f620008000a00 */
[----:B---3--:R-:W-:Y:S01]  /*add0*/  IMAD.U32 R4, RZ, RZ, UR8 ;  /* 0x00000008ff047e24 */ /* 0x008fe2000f8e00ff */
[----:B------:R-:W-:Y:S01]  /*ade0*/  MOV R5, UR9 ;  /* 0x0000000900057c02 */ /* 0x000fe20008000f00 */
[----:B----4-:R-:W-:Y:S01]  /*adf0*/  IMAD.U32 R6, RZ, RZ, UR6 ;  /* 0x00000006ff067e24 */ /* 0x010fe2000f8e00ff */
[----:B------:R-:W-:Y:S01]  /*ae00*/  MOV R7, UR7 ;  /* 0x0000000700077c02 */ /* 0x000fe20008000f00 */
[----:B-----5:R-:W-:Y:S01]  /*ae10*/  IMAD.U32 R10, RZ, RZ, UR4 ;  /* 0x00000004ff0a7e24 */ /* 0x020fe2000f8e00ff */
[----:B------:R-:W-:-:S02]  /*ae20*/  MOV R11, UR5 ;  /* 0x00000005000b7c02 */ /* 0x000fc40008000f00 */
[----:B------:R-:W-:-:S07]  /*ae30*/  LEPC R20, `(.L_x_173) ;  /* 0x000000001014794e */ /* 0x000fce0000000000 */
[----:B-12---:R-:W-:Y:S05]  /*ae40*/  CALL.ABS.NOINC R14 ;  /* 0x000000000e007343 */ /* 0x006fea0003c00000 */
.L_x_173:
[----:B------:R-:W-:Y:S05]  /*ae50*/  WARPSYNC.ALL ;  /* 0x0000000000007948 */ /* 0x000fea0003800000 */
[----:B------:R-:W-:Y:S02]  /*ae60*/  R2UR UR4, R22 ;  /* 0x00000000160472ca */ /* 0x000fe400000e0000 */
[----:B------:R-:W-:Y:S02]  /*ae70*/  ISETP.NE.AND P0, PT, R71, R67, PT ;  /* 0x000000434700720c */ /* 0x000fe40003f05270 */
[----:B------:R-:W-:-:S09]  /*ae80*/  FSETP.NEU.AND P1, PT, R72, 1, PT ;  /* 0x3f8000004800780b */ /* 0x000fd20003f2d000 */
[----:B--2---:R-:W2:Y:S04]  /*ae90*/  LDTM.x16 R40, tmem[UR4+0x120] ;  /* 0x00012004002879ee */ /* 0x004ea80008240000 */
        /* <DEDUP_REMOVED lines=25> */
.L_x_174:
        /* <DEDUP_REMOVED lines=21> */
.L_x_175:
        /* <DEDUP_REMOVED lines=30> */
.L_x_176:
        /* <DEDUP_REMOVED lines=21> */
.L_x_177:
        /* <DEDUP_REMOVED lines=30> */
.L_x_178:
        /* <DEDUP_REMOVED lines=21> */
.L_x_179:
        /* <DEDUP_REMOVED lines=30> */
.L_x_180:
        /* <DEDUP_REMOVED lines=21> */
.L_x_181:
        /* <DEDUP_REMOVED lines=30> */
.L_x_182:
        /* <DEDUP_REMOVED lines=21> */
.L_x_183:
[----:B------:R-:W-:Y:S05]  /*be40*/  WARPSYNC.ALL ;  /* 0x0000000000007948 */ /* 0x000fea0003800000 */
[----:B------:R-:W-:Y:S02]  /*be50*/  R2UR UR4, R22 ;  /* 0x00000000160472ca */ /* 0x000fe400000e0000 */
[----:B------:R-:W-:Y:S02]  /*be60*/  ISETP.NE.AND P0, PT, R71, R62, PT ;  /* 0x0000003e4700720c */ /* 0x000fe40003f05270 */
[----:B------:R-:W-:-:S04]  /*be70*/  FSETP.NEU.AND P1, PT, R72, 1, PT ;  /* 0x3f8000004800780b */ /* 0x000fc80003f2d000 */
[----:B------:R-:W-:-:S05]  /*be80*/  P2R R73, PR, RZ, 0x2 ;  /* 0x00000002ff497803 */ /* 0x000fca0000000000 */
        /* <DEDUP_REMOVED lines=26> */
.L_x_184:
[----:B------:R-:W-:Y:S05]  /*c030*/  WARPSYNC.ALL ;  /* 0x0000000000007948 */ /* 0x000fea0003800000 */
[----:B------:R-:W-:Y:S02]  /*c040*/  R2UR UR4, R22 ;  /* 0x00000000160472ca */ /* 0x000fe400000e0000 */
[----:B------:R-:W-:Y:S02]  /*c050*/  ISETP.NE.AND P0, PT, R71, R61, PT ;  /* 0x0000003d4700720c */ /* 0x000fe40003f05270 */
[----:B------:R-:W-:-:S09]  /*c060*/  ISETP.NE.AND P6, PT, R73, RZ, PT ;  /* 0x000000ff4900720c */ /* 0x000fd20003fc5270 */
[----:B------:R2:W-:Y:S04]  /*c070*/  STTM.x16 tmem[UR4+0x160], R40 ;  /* 0x00016028000079ed */ /* 0x0005e80008240004 */
        /* <DEDUP_REMOVED lines=8> */
[----:B------:R-:W-:Y:S06]  /*c100*/  @!P0 BRA `(.L_x_185) ;  /* 0x0000000000408947 */ /* 0x000fec0003800000 */
        /* <DEDUP_REMOVED lines=16> */
.L_x_185:
[----:B------:R-:W-:Y:S05]  /*c210*/  WARPSYNC.ALL ;  /* 0x0000000000007948 */ /* 0x000fea0003800000 */
[----:B------:R-:W-:-:S13]  /*c220*/  R2UR UR4, R22 ;  /* 0x00000000160472ca */ /* 0x000fda00000e0000 */
[----:B------:R3:W-:Y:S02]  /*c230*/  STTM.x16 tmem[UR4+0x170], R24 ;  /* 0x00017018000079ed */ /* 0x0007e40008240004 */
.L_x_169:
[----:B------:R-:W-:-:S09]  /*c240*/  UISETP.NE.AND UP0, UPT, UR45, URZ, UPT ;  /* 0x000000ff2d00728c */ /* 0x000fd2000bf05270 */
[----:B------:R-:W-:Y:S05]  /*c250*/  BRA.U !UP0, `(.L_x_186) ;  /* 0x0000000108047547 */ /* 0x000fea000b800000 */
[----:B------:R-:W-:Y:S05]  /*c260*/  BPT.TRAP 0x1 ;  /* 0x000000040000795c */ /* 0x000fea0000300000 */
.L_x_186:
[----:B------:R-:W-:Y:S02]  /*c270*/  UIADD3 UR4, UPT, UPT, UR36, 0x28088, URZ ;  /* 0x0002808824047890 */ /* 0x000fe4000fffe0ff */
[----:B------:R-:W-:Y:S02]  /*c280*/  UISETP.NE.AND UP0, UPT, UR41, URZ, UPT ;  /* 0x000000ff2900728c */ /* 0x000fe4000bf05270 */
[----:B------:R-:W-:Y:S02]  /*c290*/  UPRMT UR4, UR48, 0x654, UR4 ;  /* 0x0000065430047896 */ /* 0x000fe40008000004 */
[----:B------:R-:W-:-:S07]  /*c2a0*/  ULOP3.LUT UR37, UR44, 0x1, URZ, 0x3c, !UPT ;  /* 0x000000012c257892 */ /* 0x000fce000f8e3cff */
[----:B------:R-:W-:Y:S01]  /*c2b0*/  SYNCS.ARRIVE.TRANS64.RED.A1T0 RZ, [UR4], RZ ;  /* 0x000000ffffff79a7 */ /* 0x000fe20008100404 */
[----:B------:R-:W4:Y:S01]  /*c2c0*/  FENCE.VIEW.ASYNC.T ;  /* 0x00000000000073c6 */ /* 0x000f220000000200 */
[----:B------:R-:W-:Y:S05]  /*c2d0*/  BRA.U UP0, `(.L_x_187) ;  /* 0x0000000100087547 */ /* 0x000fea000b800000 */
[----:B------:R-:W-:Y:S05]  /*c2e0*/  BPT.TRAP 0x1 ;  /* 0x000000040000795c */ /* 0x000fea0000300000 */
[----:B------:R-:W-:Y:S05]  /*c2f0*/  BPT.TRAP 0x1 ;  /* 0x000000040000795c */ /* 0x000fea0000300000 */
.L_x_187:
[----:B------:R-:W-:Y:S02]  /*c300*/  UIADD3 UR4, UPT, UPT, UR36, 0x280a0, URZ ;  /* 0x000280a024047890 */ /* 0x000fe4000fffe0ff */
[----:B------:R-:W-:Y:S02]  /*c310*/  UISETP.NE.AND UP0, UPT, UR45, URZ, UPT ;  /* 0x000000ff2d00728c */ /* 0x000fe4000bf05270 */
[----:B------:R-:W-:-:S09]  /*c320*/  UPRMT UR4, UR48, 0x654, UR4 ;  /* 0x0000065430047896 */ /* 0x000fd20008000004 */
[----:B----4-:R-:W-:Y:S01]  /*c330*/  SYNCS.ARRIVE.TRANS64.RED.A1T0 RZ, [UR4], RZ ;  /* 0x000000ffffff79a7 */ /* 0x010fe20008100404 */
[----:B------:R-:W-:Y:S05]  /*c340*/  BRA.U !UP0, `(.L_x_188) ;  /* 0x0000000108047547 */ /* 0x000fea000b800000 */
[----:B------:R-:W-:Y:S05]  /*c350*/  BPT.TRAP 0x1 ;  /* 0x000000040000795c */ /* 0x000fea0000300000 */
.L_x_188:
[----:B-1----:R-:W-:Y:S01]  /*c360*/  IMAD.U32 R3, RZ, RZ, UR37 ;  /* 0x00000025ff037e24 */ /* 0x002fe2000f8e00ff */
[----:B------:R-:W-:-:S04]  /*c370*/  ISETP.NE.AND P0, PT, R71, R69, PT ;  /* 0x000000454700720c */ /* 0x000fc80003f05270 */
[----:B------:R-:W-:-:S04]  /*c380*/  SHF.L.U32 R3, R3, 0x1f, RZ ;  /* 0x0000001f03037819 */ /* 0x000fc800000006ff */
[----:B------:R-:W1:Y:S02]  /*c390*/  SYNCS.PHASECHK.TRANS64.TRYWAIT P1, [UR36+0x28080], R3 ;  /* 0x02808003ff0075a7 */ /* 0x000e640008021124 */
[----:B-1----:R-:W-:Y:S05]  /*c3a0*/  @!P1 BRA `(.L_x_189) ;  /* 0x0000015800589947 */ /* 0x002fea0003800000 */
.L_x_433:
[----:B------:R-:W-:Y:S05]  /*c3b0*/  @!P0 BRA `(.L_x_190) ;  /* 0x0000000000408947 */ /* 0x000fea0003800000 */
[----:B------:R-:W-:Y:S01]  /*c3c0*/  MOV R14, 0x8 ;  /* 0x00000008000e7802 */ /* 0x000fe20000000f00 */
[----:B------:R-:W4:Y:S01]  /*c3d0*/  LDCU.64 UR6, c[0x4][0xb0] ;  /* 0x01001600ff0677ac */ /* 0x000f220008000a00 */
[----:B------:R-:W-:Y:S02]  /*c3e0*/  HFMA2 R12, -RZ, RZ, 0, 5.9604644775390625e-08 ;  /* 0x00000001ff0c7431 */ /* 0x000fe400000001ff */
[----:B------:R-:W-:Y:S01]  /*c3f0*/  IMAD.MOV.U32 R8, RZ, RZ, 0x192 ;  /* 0x00000192ff087424 */ /* 0x000fe200078e00ff */
[----:B------:R-:W5:Y:S01]  /*c400*/  LDCU.64 UR4, c[0x4][0xb8] ;  /* 0x01001700ff0477ac */ /* 0x000f620008000a00 */
[----:B------:R-:W1:Y:S01]  /*c410*/  LDC.64 R14, c[0x4][R14] ;  /* 0x010000000e0e7b82 */ /* 0x000e620000000a00 */
[----:B------:R-:W-:Y:S01]  /*c420*/  IMAD.MOV.U32 R13, RZ, RZ, RZ ;  /* 0x000000ffff0d7224 */ /* 0x000fe200078e00ff */
[----:B------:R-:W2:Y:S01]  /*c430*/  LDCU.64 UR8, c[0x4][0x28] ;  /* 0x01000500ff0877ac */ /* 0x000ea20008000a00 */
[----:B----4-:R-:W-:Y:S01]  /*c440*/  IMAD.U32 R4, RZ, RZ, UR6 ;  /* 0x00000006ff047e24 */ /* 0x010fe2000f8e00ff */
[----:B------:R-:W-:Y:S01]  /*c450*/  MOV R5, UR7 ;  /* 0x0000000700057c02 */ /* 0x000fe20008000f00 */
[----:B-----5:R-:W-:Y:S01]  /*c460*/  IMAD.U32 R6, RZ, RZ, UR4 ;  /* 0x00000004ff067e24 */ /* 0x020fe2000f8e00ff */
[----:B------:R-:W-:Y:S01]  /*c470*/  MOV R7, UR5 ;  /* 0x0000000500077c02 */ /* 0x000fe20008000f00 */
[----:B--2---:R-:W-:Y:S01]  /*c480*/  IMAD.U32 R10, RZ, RZ, UR8 ;  /* 0x00000008ff0a7e24 */ /* 0x004fe2000f8e00ff */
[----:B------:R-:W-:-:S02]  /*c490*/  MOV R11, UR9 ;  /* 0x00000009000b7c02 */ /* 0x000fc40008000f00 */
[----:B------:R-:W-:-:S07]  /*c4a0*/  LEPC R20, `(.L_x_190) ;  /* 0x000000001014794e */ /* 0x000fce0000000000 */
[----:B-1-3--:R-:W-:Y:S05]  /*c4b0*/  CALL.ABS.NOINC R14 ;  /* 0x000000000e007343 */ /* 0x00afea0003c00000 */
.L_x_190:
[----:B------:R-:W-:Y:S05]  /*c4c0*/  WARPSYNC.ALL ;  /* 0x0000000000007948 */ /* 0x000fea0003800000 */
[----:B------:R-:W-:Y:S01]  /*c4d0*/  R2UR UR4, R23 ;  /* 0x00000000170472ca */ /* 0x000fe200000e0000 */
[----:B------:R-:W-:Y:S01]  /*c4e0*/  UISETP.NE.AND UP0, UPT, UR41, URZ, UPT ;  /* 0x000000ff2900728c */ /* 0x000fe2000bf05270 */
[----:B------:R-:W-:Y:S01]  /*c4f0*/  PLOP3.LUT P0, PT, PT, PT, PT, 0x80, 0x8 ;  /* 0x000000000008781c */ /* 0x000fe20003f0f070 */
[----:B------:R-:W-:-:S10]  /*c500*/  IMAD.MOV.U32 R72, RZ, RZ, 0x3f800000 ;  /* 0x3f800000ff487424 */ /* 0x000fd400078e00ff */
[----:B------:R-:W4:Y:S02]  /*c510*/  LDTM.x2 R4, tmem[UR4] ;  /* 0x00000004000479ee */ /* 0x000f2400080c0000 */
[----:B----4-:R-:W-:-:S13]  /*c520*/  FSETP.NEU.AND P2, PT, R4, R5, PT ;  /* 0x000000050400720b */ /* 0x010fda0003f4d000 */
        /* <DEDUP_REMOVED lines=11> */
.L_x_191:
[----:B------:R-:W-:Y:S01]  /*c5e0*/  IMAD.U32 R3, RZ, RZ, UR38 ;  /* 0x00000026ff037e24 */ /* 0x000fe2000f8e00ff */
[----:B------:R-:W-:-:S04]  /*c5f0*/  FSETP.NEU.AND P1, PT, R72, 1, PT ;  /* 0x3f8000004800780b */ /* 0x000fc80003f2d000 */
[----:B------:R-:W-:-:S04]  /*c600*/  SHF.L.U32 R3, R3, 0x1f, RZ ;  /* 0x0000001f03037819 */ /* 0x000fc800000006ff */
[----:B------:R-:W1:Y:S02]  /*c610*/  SYNCS.PHASECHK.TRANS64.TRYWAIT P0, [UR36+0x28098], R3 ;  /* 0x02809803ff0075a7 */ /* 0x000e640008001124 */
[----:B-1----:R-:W-:Y:S05]  /*c620*/  @!P0 BRA `(.L_x_192) ;  /* 0x0000015400d08947 */ /* 0x002fea0003800000 */
.L_x_434:
[----:B------:R-:W-:-:S13]  /*c630*/  VOTE.ANY P1, P1 ;  /* 0x0000000000ff7806 */ /* 0x000fda0000820100 */
[----:B------:R-:W-:Y:S05]  /*c640*/  @!P1 BRA `(.L_x_193) ;  /* 0x0000001800649947 */ /* 0x000fea0003800000 */
[----:B------:R-:W-:-:S13]  /*c650*/  ISETP.NE.AND P0, PT, R71, R68, PT ;  /* 0x000000444700720c */ /* 0x000fda0003f05270 */
        /* <DEDUP_REMOVED lines=17> */
.L_x_194:
[----:B------:R-:W-:Y:S05]  /*c770*/  WARPSYNC.ALL ;  /* 0x0000000000007948 */ /* 0x000fea0003800000 */
[----:B------:R-:W-:Y:S02]  /*c780*/  R2UR UR4, R22 ;  /* 0x00000000160472ca */ /* 0x000fe400000e0000 */
[----:B------:R-:W-:-:S11]  /*c790*/  ISETP.NE.AND P0, PT, R71, R60, PT ;  /* 0x0000003c4700720c */ /* 0x000fd60003f05270 */
[----:B--2---:R-:W2:Y:S02]  /*c7a0*/  LDTM.x16 R40, tmem[UR4+0x180] ;  /* 0x00018004002879ee */ /* 0x004ea40008240000 */
[----:B--2---:R-:W-:Y:S05]  /*c7b0*/  @!P0 BRA `(.L_x_195) ;  /* 0x0000000000408947 */ /* 0x004fea0003800000 */
[----:B------:R-:W-:Y:S01]  /*c7c0*/  MOV R14, 0x8 ;  /* 0x00000008000e7802 */ /* 0x000fe20000000f00 */
[----:B------:R-:W2:Y:S01]  /*c7d0*/  LDCU.64 UR8, c[0x4][0xb0] ;  /* 0x01001600ff0877ac */ /* 0x000ea20008000a00 */
[----:B------:R-:W-:Y:S02]  /*c7e0*/  HFMA2 R12, -RZ, RZ, 0, 5.9604644775390625e-08 ;  /* 0x00000001ff0c7431 */ /* 0x000fe400000001ff */
[----:B------:R-:W-:Y:S01]  /*c7f0*/  IMAD.MOV.U32 R8, RZ, RZ, 0x192 ;  /* 0x00000192ff087424 */ /* 0x000fe200078e00ff */
[----:B------:R-:W4:Y:S01]  /*c800*/  LDCU.64 UR6, c[0x4][0xb8] ;  /* 0x01001700ff0677ac */ /* 0x000f220008000a00 */
[----:B------:R-:W1:Y:S01]  /*c810*/  LDC.64 R14, c[0x4][R14] ;  /* 0x010000000e0e7b82 */ /* 0x000e620000000a00 */
[----:B------:R-:W-:Y:S01]  /*c820*/  IMAD.MOV.U32 R13, RZ, RZ, RZ ;  /* 0x000000ffff0d7224 */ /* 0x000fe200078e00ff */
[----:B------:R-:W5:Y:S01]  /*c830*/  LDCU.64 UR4, c[0x4][0x30] ;  /* 0x01000600ff0477ac */ /* 0x000f620008000a00 */
[----:B--2---:R-:W-:Y:S01]  /*c840*/  IMAD.U32 R4, RZ, RZ, UR8 ;  /* 0x00000008ff047e24 */ /* 0x004fe2000f8e00ff */
[----:B------:R-:W-:Y:S01]  /*c850*/  MOV R5, UR9 ;  /* 0x0000000900057c02 */ /* 0x000fe20008000f00 */
[----:B----4-:R-:W-:Y:S01]  /*c860*/  IMAD.U32 R6, RZ, RZ, UR6 ;  /* 0x00000006ff067e24 */ /* 0x010fe2000f8e00ff */
[----:B------:R-:W-:Y:S01]  /*c870*/  MOV R7, UR7 ;  /* 0x0000000700077c02 */ /* 0x000fe20008000f00 */
[----:B-----5:R-:W-:Y:S01]  /*c880*/  IMAD.U32 R10, RZ, RZ, UR4 ;  /* 0x00000004ff0a7e24 */ /* 0x020fe2000f8e00ff */
[----:B------:R-:W-:-:S02]  /*c890*/  MOV R11, UR5 ;  /* 0x00000005000b7c02 */ /* 0x000fc40008000f00 */
[----:B------:R-:W-:-:S07]  /*c8a0*/  LEPC R20, `(.L_x_195) ;  /* 0x000000001014794e */ /* 0x000fce0000000000 */
[----:B-1-3--:R-:W-:Y:S05]  /*c8b0*/  CALL.ABS.NOINC R14 ;  /* 0x000000000e007343 */ /* 0x00afea0003c00000 */
.L_x_195:
[----:B------:R-:W-:Y:S05]  /*c8c0*/  WARPSYNC.ALL ;  /* 0x0000000000007948 */ /* 0x000fea0003800000 */
[----:B------:R-:W-:Y:S02]  /*c8d0*/  R2UR UR4, R22 ;  /* 0x00000000160472ca */ /* 0x000fe400000e0000 */
[----:B------:R-:W-:Y:S02]  /*c8e0*/  ISETP.NE.AND P0, PT, R71, R68, PT ;  /* 0x000000444700720c */ /* 0x000fe40003f05270 */
[----:B------:R-:W-:-:S09]  /*c8f0*/  FSETP.NEU.AND P1, PT, R72, 1, PT ;  /* 0x3f8000004800780b */ /* 0x000fd20003f2d000 */
[----:B---3--:R-:W2:Y:S04]  /*c900*/  LDTM.x16 R24, tmem[UR4+0x190] ;  /* 0x00019004001879ee */ /* 0x008ea80008240000 */
        /* <DEDUP_REMOVED lines=25> */
.L_x_196:
        /* <DEDUP_REMOVED lines=21> */
.L_x_197:
        /* <DEDUP_REMOVED lines=30> */
.L_x_198:
        /* <DEDUP_REMOVED lines=21> */
.L_x_199:
        /* <DEDUP_REMOVED lines=30> */
.L_x_200:
        /* <DEDUP_REMOVED lines=21> */
.L_x_201:
        /* <DEDUP_REMOVED lines=30> */
.L_x_202:
        /* <DEDUP_REMOVED lines=21> */
.L_x_203:
        /* <DEDUP_REMOVED lines=30> */
.L_x_204:
        /* <DEDUP_REMOVED lines=21> */
.L_x_205:
        /* <DEDUP_REMOVED lines=30> */
.L_x_206:
        /* <DEDUP_REMOVED lines=21> */
.L_x_207:
        /* <DEDUP_REMOVED lines=31> */
.L_x_208:
        /* <DEDUP_REMOVED lines=30> */
.L_x_209:
[----:B------:R-:W-:Y:S05]  /*dfb0*/  WARPSYNC.ALL ;  /* 0x0000000000007948 */ /* 0x000fea0003800000 */
[----:B------:R-:W-:-:S13]  /*dfc0*/  R2UR UR4, R22 ;  /* 0x00000000160472ca */ /* 0x000fda00000e0000 */
[----:B------:R4:W-:Y:S02]  /*dfd0*/  STTM.x16 tmem[UR4+0x1f0], R24 ;  /* 0x0001f018000079ed */ /* 0x0009e40008240004 */
.L_x_193:
[----:B------:R-:W-:-:S09]  /*dfe0*/  UISETP.NE.AND UP0, UPT, UR42, URZ, UPT ;  /* 0x000000ff2a00728c */ /* 0x000fd2000bf05270 */
[----:B------:R-:W-:Y:S05]  /*dff0*/  BRA.U !UP0, `(.L_x_210) ;  /* 0x0000000108047547 */ /* 0x000fea000b800000 */
[----:B------:R-:W-:Y:S05]  /*e000*/  BPT.TRAP 0x1 ;  /* 0x000000040000795c */ /* 0x000fea0000300000 */
.L_x_210:
[----:B------:R-:W-:Y:S02]  /*e010*/  UIADD3 UR4, UPT, UPT, UR36, 0x28078, URZ ;  /* 0x0002807824047890 */ /* 0x000fe4000fffe0ff */
[----:B------:R-:W-:Y:S02]  /*e020*/  UISETP.NE.AND UP0, UPT, UR41, URZ, UPT ;  /* 0x000000ff2900728c */ /* 0x000fe4000bf05270 */
[----:B------:R-:W-:-:S09]  /*e030*/  UPRMT UR5, UR48, 0x654, UR4 ;  /* 0x0000065430057896 */ /* 0x000fd20008000004 */
[----:B------:R-:W-:Y:S01]  /*e040*/  SYNCS.ARRIVE.TRANS64.RED.A1T0 RZ, [UR5], RZ ;  /* 0x000000ffffff79a7 */ /* 0x000fe20008100405 */
[----:B------:R-:W1:Y:S01]  /*e050*/  FENCE.VIEW.ASYNC.T ;  /* 0x00000000000073c6 */ /* 0x000e620000000200 */
[----:B------:R-:W-:Y:S05]  /*e060*/  BRA.U UP0, `(.L_x_211) ;  /* 0x0000000100087547 */ /* 0x000fea000b800000 */
[----:B------:R-:W-:Y:S05]  /*e070*/  BPT.TRAP 0x1 ;  /* 0x000000040000795c */ /* 0x000fea0000300000 */
[----:B------:R-:W-:Y:S05]  /*e080*/  BPT.TRAP 0x1 ;  /* 0x000000040000795c */ /* 0x000fea0000300000 */
.L_x_211:
[----:B------:R-:W-:Y:S02]  /*e090*/  UIADD3 UR4, UPT, UPT, UR36, 0x280a8, URZ ;  /* 0x000280a824047890 */ /* 0x000fe4000fffe0ff */
[----:B------:R-:W-:Y:S02]  /*e0a0*/  UISETP.NE.AND UP0, UPT, UR43, URZ, UPT ;  /* 0x000000ff2b00728c */ /* 0x000fe4000bf05270 */
[----:B------:R-:W-:Y:S02]  /*e0b0*/  UPRMT UR4, UR48, 0x654, UR4 ;  /* 0x0000065430047896 */ /* 0x000fe40008000004 */
[----:B------:R-:W-:Y:S02]  /*e0c0*/  ULOP3.LUT UR38, UR38, 0x1, URZ, 0x3c, !UPT ;  /* 0x0000000126267892 */ /* 0x000fe4000f8e3cff */
[----:B------:R-:W-:-:S05]  /*e0d0*/  ULOP3.LUT UR39, UR39, 0x1, URZ, 0x3c, !UPT ;  /* 0x0000000127277892 */ /* 0x000fca000f8e3cff */
[----:B-1----:R-:W-:Y:S01]  /*e0e0*/  SYNCS.ARRIVE.TRANS64.RED.A1T0 RZ, [UR4], RZ ;  /* 0x000000ffffff79a7 */ /* 0x002fe20008100404 */
[----:B------:R-:W-:Y:S06]  /*e0f0*/  BRA.U UP0, `(.L_x_212) ;  /* 0xffffffc5005c7547 */ /* 0x000fec000b83ffff */
.L_x_164:
[----:B------:R-:W-:-:S09]  /*e100*/  UISETP.NE.AND UP0, UPT, UR45, URZ, UPT ;  /* 0x000000ff2d00728c */ /* 0x000fd2000bf05270 */
[----:B------:R-:W-:Y:S05]  /*e110*/  BRA.U !UP0, `(.L_x_213) ;  /* 0x0000000108047547 */ /* 0x000fea000b800000 */
[----:B------:R-:W-:Y:S05]  /*e120*/  BPT.TRAP 0x1 ;  /* 0x000000040000795c */ /* 0x000fea0000300000 */
.L_x_213:
[----:B---34-:R-:W3:Y:S01]  /*e130*/  S2R R27, SR_CgaCtaId ;  /* 0x00000000001b7919 */ /* 0x018ee20000008800 */
[----:B------:R-:W-:Y:S01]  /*e140*/  MOV R26, 0x400 ;  /* 0x00000400001a7802 */ /* 0x000fe20000000f00 */
[----:B------:R-:W-:-:S03]  /*e150*/  UISETP.NE.AND UP0, UPT, UR42, URZ, UPT ;  /* 0x000000ff2a00728c */ /* 0x000fc6000bf05270 */
[----:B---3--:R-:W-:-:S05]  /*e160*/  LEA R26, R27, R26, 0x18 ;  /* 0x0000001a1b1a7211 */ /* 0x008fca00078ec0ff */
[----:B------:R-:W-:-:S05]  /*e170*/  VIADD R34, R26, 0x28088 ;  /* 0x000280881a227836 */ /* 0x000fca0000000000 */
[----:B-1----:R-:W-:-:S04]  /*e180*/  PRMT R0, R27, 0x654, R34 ;  /* 0x000006541b007816 */ /* 0x002fc80000000022 */
[----:B------:R1:W-:Y:S01]  /*e190*/  SYNCS.ARRIVE.TRANS64.RED.A1T0 RZ, [R0+URZ], RZ ;  /* 0x000000ff00ff79a7 */ /* 0x0003e200081004ff */
[----:B------:R-:W-:Y:S05]  /*e1a0*/  BRA.U !UP0, `(.L_x_214) ;  /* 0x0000000108047547 */ /* 0x000fea000b800000 */
[----:B------:R-:W-:Y:S05]  /*e1b0*/  BPT.TRAP 0x1 ;  /* 0x000000040000795c */ /* 0x000fea0000300000 */
.L_x_214:
[----:B-1----:R-:W-:-:S04]  /*e1c0*/  MOV R0, UR39 ;  /* 0x0000002700007c02 */ /* 0x002fc80008000f00 */
[----:B------:R-:W-:-:S04]  /*e1d0*/  SHF.L.U32 R3, R0, 0x1f, RZ ;  /* 0x0000001f00037819 */ /* 0x000fc800000006ff */
[----:B------:R-:W1:Y:S02]  /*e1e0*/  SYNCS.PHASECHK.TRANS64.TRYWAIT P0, [R26+URZ+0x28070], R3 ;  /* 0x028070031a0075a7 */ /* 0x000e6400080011ff */
[----:B-1----:R-:W-:Y:S05]  /*e1f0*/  @!P0 BRA `(.L_x_215) ;  /* 0x0000013800f48947 */ /* 0x002fea0003800000 */
.L_x_435:
[----:B------:R-:W-:Y:S01]  /*e200*/  R2UR UR4, R22 ;  /* 0x00000000160472ca */ /* 0x000fe200000e0000 */
[----:B------:R-:W-:-:S12]  /*e210*/  UISETP.NE.AND UP0, UPT, UR42, URZ, UPT ;  /* 0x000000ff2a00728c */ /* 0x000fd8000bf05270 */
[----:B------:R-:W3:Y:S02]  /*e220*/  LDTM.x2 R24, tmem[UR4] ;  /* 0x00000004001879ee */ /* 0x000ee400080c0000 */
[----:B---3--:R-:W-:Y:S05]  /*e230*/  BRA.U !UP0, `(.L_x_216) ;  /* 0x0000000108047547 */ /* 0x008fea000b800000 */
[----:B------:R-:W-:Y:S05]  /*e240*/  BPT.TRAP 0x1 ;  /* 0x000000040000795c */ /* 0x000fea0000300000 */
.L_x_216:
[----:B------:R-:W-:Y:S01]  /*e250*/  SYNCS.ARRIVE.TRANS64.RED.A1T0 RZ, [UR5], RZ ;  /* 0x000000ffffff79a7 */ /* 0x000fe20008100405 */
[----:B------:R-:W-:-:S09]  /*e260*/  UISETP.NE.AND UP0, UPT, UR41, URZ, UPT ;  /* 0x000000ff2900728c */ /* 0x000fd2000bf05270 */
[----:B------:R-:W-:Y:S05]  /*e270*/  BRA.U UP0, `(.L_x_217) ;  /* 0x0000000100047547 */ /* 0x000fea000b800000 */
[----:B------:R-:W-:Y:S05]  /*e280*/  BPT.TRAP 0x1 ;  /* 0x000000040000795c */ /* 0x000fea0000300000 */
.L_x_217:
[----:B------:R-:W-:-:S04]  /*e290*/  MOV R0, UR38 ;  /* 0x0000002600007c02 */ /* 0x000fc80008000f00 */
[----:B-1----:R-:W-:-:S04]  /*e2a0*/  SHF.L.U32 R3, R0, 0x1f, RZ ;  /* 0x0000001f00037819 */ /* 0x002fc800000006ff */
[----:B------:R-:W1:Y:S02]  /*e2b0*/  SYNCS.PHASECHK.TRANS64.TRYWAIT P0, [R26+URZ+0x28090], R3 ;  /* 0x028090031a0075a7 */ /* 0x000e6400080011ff */
[----:B-1----:R-:W-:Y:S05]  /*e2c0*/  @!P0 BRA `(.L_x_218) ;  /* 0x0000013800d48947 */ /* 0x002fea0003800000 */
.L_x_436:
[----:B------:R-:W-:-:S09]  /*e2d0*/  UISETP.NE.AND UP0, UPT, UR41, URZ, UPT ;  /* 0x000000ff2900728c */ /* 0x000fd2000bf05270 */
[----:B------:R-:W-:Y:S05]  /*e2e0*/  BRA.U UP0, `(.L_x_219) ;  /* 0x0000000100047547 */ /* 0x000fea000b800000 */
[----:B------:R-:W-:Y:S05]  /*e2f0*/  BPT.TRAP 0x1 ;  /* 0x000000040000795c */ /* 0x000fea0000300000 */
.L_x_219:
[----:B------:R-:W-:Y:S01]  /*e300*/  MOV R5, 0x1 ;  /* 0x0000000100057802 */ /* 0x000fe20000000f00 */
[----:B-1----:R1:W3:Y:S03]  /*e310*/  MUFU.RCP R3, R24 ;  /* 0x0000001800037308 */ /* 0x0022e60000001000 */
[----:B------:R-:W-:-:S04]  /*e320*/  SHF.L.U32 R5, R5, 0x1f, RZ ;  /* 0x0000001f05057819 */ /* 0x000fc800000006ff */
[----:B------:R-:W4:Y:S02]  /*e330*/  SYNCS.PHASECHK.TRANS64.TRYWAIT P0, [R26+URZ+0x280c0], R5 ;  /* 0x0280c0051a0075a7 */ /* 0x000f2400080011ff */
[----:B-1-34-:R-:W-:Y:S05]  /*e340*/  @!P0 BRA `(.L_x_220) ;  /* 0x0000013800c88947 */ /* 0x01afea0003800000 */
.L_x_437:
[----:B------:R-:W3:Y:S01]  /*e350*/  LDCU UR4, c[0x0][0x708] ;  /* 0x0000e100ff0477ac */ /* 0x000ee20008000800 */
[----:B------:R-:W-:Y:S01]  /*e360*/  FFMA R32, -R24, R3, 1 ;  /* 0x3f80000018207423 */ /* 0x000fe20000000103 */
[----:B------:R-:W4:Y:S01]  /*e370*/  LDC R36, c[0x0][0x708] ;  /* 0x0001c200ff247b82 */ /* 0x000f220000000800 */
[----:B------:R-:W-:Y:S02]  /*e380*/  BSSY.RECONVERGENT B2, `(.L_x_221) ;  /* 0x000000b000027945 */ /* 0x000fe40003800200 */
[----:B------:R-:W-:Y:S01]  /*e390*/  FFMA R32, R3, R32, R3 ;  /* 0x0000002003207223 */ /* 0x000fe20000000003 */
[----:B---3--:R-:W-:-:S03]  /*e3a0*/  MOV R3, UR4 ;  /* 0x0000000400037c02 */ /* 0x008fc60008000f00 */
[----:B-1----:R-:W-:Y:S01]  /*e3b0*/  FFMA R5, R32, UR4, RZ ;  /* 0x0000000420057c23 */ /* 0x002fe200080000ff */
[----:B------:R-:W1:Y:S03]  /*e3c0*/  FCHK P0, R3, R24 ;  /* 0x0000001803007302 */ /* 0x000e660000000000 */
[----:B------:R-:W-:-:S04]  /*e3d0*/  FFMA R0, -R24, R5, UR4 ;  /* 0x0000000418007e23 */ /* 0x000fc80008000105 */
[----:B------:R-:W-:Y:S01]  /*e3e0*/  FFMA R32, R32, R0, R5 ;  /* 0x0000000020207223 */ /* 0x000fe20000000005 */
[----:B-1----:R-:W-:Y:S05]  /*e3f0*/  @!P0 BRA `(.L_x_222) ;  /* 0x00000000000c8947 */ /* 0x002fea0003800000 */
[----:B------:R-:W-:Y:S02]  /*e400*/  MOV R4, 0xe420 ;  /* 0x0000e42000047802 */ /* 0x000fe40000000f00 */
[----:B--2-4-:R-:W-:Y:S05]  /*e410*/  CALL.REL.NOINC `($__internal_3_$__cuda_sm3x_div_rn_noftz_f32_slowpath) ;  /* 0x0000014400787944 */ /* 0x014fea0003c00000 */
[----:B------:R-:W-:Y:S02]  /*e420*/  MOV R32, R0 ;  /* 0x0000000000207202 */ /* 0x000fe40000000f00 */
.L_x_222:
[----:B------:R-:W-:Y:S05]  /*e430*/  BSYNC.RECONVERGENT B2 ;  /* 0x0000000000027941 */ /* 0x000fea0003800200 */
.L_x_221:
[----:B------:R-:W-:Y:S01]  /*e440*/  VIADD R0, R22, 0x100 ;  /* 0x0000010016007836 */ /* 0x000fe20000000000 */
[C---:B------:R-:W-:Y:S01]  /*e450*/  LOP3.LUT R29, R17.reuse, 0x3, RZ, 0xc0, !PT ;  /* 0x00000003111d7812 */ /* 0x040fe200078ec0ff */
[C---:B------:R-:W-:Y:S02]  /*e460*/  IMAD.SHL.U32 R3, R16.reuse, 0x80, RZ ;  /* 0x0000008010037824 */ /* 0x040fe400078e00ff */
[----:B------:R-:W-:Y:S01]  /*e470*/  IMAD.SHL.U32 R16, R16, 0x40, RZ ;  /* 0x0000004010107824 */ /* 0x000fe200078e00ff */
[----:B------:R-:W-:Y:S01]  /*e480*/  SHF.R.U32.HI R0, RZ, 0x15, R0 ;  /* 0x00000015ff007819 */ /* 0x000fe20000011600 */
[----:B------:R-:W-:Y:S01]  /*e490*/  IMAD.SHL.U32 R28, R17, 0x1000, RZ ;  /* 0x00001000111c7824 */ /* 0x000fe200078e00ff */
[----:B------:R-:W-:Y:S02]  /*e4a0*/  LOP3.LUT R3, R3, 0xc00, RZ, 0xc0, !PT ;  /* 0x00000c0003037812 */ /* 0x000fe400078ec0ff */
[----:B------:R-:W-:Y:S02]  /*e4b0*/  ISETP.NE.AND P0, PT, R29, R0, PT ;  /* 0x000000001d00720c */ /* 0x000fe40003f05270 */
[----:B------:R-:W-:-:S04]  /*e4c0*/  LOP3.LUT R3, R3, 0x1c0, R16, 0xf8, !PT ;  /* 0x000001c003037812 */ /* 0x000fc800078ef810 */
[----:B------:R-:W-:-:S07]  /*e4d0*/  LOP3.LUT R28, R3, 0x3000, R28, 0xf8, !PT ;  /* 0x00003000031c7812 */ /* 0x000fce00078ef81c */
[----:B------:R-:W-:Y:S05]  /*e4e0*/  @!P0 BRA `(.L_x_223) ;  /* 0x0000000000408947 */ /* 0x000fea0003800000 */
[----:B------:R-:W-:Y:S01]  /*e4f0*/  MOV R14, 0x8 ;  /* 0x00000008000e7802 */ /* 0x000fe20000000f00 */
[----:B------:R-:W1:Y:S01]  /*e500*/  LDCU.64 UR6, c[0x4][0xb0] ;  /* 0x01001600ff0677ac */ /* 0x000e620008000a00 */
[----:B------:R-:W-:Y:S02]  /*e510*/  HFMA2 R12, -RZ, RZ, 0, 5.9604644775390625e-08 ;  /* 0x00000001ff0c7431 */ /* 0x000fe400000001ff */
[----:B------:R-:W-:Y:S01]  /*e520*/  IMAD.MOV.U32 R8, RZ, RZ, 0x192 ;  /* 0x00000192ff087424 */ /* 0x000fe200078e00ff */
[----:B------:R-:W3:Y:S01]  /*e530*/  LDCU.64 UR4, c[0x4][0xb8] ;  /* 0x01001700ff0477ac */ /* 0x000ee20008000a00 */
[----:B------:R-:W2:Y:S01]  /*e540*/  LDC.64 R14, c[0x4][R14] ;  /* 0x010000000e0e7b82 */ /* 0x000ea20000000a00 */
[----:B------:R-:W-:Y:S01]  /*e550*/  IMAD.MOV.U32 R13, RZ, RZ, RZ ;  /* 0x000000ffff0d7224 */ /* 0x000fe200078e00ff */
[----:B------:R-:W5:Y:S01]  /*e560*/  LDCU.64 UR8, c[0x4][0x40] ;  /* 0x01000800ff0877ac */ /* 0x000f620008000a00 */
[----:B-1----:R-:W-:Y:S01]  /*e570*/  IMAD.U32 R4, RZ, RZ, UR6 ;  /* 0x00000006ff047e24 */ /* 0x002fe2000f8e00ff */
[----:B------:R-:W-:Y:S01]  /*e580*/  MOV R5, UR7 ;  /* 0x0000000700057c02 */ /* 0x000fe20008000f00 */
[----:B---3--:R-:W-:Y:S01]  /*e590*/  IMAD.U32 R6, RZ, RZ, UR4 ;  /* 0x00000004ff067e24 */ /* 0x008fe2000f8e00ff */
[----:B------:R-:W-:Y:S01]  /*e5a0*/  MOV R7, UR5 ;  /* 0x0000000500077c02 */ /* 0x000fe20008000f00 */
[----:B-----5:R-:W-:Y:S01]  /*e5b0*/  IMAD.U32 R10, RZ, RZ, UR8 ;  /* 0x00000008ff0a7e24 */ /* 0x020fe2000f8e00ff */
[----:B------:R-:W-:-:S02]  /*e5c0*/  MOV R11, UR9 ;  /* 0x00000009000b7c02 */ /* 0x000fc40008000f00 */
[----:B------:R-:W-:-:S07]  /*e5d0*/  LEPC R20, `(.L_x_223) ;  /* 0x000000001014794e */ /* 0x000fce0000000000 */
[----:B--2-4-:R-:W-:Y:S05]  /*e5e0*/  CALL.ABS.NOINC R14 ;  /* 0x000000000e007343 */ /* 0x014fea0003c00000 */
.L_x_223:
[----:B------:R-:W1:Y:S01]  /*e5f0*/  S2R R3, SR_SWINHI ;  /* 0x0000000000037919 */ /* 0x000e620000002f00 */
[----:B------:R-:W-:Y:S05]  /*e600*/  WARPSYNC.ALL ;  /* 0x0000000000007948 */ /* 0x000fea0003800000 */
[----:B------:R-:W-:-:S13]  /*e610*/  R2UR UR4, R22 ;  /* 0x00000000160472ca */ /* 0x000fda00000e0000 */
[----:B------:R-:W3:Y:S01]  /*e620*/  LDTM.x16 R4, tmem[UR4+0x100] ;  /* 0x00010004000479ee */ /* 0x000ee20008240000 */
[----:B------:R-:W-:Y:S02]  /*e630*/  MOV R30, R26 ;  /* 0x0000001a001e7202 */ /* 0x000fe40000000f00 */
[----:B-1----:R-:W-:Y:S02]  /*e640*/  MOV R31, R3 ;  /* 0x00000003001f7202 */ /* 0x002fe40000000f00 */
[----:B------:R-:W-:-:S05]  /*e650*/  LEA R28, P0, R28, R30, 0x1 ;  /* 0x0000001e1c1c7211 */ /* 0x000fca00078008ff */
[----:B------:R-:W-:Y:S01]  /*e660*/  IMAD.X R31, RZ, RZ, R31, P0 ;  /* 0x000000ffff1f7224 */ /* 0x000fe200000e061f */
[----:B------:R-:W-:Y:S01]  /*e670*/  IADD3 R0, P0, PT, R28, 0x10, RZ ;  /* 0x000000101c007810 */ /* 0x000fe20007f1e0ff */
[C---:B---3--:R-:W-:Y:S02]  /*e680*/  FMUL2 R20, R32.reuse.F32, R8.F32x2.HI_LO ;  /* 0x000000082014724a */ /* 0x048fe40000040000 */
[----:B------:R-:W-:Y:S01]  /*e690*/  FMUL2 R38, R32.F32, R10.F32x2.HI_LO ;  /* 0x0000000a2026724a */ /* 0x000fe20000040000 */
[--C-:B------:R-:W-:Y:S01]  /*e6a0*/  SHF.R.U64 R3, R28, 0x3, R31.reuse ;  /* 0x000000031c037819 */ /* 0x100fe2000000121f */
[C---:B------:R-:W-:Y:S01]  /*e6b0*/  FMUL2 R6, R32.reuse.F32, R6.F32x2.HI_LO ;  /* 0x000000062006724a */ /* 0x040fe20000040000 */
[----:B------:R-:W-:Y:S01]  /*e6c0*/  F2FP.F16.F32.PACK_AB R10, R21, R20 ;  /* 0x00000014150a723e */ /* 0x000fe200000000ff */
[----:B------:R-:W-:Y:S02]  /*e6d0*/  IMAD.X R21, RZ, RZ, R31, P0 ;  /* 0x000000ffff157224 */ /* 0x000fe400000e061f */
[C---:B------:R-:W-:Y:S01]  /*e6e0*/  FMUL2 R4, R32.reuse.F32, R4.F32x2.HI_LO ;  /* 0x000000042004724a */ /* 0x040fe20000040000 */
[----:B------:R-:W-:Y:S01]  /*e6f0*/  F2FP.F16.F32.PACK_AB R11, R39, R38 ;  /* 0x00000026270b723e */ /* 0x000fe200000000ff */
[C---:B------:R-:W-:Y:S01]  /*e700*/  FMUL2 R12, R32.reuse.F32, R12.F32x2.HI_LO ;  /* 0x0000000c200c724a */ /* 0x040fe20000040000 */
[----:B------:R-:W-:Y:S01]  /*e710*/  F2FP.F16.F32.PACK_AB R9, R7, R6 ;  /* 0x000000060709723e */ /* 0x000fe200000000ff */
[----:B------:R-:W-:Y:S01]  /*e720*/  FMUL2 R14, R32.F32, R14.F32x2.HI_LO ;  /* 0x0000000e200e724a */ /* 0x000fe20000040000 */
[----:B------:R-:W-:Y:S01]  /*e730*/  SHF.R.U64 R7, R0, 0x3, R21 ;  /* 0x0000000300077819 */ /* 0x000fe20000001215 */
[C---:B------:R-:W-:Y:S01]  /*e740*/  FMUL2 R16, R32.reuse.F32, R16.F32x2.HI_LO ;  /* 0x000000102010724a */ /* 0x040fe20000040000 */
[----:B------:R-:W-:Y:S01]  /*e750*/  F2FP.F16.F32.PACK_AB R8, R5, R4 ;  /* 0x000000040508723e */ /* 0x000fe200000000ff */
[----:B------:R-:W-:Y:S01]  /*e760*/  FMUL2 R18, R32.F32, R18.F32x2.HI_LO ;  /* 0x000000122012724a */ /* 0x000fe20000040000 */
[----:B------:R-:W-:-:S02]  /*e770*/  LOP3.LUT R30, R28, 0x70, R3, 0x78, !PT ;  /* 0x000000701c1e7812 */ /* 0x000fc400078e7803 */
[----:B------:R-:W-:Y:S01]  /*e780*/  LOP3.LUT R20, R0, 0x70, R7, 0x78, !PT ;  /* 0x0000007000147812 */ /* 0x000fe200078e7807 */
[----:B------:R-:W-:Y:S01]  /*e790*/  VIADD R0, R22, 0x110 ;  /* 0x0000011016007836 */ /* 0x000fe20000000000 */
[----:B------:R-:W-:Y:S01]  /*e7a0*/  F2FP.F16.F32.PACK_AB R4, R13, R12 ;  /* 0x0000000c0d04723e */ /* 0x000fe200000000ff */
[----:B------:R1:W-:Y:S01]  /*e7b0*/  ST.E.128 desc[UR46][R30.64], R8 ;  /* 0x000000081e007985 */ /* 0x0003e2000c101d2e */
[----:B------:R-:W-:Y:S02]  /*e7c0*/  F2FP.F16.F32.PACK_AB R5, R15, R14 ;  /* 0x0000000e0f05723e */ /* 0x000fe400000000ff */
[----:B------:R-:W-:Y:S02]  /*e7d0*/  F2FP.F16.F32.PACK_AB R6, R17, R16 ;  /* 0x000000101106723e */ /* 0x000fe400000000ff */
[----:B------:R-:W-:Y:S02]  /*e7e0*/  F2FP.F16.F32.PACK_AB R7, R19, R18 ;  /* 0x000000121307723e */ /* 0x000fe400000000ff */
[----:B------:R-:W-:-:S03]  /*e7f0*/  SHF.R.U32.HI R0, RZ, 0x15, R0 ;  /* 0x00000015ff007819 */ /* 0x000fc60000011600 */
[----:B------:R1:W-:Y:S01]  /*e800*/  ST.E.128 desc[UR46][R20.64], R4 ;  /* 0x0000000414007985 */ /* 0x0003e2000c101d2e */
[----:B------:R-:W-:-:S13]  /*e810*/  ISETP.NE.AND P0, PT, R29, R0, PT ;  /* 0x000000001d00720c */ /* 0x000fda0003f05270 */
[----:B------:R-:W-:Y:S05]  /*e820*/  @!P0 BRA `(.L_x_224) ;  /* 0x0000000000408947 */ /* 0x000fea0003800000 */
[----:B------:R-:W-:Y:S01]  /*e830*/  MOV R14, 0x8 ;  /* 0x00000008000e7802 */ /* 0x000fe20000000f00 */
[----:B------:R-:W3:Y:S01]  /*e840*/  LDCU.64 UR8, c[0x4][0xb0] ;  /* 0x01001600ff0877ac */ /* 0x000ee20008000a00 */
[----:B------:R-:W-:Y:S02]  /*e850*/  HFMA2 R12, -RZ, RZ, 0, 5.9604644775390625e-08 ;  /* 0x00000001ff0c7431 */ /* 0x000fe400000001ff */
[----:B-1----:R-:W-:Y:S01]  /*e860*/  IMAD.MOV.U32 R8, RZ, RZ, 0x192 ;  /* 0x00000192ff087424 */ /* 0x002fe200078e00ff */
[----:B------:R-:W1:Y:S01]  /*e870*/  LDCU.64 UR6, c[0x4][0xb8] ;  /* 0x01001700ff0677ac */ /* 0x000e620008000a00 */
[----:B------:R-:W2:Y:S01]  /*e880*/  LDC.64 R14, c[0x4][R14] ;  /* 0x010000000e0e7b82 */ /* 0x000ea20000000a00 */
[----:B------:R-:W-:Y:S01]  /*e890*/  IMAD.MOV.U32 R13, RZ, RZ, RZ ;  /* 0x000000ffff0d7224 */ /* 0x000fe200078e00ff */
[----:B------:R-:W5:Y:S01]  /*e8a0*/  LDCU.64 UR4, c[0x4][0x40] ;  /* 0x01000800ff0477ac */ /* 0x000f620008000a00 */
[----:B---3--:R-:W-:Y:S01]  /*e8b0*/  IMAD.U32 R4, RZ, RZ, UR8 ;  /* 0x00000008ff047e24 */ /* 0x008fe2000f8e00ff */
[----:B------:R-:W-:Y:S01]  /*e8c0*/  MOV R5, UR9 ;  /* 0x0000000900057c02 */ /* 0x000fe20008000f00 */
[----:B-1----:R-:W-:Y:S01]  /*e8d0*/  IMAD.U32 R6, RZ, RZ, UR6 ;  /* 0x00000006ff067e24 */ /* 0x002fe2000f8e00ff */
[----:B------:R-:W-:Y:S01]  /*e8e0*/  MOV R7, UR7 ;  /* 0x0000000700077c02 */ /* 0x000fe20008000f00 */
[----:B-----5:R-:W-:Y:S01]  /*e8f0*/  IMAD.U32 R10, RZ, RZ, UR4 ;  /* 0x00000004ff0a7e24 */ /* 0x020fe2000f8e00ff */
[----:B------:R-:W-:-:S02]  /*e900*/  MOV R11, UR5 ;  /* 0x00000005000b7c02 */ /* 0x000fc40008000f00 */
[----:B------:R-:W-:-:S07]  /*e910*/  LEPC R20, `(.L_x_224) ;  /* 0x000000001014794e */ /* 0x000fce0000000000 */
[----:B--2-4-:R-:W-:Y:S05]  /*e920*/  CALL.ABS.NOINC R14 ;  /* 0x000000000e007343 */ /* 0x014fea0003c00000 */
.L_x_224:
[----:B------:R-:W-:Y:S05]  /*e930*/  WARPSYNC.ALL ;  /* 0x0000000000007948 */ /* 0x000fea0003800000 */
[----:B------:R-:W-:Y:S02]  /*e940*/  R2UR UR4, R22 ;  /* 0x00000000160472ca */ /* 0x000fe400000e0000 */
[C---:B------:R-:W-:Y:S02]  /*e950*/  IADD3 R33, P0, PT, R28.reuse, 0x30, RZ ;  /* 0x000000301c217810 */ /* 0x040fe40007f1e0ff */
[----:B------:R-:W-:-:S03]  /*e960*/  IADD3 R3, P1, PT, R28, 0x20, RZ ;  /* 0x000000201c037810 */ /* 0x000fc60007f3e0ff */
[--C-:B--2---:R-:W-:Y:S02]  /*e970*/  IMAD.X R43, RZ, RZ, R31.reuse, P0 ;  /* 0x000000ffff2b7224 */ /* 0x104fe400000e061f */
[----:B------:R-:W-:-:S04]  /*e980*/  IMAD.X R41, RZ, RZ, R31, P1 ;  /* 0x000000ffff297224 */ /* 0x000fc800008e061f */
[----:B-1----:R-:W1:Y:S01]  /*e990*/  LDTM.x16 R4, tmem[UR4+0x110] ;  /* 0x00011004000479ee */ /* 0x002e620008240000 */
[----:B------:R-:W-:-:S04]  /*e9a0*/  SHF.R.U64 R0, R3, 0x3, R41 ;  /* 0x0000000303007819 */ /* 0x000fc80000001229 */
[----:B------:R-:W-:Y:S01]  /*e9b0*/  LOP3.LUT R40, R3, 0x70, R0, 0x78, !PT ;  /* 0x0000007003287812 */ /* 0x000fe200078e7800 */
[----:B------:R-:W-:-:S05]  /*e9c0*/  VIADD R0, R22, 0x120 ;  /* 0x0000012016007836 */ /* 0x000fca0000000000 */
[----:B------:R-:W-:-:S04]  /*e9d0*/  SHF.R.U32.HI R0, RZ, 0x15, R0 ;  /* 0x00000015ff007819 */ /* 0x000fc80000011600 */
[----:B------:R-:W-:Y:S01]  /*e9e0*/  ISETP.NE.AND P0, PT, R29, R0, PT ;  /* 0x000000001d00720c */ /* 0x000fe20003f05270 */
[C---:B-1----:R-:W-:Y:S01]  /*e9f0*/  FMUL2 R20, R32.reuse.F32, R8.F32x2.HI_LO ;  /* 0x000000082014724a */ /* 0x042fe20000040000 */
[C---:B------:R-:W-:Y:S01]  /*ea00*/  SHF.R.U64 R8, R33.reuse, 0x3, R43 ;  /* 0x0000000321087819 */ /* 0x040fe2000000122b */
[C---:B------:R-:W-:Y:S02]  /*ea10*/  FMUL2 R4, R32.reuse.F32, R4.F32x2.HI_LO ;  /* 0x000000042004724a */ /* 0x040fe40000040000 */
[C---:B------:R-:W-:Y:S01]  /*ea20*/  FMUL2 R6, R32.reuse.F32, R6.F32x2.HI_LO ;  /* 0x000000062006724a */ /* 0x040fe20000040000 */
[----:B------:R-:W-:Y:S01]  /*ea30*/  LOP3.LUT R42, R33, 0x70, R8, 0x78, !PT ;  /* 0x00000070212a7812 */ /* 0x000fe200078e7808 */
[C---:B------:R-:W-:Y:S01]  /*ea40*/  FMUL2 R38, R32.reuse.F32, R10.F32x2.HI_LO ;  /* 0x0000000a2026724a */ /* 0x040fe20000040000 */
[----:B------:R-:W-:Y:S01]  /*ea50*/  F2FP.F16.F32.PACK_AB R8, R5, R4 ;  /* 0x000000040508723e */ /* 0x000fe200000000ff */
[C---:B------:R-:W-:Y:S01]  /*ea60*/  FMUL2 R12, R32.reuse.F32, R12.F32x2.HI_LO ;  /* 0x0000000c200c724a */ /* 0x040fe20000040000 */
[----:B------:R-:W-:Y:S01]  /*ea70*/  F2FP.F16.F32.PACK_AB R9, R7, R6 ;  /* 0x000000060709723e */ /* 0x000fe200000000ff */
[C---:B------:R-:W-:Y:S01]  /*ea80*/  FMUL2 R14, R32.reuse.F32, R14.F32x2.HI_LO ;  /* 0x0000000e200e724a */ /* 0x040fe20000040000 */
[----:B------:R-:W-:Y:S01]  /*ea90*/  F2FP.F16.F32.PACK_AB R10, R21, R20 ;  /* 0x00000014150a723e */ /* 0x000fe200000000ff */
[C---:B------:R-:W-:Y:S01]  /*eaa0*/  FMUL2 R16, R32.reuse.F32, R16.F32x2.HI_LO ;  /* 0x000000102010724a */ /* 0x040fe20000040000 */
[----:B------:R-:W-:Y:S01]  /*eab0*/  F2FP.F16.F32.PACK_AB R11, R39, R38 ;  /* 0x00000026270b723e */ /* 0x000fe200000000ff */
[----:B------:R-:W-:Y:S01]  /*eac0*/  FMUL2 R18, R32.F32, R18.F32x2.HI_LO ;  /* 0x000000122012724a */ /* 0x000fe20000040000 */
[----:B------:R-:W-:-:S02]  /*ead0*/  F2FP.F16.F32.PACK_AB R4, R13, R12 ;  /* 0x0000000c0d04723e */ /* 0x000fc400000000ff */
[----:B------:R-:W-:Y:S01]  /*eae0*/  F2FP.F16.F32.PACK_AB R5, R15, R14 ;  /* 0x0000000e0f05723e */ /* 0x000fe200000000ff */
[----:B------:R1:W-:Y:S01]  /*eaf0*/  ST.E.128 desc[UR46][R40.64], R8 ;  /* 0x0000000828007985 */ /* 0x0003e2000c101d2e */
[----:B------:R-:W-:Y:S02]  /*eb00*/  F2FP.F16.F32.PACK_AB R6, R17, R16 ;  /* 0x000000101106723e */ /* 0x000fe400000000ff */
[----:B------:R-:W-:-:S05]  /*eb10*/  F2FP.F16.F32.PACK_AB R7, R19, R18 ;  /* 0x000000121307723e */ /* 0x000fca00000000ff */
[----:B------:R1:W-:Y:S01]  /*eb20*/  ST.E.128 desc[UR46][R42.64], R4 ;  /* 0x000000042a007985 */ /* 0x0003e2000c101d2e */
[----:B------:R-:W-:Y:S05]  /*eb30*/  @!P0 BRA `(.L_x_225) ;  /* 0x0000000000408947 */ /* 0x000fea0003800000 */
[----:B------:R-:W-:Y:S01]  /*eb40*/  MOV R14, 0x8 ;  /* 0x00000008000e7802 */ /* 0x000fe20000000f00 */
[----:B------:R-:W2:Y:S01]  /*eb50*/  LDCU.64 UR8, c[0x4][0xb0] ;  /* 0x01001600ff0877ac */ /* 0x000ea20008000a00 */
[----:B------:R-:W-:Y:S02]  /*eb60*/  HFMA2 R12, -RZ, RZ, 0, 5.9604644775390625e-08 ;  /* 0x00000001ff0c7431 */ /* 0x000fe400000001ff */
[----:B-1----:R-:W-:Y:S01]  /*eb70*/  IMAD.MOV.U32 R8, RZ, RZ, 0x192 ;  /* 0x00000192ff087424 */ /* 0x002fe200078e00ff */
[----:B------:R-:W1:Y:S01]  /*eb80*/  LDCU.64 UR6, c[0x4][0xb8] ;  /* 0x01001700ff0677ac */ /* 0x000e620008000a00 */
[----:B------:R-:W3:Y:S01]  /*eb90*/  LDC.64 R14, c[0x4][R14] ;  /* 0x010000000e0e7b82 */ /* 0x000ee20000000a00 */
[----:B------:R-:W-:Y:S01]  /*eba0*/  IMAD.MOV.U32 R13, RZ, RZ, RZ ;  /* 0x000000ffff0d7224 */ /* 0x000fe200078e00ff */
[----:B------:R-:W5:Y:S01]  /*ebb0*/  LDCU.64 UR4, c[0x4][0x40] ;  /* 0x01000800ff0477ac */ /* 0x000f620008000a00 */
[----:B--2---:R-:W-:Y:S01]  /*ebc0*/  IMAD.U32 R4, RZ, RZ, UR8 ;  /* 0x00000008ff047e24 */ /* 0x004fe2000f8e00ff */
[----:B------:R-:W-:Y:S01]  /*ebd0*/  MOV R5, UR9 ;  /* 0x0000000900057c02 */ /* 0x000fe20008000f00 */
[----:B-1----:R-:W-:Y:S01]  /*ebe0*/  IMAD.U32 R6, RZ, RZ, UR6 ;  /* 0x00000006ff067e24 */ /* 0x002fe2000f8e00ff */
[----:B------:R-:W-:Y:S01]  /*ebf0*/  MOV R7, UR7 ;  /* 0x0000000700077c02 */ /* 0x000fe20008000f00 */
[----:B-----5:R-:W-:Y:S01]  /*ec00*/  IMAD.U32 R10, RZ, RZ, UR4 ;  /* 0x00000004ff0a7e24 */ /* 0x020fe2000f8e00ff */
[----:B------:R-:W-:-:S02]  /*ec10*/  MOV R11, UR5 ;  /* 0x00000005000b7c02 */ /* 0x000fc40008000f00 */
[----:B------:R-:W-:-:S07]  /*ec20*/  LEPC R20, `(.L_x_225) ;  /* 0x000000001014794e */ /* 0x000fce0000000000 */
[----:B---34-:R-:W-:Y:S05]  /*ec30*/  CALL.ABS.NOINC R14 ;  /* 0x000000000e007343 */ /* 0x018fea0003c00000 */
.L_x_225:
[----:B------:R-:W-:Y:S05]  /*ec40*/  WARPSYNC.ALL ;  /* 0x0000000000007948 */ /* 0x000fea0003800000 */
[----:B------:R-:W-:Y:S02]  /*ec50*/  R2UR UR4, R22 ;  /* 0x00000000160472ca */ /* 0x000fe400000e0000 */
[C---:B------:R-:W-:Y:S02]  /*ec60*/  IADD3 R33, P0, PT, R28.reuse, 0x50, RZ ;  /* 0x000000501c217810 */ /* 0x040fe40007f1e0ff */
[----:B------:R-:W-:-:S03]  /*ec70*/  IADD3 R3, P1, PT, R28, 0x40, RZ ;  /* 0x000000401c037810 */ /* 0x000fc60007f3e0ff */
[--C-:B-1----:R-:W-:Y:S02]  /*ec80*/  IMAD.X R43, RZ, RZ, R31.reuse, P0 ;  /* 0x000000ffff2b7224 */ /* 0x102fe400000e061f */
[----:B------:R-:W-:-:S04]  /*ec90*/  IMAD.X R41, RZ, RZ, R31, P1 ;  /* 0x000000ffff297224 */ /* 0x000fc800008e061f */
[----:B------:R-:W1:Y:S01]  /*eca0*/  LDTM.x16 R4, tmem[UR4+0x120] ;  /* 0x00012004000479ee */ /* 0x000e620008240000 */
        /* <DEDUP_REMOVED lines=42> */
.L_x_226:
        /* <DEDUP_REMOVED lines=49> */
.L_x_227:
        /* <DEDUP_REMOVED lines=49> */
.L_x_228:
        /* <DEDUP_REMOVED lines=49> */
.L_x_229:
        /* <DEDUP_REMOVED lines=49> */
.L_x_230:
[----:B------:R-:W-:Y:S05]  /*fb90*/  WARPSYNC.ALL ;  /* 0x0000000000007948 */ /* 0x000fea0003800000 */
[----:B------:R-:W-:Y:S01]  /*fba0*/  R2UR UR4, R22 ;  /* 0x00000000160472ca */ /* 0x000fe200000e0000 */
[----:B------:R-:W2:Y:S01]  /*fbb0*/  S2R R35, SR_CTAID.X ;  /* 0x0000000000237919 */ /* 0x000ea20000002500 */
[C---:B------:R-:W-:Y:S02]  /*fbc0*/  IADD3 R33, P0, PT, R28.reuse, 0x470, RZ ;  /* 0x000004701c217810 */ /* 0x040fe40007f1e0ff */
[----:B------:R-:W-:-:S03]  /*fbd0*/  IADD3 R3, P1, PT, R28, 0x460, RZ ;  /* 0x000004601c037810 */ /* 0x000fc60007f3e0ff */
[--C-:B-1----:R-:W-:Y:S02]  /*fbe0*/  IMAD.X R43, RZ, RZ, R31.reuse, P0 ;  /* 0x000000ffff2b7224 */ /* 0x102fe400000e061f */
[----:B------:R-:W-:-:S04]  /*fbf0*/  IMAD.X R41, RZ, RZ, R31, P1 ;  /* 0x000000ffff297224 */ /* 0x000fc800008e061f */
[----:B------:R-:W1:Y:S01]  /*fc00*/  LDTM.x16 R4, tmem[UR4+0x170] ;  /* 0x00017004000479ee */ /* 0x000e620008240000 */
[----:B------:R-:W3:Y:S01]  /*fc10*/  LDCU.64 UR4, c[0x0][0x880] ;  /* 0x00011000ff0477ac */ /* 0x000ee20008000a00 */
[----:B------:R-:W-:-:S04]  /*fc20*/  SHF.R.U64 R0, R3, 0x3, R41 ;  /* 0x0000000303007819 */ /* 0x000fc80000001229 */
[----:B------:R-:W-:Y:S01]  /*fc30*/  LOP3.LUT R40, R3, 0x70, R0, 0x78, !PT ;  /* 0x0000007003287812 */ /* 0x000fe200078e7800 */
[----:B---3--:R-:W-:-:S04]  /*fc40*/  UISETP.NE.U32.AND UP0, UPT, UR4, URZ, UPT ;  /* 0x000000ff0400728c */ /* 0x008fc8000bf05070 */
[----:B------:R-:W-:Y:S01]  /*fc50*/  UISETP.NE.AND.EX UP0, UPT, UR5, URZ, UPT, UP0 ;  /* 0x000000ff0500728c */ /* 0x000fe2000bf05300 */
        /* <DEDUP_REMOVED lines=14> */
[----:B------:R-:W-:Y:S01]  /*fd40*/  F2FP.F16.F32.PACK_AB R4, R13, R12 ;  /* 0x0000000c0d04723e */ /* 0x000fe200000000ff */
[----:B------:R-:W1:Y:S01]  /*fd50*/  S2R R33, SR_CTAID.Y ;  /* 0x0000000000217919 */ /* 0x000e620000002600 */
[----:B------:R-:W-:-:S02]  /*fd60*/  F2FP.F16.F32.PACK_AB R5, R15, R14 ;  /* 0x0000000e0f05723e */ /* 0x000fc400000000ff */
[----:B------:R-:W-:Y:S01]  /*fd70*/  F2FP.F16.F32.PACK_AB R6, R17, R16 ;  /* 0x000000101106723e */ /* 0x000fe200000000ff */
[----:B------:R3:W-:Y:S01]  /*fd80*/  ST.E.128 desc[UR46][R40.64], R8 ;  /* 0x0000000828007985 */ /* 0x0007e2000c101d2e */
[----:B------:R-:W-:Y:S01]  /*fd90*/  F2FP.F16.F32.PACK_AB R7, R19, R18 ;  /* 0x000000121307723e */ /* 0x000fe200000000ff */
[----:B------:R-:W1:Y:S04]  /*fda0*/  S2R R32, SR_CTAID.Z ;  /* 0x0000000000207919 */ /* 0x000e680000002700 */
[----:B------:R3:W-:Y:S01]  /*fdb0*/  ST.E.128 desc[UR46][R42.64], R4 ;  /* 0x000000042a007985 */ /* 0x0007e2000c101d2e */
[----:B------:R-:W-:Y:S01]  /*fdc0*/  @!PT LDS RZ, [RZ] ;  /* 0x00000000fffff984 */ /* 0x000fe20000000800 */
[----:B------:R-:W-:Y:S01]  /*fdd0*/  @!PT LDS RZ, [RZ] ;  /* 0x00000000fffff984 */ /* 0x000fe20000000800 */
[----:B------:R-:W-:Y:S01]  /*fde0*/  @!PT LDS RZ, [RZ] ;  /* 0x00000000fffff984 */ /* 0x000fe20000000800 */
[----:B------:R-:W-:Y:S01]  /*fdf0*/  @!PT LDS RZ, [RZ] ;  /* 0x00000000fffff984 */ /* 0x000fe20000000800 */
[----:B------:R5:W-:Y:S06]  /*fe00*/  MEMBAR.ALL.CTA ;  /* 0x0000000000007992 */ /* 0x000bec0000008000 */
[----:B-----5:R-:W1:Y:S01]  /*fe10*/  FENCE.VIEW.ASYNC.S ;  /* 0x00000000000073c6 */ /* 0x020e620000000000 */
[----:B--2---:R-:W-:Y:S05]  /*fe20*/  BRA.U !UP0, `(.L_x_231) ;  /* 0x0000000108fc7547 */ /* 0x004fea000b800000 */
[C---:B------:R-:W-:Y:S01]  /*fe30*/  FSETP.GEU.AND P0, PT, R24.reuse, 1.175494350822287508e-38, PT ;  /* 0x008000001800780b */ /* 0x040fe20003f0e000 */
[----:B------:R-:W2:Y:S01]  /*fe40*/  LDCU UR4, c[0x0][0x380] ;  /* 0x00007000ff0477ac */ /* 0x000ea20008000800 */
[----:B------:R-:W-:Y:S01]  /*fe50*/  MOV R0, 0x3e055027 ;  /* 0x3e05502700007802 */ /* 0x000fe20000000f00 */
[----:B------:R-:W-:Y:S01]  /*fe60*/  BSSY.RECONVERGENT B0, `(.L_x_231) ;  /* 0x000003b000007945 */ /* 0x000fe20003800200 */
[----:B---3--:R-:W-:Y:S01]  /*fe70*/  FSEL R5, RZ, -23, P0 ;  /* 0xc1b80000ff057808 */ /* 0x008fe20000000000 */
[----:B------:R-:W3:Y:S08]  /*fe80*/  LDCU UR5, c[0x0][0x700] ;  /* 0x0000e000ff0577ac */ /* 0x000ef00008000800 */
[----:B------:R-:W-:-:S05]  /*fe90*/  @!P0 FMUL R24, R24, 8388608 ;  /* 0x4b00000018188820 */ /* 0x000fca0000400000 */
[C---:B------:R-:W-:Y:S02]  /*fea0*/  IADD3 R7, PT, PT, R24.reuse, -0x3f2aaaab, RZ ;  /* 0xc0d5555518077810 */ /* 0x040fe40007ffe0ff */
[C---:B------:R-:W-:Y:S02]  /*feb0*/  ISETP.GT.U32.AND P0, PT, R24.reuse, 0x7f7fffff, PT ;  /* 0x7f7fffff1800780c */ /* 0x040fe40003f04070 */
[----:B------:R-:W-:Y:S02]  /*fec0*/  LOP3.LUT R7, R7, 0xff800000, RZ, 0xc0, !PT ;  /* 0xff80000007077812 */ /* 0x000fe400078ec0ff */
[C---:B------:R-:W-:Y:S02]  /*fed0*/  FSETP.NEU.AND P1, PT, R24.reuse, RZ, PT ;  /* 0x000000ff1800720b */ /* 0x040fe40003f2d000 */
[-C--:B------:R-:W-:Y:S02]  /*fee0*/  IADD3 R3, PT, PT, R24, -R7.reuse, RZ ;  /* 0x8000000718037210 */ /* 0x080fe40007ffe0ff */
[----:B------:R-:W-:-:S03]  /*fef0*/  I2FP.F32.S32 R4, R7 ;  /* 0x0000000700047245 */ /* 0x000fc60000201400 */
[----:B------:R-:W-:Y:S02]  /*ff00*/  FADD R3, R3, -1 ;  /* 0xbf80000003037421 */ /* 0x000fe40000000000 */
[----:B------:R-:W-:Y:S02]  /*ff10*/  FFMA R4, R4, 1.1920928955078125e-07, R5 ;  /* 0x3400000004047823 */ /* 0x000fe40000000005 */
[----:B------:R-:W-:-:S04]  /*ff20*/  FFMA R0, R3, -R0, 0.14084610342979431152 ;  /* 0x3e1039f603007423 */ /* 0x000fc80000000800 */
[----:B------:R-:W-:-:S04]  /*ff30*/  FFMA R0, R3, R0, -0.12148627638816833496 ;  /* 0xbdf8cdcc03007423 */ /* 0x000fc80000000000 */
[----:B------:R-:W-:-:S04]  /*ff40*/  FFMA R0, R3, R0, 0.13980610668659210205 ;  /* 0x3e0f295503007423 */ /* 0x000fc80000000000 */
[----:B------:R-:W-:-:S04]  /*ff50*/  FFMA R0, R3, R0, -0.16684235632419586182 ;  /* 0xbe2ad8b903007423 */ /* 0x000fc80000000000 */
[----:B------:R-:W-:-:S04]  /*ff60*/  FFMA R0, R3, R0, 0.20012299716472625732 ;  /* 0x3e4ced0b03007423 */ /* 0x000fc80000000000 */
[----:B------:R-:W-:-:S04]  /*ff70*/  FFMA R0, R3, R0, -0.24999669194221496582 ;  /* 0xbe7fff2203007423 */ /* 0x000fc80000000000 */
[----:B------:R-:W-:-:S04]  /*ff80*/  FFMA R0, R3, R0, 0.33333182334899902344 ;  /* 0x3eaaaa7803007423 */ /* 0x000fc80000000000 */
[----:B------:R-:W-:-:S04]  /*ff90*/  FFMA R0, R3, R0, -0.5 ;  /* 0xbf00000003007423 */ /* 0x000fc80000000000 */
[----:B------:R-:W-:-:S04]  /*ffa0*/  FMUL R0, R3, R0 ;  /* 0x0000000003007220 */ /* 0x000fc80000400000 */
[----:B------:R-:W-:Y:S01]  /*ffb0*/  FFMA R5, R3, R0, R3 ;  /* 0x0000000003057223 */ /* 0x000fe20000000003 */
[----:B------:R-:W-:-:S03]  /*ffc0*/  MOV R3, 0x7f800000 ;  /* 0x7f80000000037802 */ /* 0x000fc60000000f00 */
[----:B------:R-:W-:Y:S02]  /*ffd0*/  FFMA R4, R4, 0.69314718246459960938, R5 ;  /* 0x3f31721804047823 */ /* 0x000fe40000000005 */
[----:B------:R-:W-:Y:S01]  /*ffe0*/  @P0 FFMA R4, R24, R3, +INF ;  /* 0x7f80000018040423 */ /* 0x000fe20000000003 */
[----:B------:R-:W-:-:S04]  /*fff0*/  LEA R3, R35, R2, 0x8 ;  /* 0x0000000223037211 */ /* 0x000fc800078e40ff */
[----:B--2---:R-:W-:Y:S02]  /*10000*/  ISETP.GE.AND P0, PT, R3, UR4, PT ;  /* 0x0000000403007c0c */ /* 0x004fe4000bf06270 */
[----:B------:R-:W-:-:S05]  /*10010*/  FSEL R4, R4, -INF , P1 ;  /* 0xff80000004047808 */ /* 0x000fca0000800000 */
[----:B---3--:R-:W-:-:S06]  /*10020*/  FFMA R25, R25, UR5, R4 ;  /* 0x0000000519197c23 */ /* 0x008fcc0008000004 */
[----:B------:R-:W-:Y:S05]  /*10030*/  @P0 BRA `(.L_x_232) ;  /* 0x0000000000740947 */ /* 0x000fea0003800000 */
[----:B------:R-:W2:Y:S01]  /*10040*/  LDCU UR4, c[0x0][0x38c] ;  /* 0x00007180ff0477ac */ /* 0x000ea20008000800 */
[----:B------:R-:W-:Y:S01]  /*10050*/  HFMA2 R4, -RZ, RZ, 0, 0 ;  /* 0x00000000ff047431 */ /* 0x000fe200000001ff */
[----:B------:R-:W1:Y:S01]  /*10060*/  LDCU UR5, c[0x0][0x890] ;  /* 0x00011200ff0577ac */ /* 0x000e620008000800 */
[----:B------:R-:W3:Y:S01]  /*10070*/  LDCU.64 UR6, c[0x0][0x888] ;  /* 0x00011100ff0677ac */ /* 0x000ee20008000a00 */
[----:B--2---:R-:W2:Y:S01]  /*10080*/  I2F.U32.RP R6, UR4 ;  /* 0x0000000400067d06 */ /* 0x004ea20008209000 */
[----:B------:R-:W-:Y:S01]  /*10090*/  ISETP.NE.U32.AND P0, PT, RZ, UR4, PT ;  /* 0x00000004ff007c0c */ /* 0x000fe2000bf05070 */
[----:B-1----:R-:W-:-:S06]  /*100a0*/  IMAD R3, R32, UR5, R3 ;  /* 0x0000000520037c24 */ /* 0x002fcc000f8e0203 */
[----:B--2---:R-:W1:Y:S02]  /*100b0*/  MUFU.RCP R5, R6 ;  /* 0x0000000600057308 */ /* 0x004e640000001000 */
[----:B-1----:R-:W-:-:S06]  /*100c0*/  IADD3 R5, PT, PT, R5, 0xffffffe, RZ ;  /* 0x0ffffffe05057810 */ /* 0x002fcc0007ffe0ff */
[----:B------:R-:W1:Y:S02]  /*100d0*/  F2I.FTZ.U32.TRUNC.NTZ R5, R5 ;  /* 0x0000000500057305 */ /* 0x000e64000021f000 */
[----:B-1----:R-:W-:-:S05]  /*100e0*/  IADD3 R0, PT, PT, RZ, -R5, RZ ;  /* 0x80000005ff007210 */ /* 0x002fca0007ffe0ff */
[----:B------:R-:W-:-:S04]  /*100f0*/  IMAD R7, R0, UR4, RZ ;  /* 0x0000000400077c24 */ /* 0x000fc8000f8e02ff */
[----:B------:R-:W-:Y:S02]  /*10100*/  IMAD.HI.U32 R0, R5, R7, R4 ;  /* 0x0000000705007227 */ /* 0x000fe400078e0004 */
[----:B------:R-:W1:Y:S04]  /*10110*/  LDC.64 R6, c[0x0][0x880] ;  /* 0x00022000ff067b82 */ /* 0x000e680000000a00 */
[----:B------:R-:W-:-:S05]  /*10120*/  IMAD.HI.U32 R0, R0, R33, RZ ;  /* 0x0000002100007227 */ /* 0x000fca00078e00ff */
[----:B------:R-:W-:-:S05]  /*10130*/  IADD3 R4, PT, PT, -R0, RZ, RZ ;  /* 0x000000ff00047210 */ /* 0x000fca0007ffe1ff */
[----:B------:R-:W-:-:S05]  /*10140*/  IMAD R4, R4, UR4, R33 ;  /* 0x0000000404047c24 */ /* 0x000fca000f8e0221 */
[----:B------:R-:W-:-:S13]  /*10150*/  ISETP.GE.U32.AND P2, PT, R4, UR4, PT ;  /* 0x0000000404007c0c */ /* 0x000fda000bf46070 */
[----:B------:R-:W-:Y:S02]  /*10160*/  @P2 IADD3 R4, PT, PT, R4, -UR4, RZ ;  /* 0x8000000404042c10 */ /* 0x000fe4000fffe0ff */
[----:B------:R-:W-:Y:S02]  /*10170*/  @P2 IADD3 R0, PT, PT, R0, 0x1, RZ ;  /* 0x0000000100002810 */ /* 0x000fe40007ffe0ff */
[----:B------:R-:W-:-:S13]  /*10180*/  ISETP.GE.U32.AND P1, PT, R4, UR4, PT ;  /* 0x0000000404007c0c */ /* 0x000fda000bf26070 */
[----:B------:R-:W-:Y:S02]  /*10190*/  @P1 IADD3 R0, PT, PT, R0, 0x1, RZ ;  /* 0x0000000100001810 */ /* 0x000fe40007ffe0ff */
[----:B------:R-:W-:-:S04]  /*101a0*/  @!P0 LOP3.LUT R0, RZ, UR4, RZ, 0x33, !PT ;  /* 0x00000004ff008c12 */ /* 0x000fc8000f8e33ff */
[C---:B------:R-:W-:Y:S01]  /*101b0*/  IADD3 R4, PT, PT, -R0.reuse, RZ, RZ ;  /* 0x000000ff00047210 */ /* 0x040fe20007ffe1ff */
[----:B---3--:R-:W-:-:S04]  /*101c0*/  IMAD R3, R0, UR7, R3 ;  /* 0x0000000700037c24 */ /* 0x008fc8000f8e0203 */
[----:B------:R-:W-:-:S04]  /*101d0*/  IMAD R4, R4, UR4, R33 ;  /* 0x0000000404047c24 */ /* 0x000fc8000f8e0221 */
[----:B------:R-:W-:-:S04]  /*101e0*/  IMAD R3, R4, UR6, R3 ;  /* 0x0000000604037c24 */ /* 0x000fc8000f8e0203 */
[----:B-1----:R-:W-:-:S05]  /*101f0*/  IMAD.WIDE.U32 R6, R3, 0x4, R6 ;  /* 0x0000000403067825 */ /* 0x002fca00078e0006 */
[----:B------:R2:W-:Y:S02]  /*10200*/  STG.E desc[UR46][R6.64], R25 ;  /* 0x0000001906007986 */ /* 0x0005e4000c10192e */
.L_x_232:
[----:B------:R-:W-:Y:S05]  /*10210*/  BSYNC.RECONVERGENT B0 ;  /* 0x0000000000007941 */ /* 0x000fea0003800200 */
.L_x_231:
[----:B------:R-:W-:Y:S01]  /*10220*/  UISETP.NE.AND UP0, UPT, UR41, URZ, UPT ;  /* 0x000000ff2900728c */ /* 0x000fe2000bf05270 */
[----:B------:R-:W-:-:S08]  /*10230*/  NOP ;  /* 0x0000000000007918 */ /* 0x000fd00000000000 */
[----:B------:R-:W-:Y:S05]  /*10240*/  BRA.U UP0, `(.L_x_233) ;  /* 0x0000000100087547 */ /* 0x000fea000b800000 */
[----:B------:R-:W-:Y:S05]  /*10250*/  BPT.TRAP 0x1 ;  /* 0x000000040000795c */ /* 0x000fea0000300000 */
[----:B------:R-:W-:Y:S05]  /*10260*/  BPT.TRAP 0x1 ;  /* 0x000000040000795c */ /* 0x000fea0000300000 */
.L_x_233:
[----:B------:R-:W-:Y:S01]  /*10270*/  IADD3 R0, PT, PT, R26, 0x280a0, RZ ;  /* 0x000280a01a007810 */ /* 0x000fe20007ffe0ff */
[----:B------:R-:W-:-:S03]  /*10280*/  UISETP.NE.AND UP0, UPT, UR41, URZ, UPT ;  /* 0x000000ff2900728c */ /* 0x000fc6000bf05270 */
[----:B------:R-:W-:-:S04]  /*10290*/  PRMT R0, R27, 0x654, R0 ;  /* 0x000006541b007816 */ /* 0x000fc80000000000 */
[----:B-1----:R1:W-:Y:S02]  /*102a0*/  SYNCS.ARRIVE.TRANS64.RED.A1T0 RZ, [R0+URZ], RZ ;  /* 0x000000ff00ff79a7 */ /* 0x0023e400081004ff */
[----:B------:R-:W-:Y:S05]  /*102b0*/  BRA.U UP0, `(.L_x_234) ;  /* 0x0000000100047547 */ /* 0x000fea000b800000 */
[----:B------:R-:W-:Y:S05]  /*102c0*/  BPT.TRAP 0x1 ;  /* 0x000000040000795c */ /* 0x000fea0000300000 */
.L_x_234:
[----:B------:R1:W-:Y:S01]  /*102d0*/  SYNCS.ARRIVE.TRANS64.A1T0 RZ, [R26+URZ+0x280b0], RZ ;  /* 0x0280b0ff1aff79a7 */ /* 0x0003e200081000ff */
[----:B------:R-:W-:-:S09]  /*102e0*/  UISETP.NE.AND UP0, UPT, UR45, URZ, UPT ;  /* 0x000000ff2d00728c */ /* 0x000fd2000bf05270 */
[----:B------:R-:W-:Y:S05]  /*102f0*/  BRA.U !UP0, `(.L_x_235) ;  /* 0x0000000108047547 */ /* 0x000fea000b800000 */
[----:B------:R-:W-:Y:S05]  /*10300*/  BPT.TRAP 0x1 ;  /* 0x000000040000795c */ /* 0x000fea0000300000 */
.L_x_235:
[----:B------:R-:W-:Y:S01]  /*10310*/  IMAD.U32 R3, RZ, RZ, UR44 ;  /* 0x0000002cff037e24 */ /* 0x000fe2000f8e00ff */
[----:B-1----:R-:W-:-:S04]  /*10320*/  SHF.R.U32.HI R0, RZ, 0x15, R23 ;  /* 0x00000015ff007819 */ /* 0x002fc80000011617 */
[----:B------:R-:W-:Y:S02]  /*10330*/  SHF.L.U32 R3, R3, 0x1f, RZ ;  /* 0x0000001f03037819 */ /* 0x000fe400000006ff */
[----:B------:R-:W-:Y:S02]  /*10340*/  ISETP.NE.AND P0, PT, R29, R0, PT ;  /* 0x000000001d00720c */ /* 0x000fe40003f05270 */
[----:B------:R-:W1:Y:S02]  /*10350*/  SYNCS.PHASECHK.TRANS64.TRYWAIT P1, [R26+URZ+0x28080], R3 ;  /* 0x028080031a0075a7 */ /* 0x000e6400080211ff */
[----:B-1----:R-:W-:Y:S09]  /*10360*/  @!P1 BRA `(.L_x_236) ;  /* 0x0000011800d49947 */ /* 0x002ff20003800000 */
.L_x_438:
[----:B------:R-:W-:Y:S05]  /*10370*/  @!P0 BRA `(.L_x_237) ;  /* 0x0000000000408947 */ /* 0x000fea0003800000 */
[----:B------:R-:W-:Y:S01]  /*10380*/  MOV R14, 0x8 ;  /* 0x00000008000e7802 */ /* 0x000fe20000000f00 */
[----:B------:R-:W1:Y:S01]  /*10390*/  LDCU.64 UR8, c[0x4][0xb0] ;  /* 0x01001600ff0877ac */ /* 0x000e620008000a00 */
[----:B------:R-:W-:Y:S02]  /*103a0*/  HFMA2 R12, -RZ, RZ, 0, 5.9604644775390625e-08 ;  /* 0x00000001ff0c7431 */ /* 0x000fe400000001ff */
[----:B---3--:R-:W-:Y:S01]  /*103b0*/  IMAD.MOV.U32 R8, RZ, RZ, 0x192 ;  /* 0x00000192ff087424 */ /* 0x008fe200078e00ff */
[----:B------:R-:W2:Y:S01]  /*103c0*/  LDCU.64 UR6, c[0x4][0xb8] ;  /* 0x01001700ff0677ac */ /* 0x000ea20008000a00 */
[----:B------:R-:W3:Y:S01]  /*103d0*/  LDC.64 R14, c[0x4][R14] ;  /* 0x010000000e0e7b82 */ /* 0x000ee20000000a00 */
[----:B------:R-:W-:Y:S01]  /*103e0*/  IMAD.MOV.U32 R13, RZ, RZ, RZ ;  /* 0x000000ffff0d7224 */ /* 0x000fe200078e00ff */
[----:B------:R-:W5:Y:S01]  /*103f0*/  LDCU.64 UR4, c[0x4][0x28] ;  /* 0x01000500ff0477ac */ /* 0x000f620008000a00 */
[----:B-1----:R-:W-:Y:S01]  /*10400*/  IMAD.U32 R4, RZ, RZ, UR8 ;  /* 0x00000008ff047e24 */ /* 0x002fe2000f8e00ff */
[----:B------:R-:W-:Y:S01]  /*10410*/  MOV R5, UR9 ;  /* 0x0000000900057c02 */ /* 0x000fe20008000f00 */
[----:B--2---:R-:W-:Y:S01]  /*10420*/  IMAD.U32 R6, RZ, RZ, UR6 ;  /* 0x00000006ff067e24 */ /* 0x004fe2000f8e00ff */
[----:B------:R-:W-:Y:S01]  /*10430*/  MOV R7, UR7 ;  /* 0x0000000700077c02 */ /* 0x000fe20008000f00 */
[----:B-----5:R-:W-:Y:S01]  /*10440*/  IMAD.U32 R10, RZ, RZ, UR4 ;  /* 0x00000004ff0a7e24 */ /* 0x020fe2000f8e00ff */
[----:B------:R-:W-:-:S02]  /*10450*/  MOV R11, UR5 ;  /* 0x00000005000b7c02 */ /* 0x000fc40008000f00 */
[----:B------:R-:W-:-:S07]  /*10460*/  LEPC R20, `(.L_x_237) ;  /* 0x000000001014794e */ /* 0x000fce0000000000 */
[----:B---34-:R-:W-:Y:S05]  /*10470*/  CALL.ABS.NOINC R14 ;  /* 0x000000000e007343 */ /* 0x018fea0003c00000 */
.L_x_237:
[----:B------:R-:W-:Y:S05]  /*10480*/  WARPSYNC.ALL ;  /* 0x0000000000007948 */ /* 0x000fea0003800000 */
[----:B------:R-:W-:Y:S01]  /*10490*/  R2UR UR4, R23 ;  /* 0x00000000170472ca */ /* 0x000fe200000e0000 */
[----:B------:R-:W-:-:S12]  /*104a0*/  UISETP.NE.AND UP0, UPT, UR45, URZ, UPT ;  /* 0x000000ff2d00728c */ /* 0x000fd8000bf05270 */
[----:B--2---:R-:W1:Y:S02]  /*104b0*/  LDTM.x2 R24, tmem[UR4] ;  /* 0x00000004001879ee */ /* 0x004e6400080c0000 */
[----:B-1----:R-:W-:Y:S05]  /*104c0*/  BRA.U !UP0, `(.L_x_238) ;  /* 0x0000000108047547 */ /* 0x002fea000b800000 */
[----:B------:R-:W-:Y:S05]  /*104d0*/  BPT.TRAP 0x1 ;  /* 0x000000040000795c */ /* 0x000fea0000300000 */
.L_x_238:
[----:B------:R-:W-:Y:S01]  /*104e0*/  PRMT R34, R27, 0x654, R34 ;  /* 0x000006541b227816 */ /* 0x000fe20000000022 */
[----:B------:R-:W-:-:S03]  /*104f0*/  UISETP.NE.AND UP0, UPT, UR41, URZ, UPT ;  /* 0x000000ff2900728c */ /* 0x000fc6000bf05270 */
[----:B------:R1:W-:Y:S06]  /*10500*/  SYNCS.ARRIVE.TRANS64.RED.A1T0 RZ, [R34+URZ], RZ ;  /* 0x000000ff22ff79a7 */ /* 0x0003ec00081004ff */
[----:B------:R-:W-:Y:S05]  /*10510*/  BRA.U UP0, `(.L_x_239) ;  /* 0x0000000100047547 */ /* 0x000fea000b800000 */
[----:B------:R-:W-:Y:S05]  /*10520*/  BPT.TRAP 0x1 ;  /* 0x000000040000795c */ /* 0x000fea0000300000 */
.L_x_239:
[----:B------:R-:W-:-:S04]  /*10530*/  MOV R0, UR38 ;  /* 0x0000002600007c02 */ /* 0x000fc80008000f00 */
[----:B------:R-:W-:-:S04]  /*10540*/  SHF.L.U32 R3, R0, 0x1f, RZ ;  /* 0x0000001f00037819 */ /* 0x000fc800000006ff */
[----:B------:R-:W2:Y:S02]  /*10550*/  SYNCS.PHASECHK.TRANS64.TRYWAIT P0, [R26+URZ+0x28098], R3 ;  /* 0x028098031a0075a7 */ /* 0x000ea400080011ff */
[----:B--2---:R-:W-:Y:S05]  /*10560*/  @!P0 BRA `(.L_x_240) ;  /* 0x0000011800688947 */ /* 0x004fea0003800000 */
.L_x_439:
[----:B------:R-:W-:-:S09]  /*10570*/  UISETP.NE.AND UP0, UPT, UR41, URZ, UPT ;  /* 0x000000ff2900728c */ /* 0x000fd2000bf05270 */
[----:B------:R-:W-:Y:S05]  /*10580*/  BRA.U UP0, `(.L_x_241) ;  /* 0x0000000100047547 */ /* 0x000fea000b800000 */
[----:B------:R-:W-:Y:S05]  /*10590*/  BPT.TRAP 0x1 ;  /* 0x000000040000795c */ /* 0x000fea0000300000 */
.L_x_241:
[----:B--2---:R-:W-:Y:S01]  /*105a0*/  MOV R3, 0x1 ;  /* 0x0000000100037802 */ /* 0x004fe20000000f00 */
[----:B---3--:R2:W3:Y:S03]  /*105b0*/  MUFU.RCP R5, R24 ;  /* 0x0000001800057308 */ /* 0x0084e60000001000 */
[----:B------:R-:W-:-:S04]  /*105c0*/  SHF.L.U32 R3, R3, 0x1f, RZ ;  /* 0x0000001f03037819 */ /* 0x000fc800000006ff */
[----:B------:R-:W5:Y:S02]  /*105d0*/  SYNCS.PHASECHK.TRANS64.TRYWAIT P0, [R26+URZ+0x280c8], R3 ;  /* 0x0280c8031a0075a7 */ /* 0x000f6400080011ff */
[----:B--23-5:R-:W-:Y:S05]  /*105e0*/  @!P0 BRA `(.L_x_242) ;  /* 0x00000118005c8947 */ /* 0x02cfea0003800000 */
.L_x_440:
[----:B------:R-:W2:Y:S01]  /*105f0*/  LDCU UR4, c[0x0][0x708] ;  /* 0x0000e100ff0477ac */ /* 0x000ea20008000800 */
[----:B------:R-:W-:Y:S01]  /*10600*/  FFMA R0, -R24, R5, 1 ;  /* 0x3f80000018007423 */ /* 0x000fe20000000105 */
[----:B------:R-:W-:Y:S03]  /*10610*/  BSSY.RECONVERGENT B2, `(.L_x_243) ;  /* 0x000000b000027945 */ /* 0x000fe60003800200 */
[----:B------:R-:W-:Y:S01]  /*10620*/  FFMA R0, R5, R0, R5 ;  /* 0x0000000005007223 */ /* 0x000fe20000000005 */
[----:B--2---:R-:W-:-:S03]  /*10630*/  MOV R3, UR4 ;  /* 0x0000000400037c02 */ /* 0x004fc60008000f00 */
[----:B------:R-:W-:Y:S01]  /*10640*/  FFMA R23, R0, UR4, RZ ;  /* 0x0000000400177c23 */ /* 0x000fe200080000ff */
[----:B------:R-:W2:Y:S03]  /*10650*/  FCHK P0, R3, R24 ;  /* 0x0000001803007302 */ /* 0x000ea60000000000 */
[----:B------:R-:W-:-:S04]  /*10660*/  FFMA R4, -R24, R23, UR4 ;  /* 0x0000000418047e23 */ /* 0x000fc80008000117 */
[----:B------:R-:W-:Y:S01]  /*10670*/  FFMA R23, R0, R4, R23 ;  /* 0x0000000400177223 */ /* 0x000fe20000000017 */
[----:B--2---:R-:W-:Y:S06]  /*10680*/  @!P0 BRA `(.L_x_244) ;  /* 0x00000000000c8947 */ /* 0x004fec0003800000 */
[----:B------:R-:W-:Y:S02]  /*10690*/  MOV R4, 0x106b0 ;  /* 0x000106b000047802 */ /* 0x000fe40000000f00 */
[----:B-1--4-:R-:W-:Y:S05]  /*106a0*/  CALL.REL.NOINC `($__internal_3_$__cuda_sm3x_div_rn_noftz_f32_slowpath) ;  /* 0x0000012000d47944 */ /* 0x012fea0003c00000 */
[----:B------:R-:W-:Y:S02]  /*106b0*/  MOV R23, R0 ;  /* 0x0000000000177202 */ /* 0x000fe40000000f00 */
.L_x_244:
[----:B------:R-:W-:Y:S05]  /*106c0*/  BSYNC.RECONVERGENT B2 ;  /* 0x0000000000027941 */ /* 0x000fea0003800200 */
.L_x_243:
[----:B------:R-:W-:-:S05]  /*106d0*/  VIADD R0, R22, 0x180 ;  /* 0x0000018016007836 */ /* 0x000fca0000000000 */
[----:B------:R-:W-:-:S04]  /*106e0*/  SHF.R.U32.HI R0, RZ, 0x15, R0 ;  /* 0x00000015ff007819 */ /* 0x000fc80000011600 */
[----:B------:R-:W-:-:S13]  /*106f0*/  ISETP.NE.AND P0, PT, R29, R0, PT ;  /* 0x000000001d00720c */ /* 0x000fda0003f05270 */
[----:B------:R-:W-:Y:S05]  /*10700*/  @!P0 BRA `(.L_x_245) ;  /* 0x0000000000408947 */ /* 0x000fea0003800000 */
[----:B------:R-:W-:Y:S01]  /*10710*/  MOV R14, 0x8 ;  /* 0x00000008000e7802 */ /* 0x000fe20000000f00 */
[----:B------:R-:W2:Y:S01]  /*10720*/  LDCU.64 UR8, c[0x4][0xb0] ;  /* 0x01001600ff0877ac */ /* 0x000ea20008000a00 */
[----:B------:R-:W-:Y:S02]  /*10730*/  HFMA2 R12, -RZ, RZ, 0, 5.9604644775390625e-08 ;  /* 0x00000001ff0c7431 */ /* 0x000fe400000001ff */
[----:B------:R-:W-:Y:S01]  /*10740*/  IMAD.MOV.U32 R8, RZ, RZ, 0x192 ;  /* 0x00000192ff087424 */ /* 0x000fe200078e00ff */
[----:B------:R-:W3:Y:S01]  /*10750*/  LDCU.64 UR6, c[0x4][0xb8] ;  /* 0x01001700ff0677ac */ /* 0x000ee20008000a00 */
[----:B------:R-:W1:Y:S01]  /*10760*/  LDC.64 R14, c[0x4][R14] ;  /* 0x010000000e0e7b82 */ /* 0x000e620000000a00 */
        /* <DEDUP_REMOVED lines=10> */
.L_x_245:
[----:B------:R-:W-:Y:S05]  /*10810*/  WARPSYNC.ALL ;  /* 0x0000000000007948 */ /* 0x000fea0003800000 */
[----:B------:R-:W-:Y:S02]  /*10820*/  R2UR UR4, R22 ;  /* 0x00000000160472ca */ /* 0x000fe400000e0000 */
[C---:B------:R-:W-:Y:S02]  /*10830*/  IADD3 R40, P0, PT, R28.reuse, 0x8010, RZ ;  /* 0x000080101c287810 */ /* 0x040fe40007f1e0ff */
[----:B------:R-:W-:-:S03]  /*10840*/  IADD3 R3, P1, PT, R28, 0x8000, RZ ;  /* 0x000080001c037810 */ /* 0x000fc60007f3e0ff */
[--C-:B------:R-:W-:Y:S02]  /*10850*/  IMAD.X R41, RZ, RZ, R31.reuse, P0 ;  /* 0x000000ffff297224 */ /* 0x100fe400000e061f */
[----:B------:R-:W-:-:S04]  /*10860*/  IMAD.X R39, RZ, RZ, R31, P1 ;  /* 0x000000ffff277224 */ /* 0x000fc800008e061f */
[----:B------:R-:W2:Y:S01]  /*10870*/  LDTM.x16 R4, tmem[UR4+0x180] ;  /* 0x00018004000479ee */ /* 0x000ea20008240000 */
[----:B------:R-:W-:-:S04]  /*10880*/  SHF.R.U64 R0, R3, 0x3, R39 ;  /* 0x0000000303007819 */ /* 0x000fc80000001227 */
[----:B------:R-:W-:Y:S01]  /*10890*/  LOP3.LUT R38, R3, 0x70, R0, 0x78, !PT ;  /* 0x0000007003267812 */ /* 0x000fe200078e7800 */
[----:B------:R-:W-:-:S05]  /*108a0*/  VIADD R0, R22, 0x190 ;  /* 0x0000019016007836 */ /* 0x000fca0000000000 */
[----:B------:R-:W-:-:S04]  /*108b0*/  SHF.R.U32.HI R0, RZ, 0x15, R0 ;  /* 0x00000015ff007819 */ /* 0x000fc80000011600 */
[----:B------:R-:W-:Y:S01]  /*108c0*/  ISETP.NE.AND P0, PT, R29, R0, PT ;  /* 0x000000001d00720c */ /* 0x000fe20003f05270 */
[C---:B--2---:R-:W-:Y:S01]  /*108d0*/  FMUL2 R20, R23.reuse.F32, R8.F32x2.HI_LO ;  /* 0x000000081714724a */ /* 0x044fe20000040000 */
[C---:B------:R-:W-:Y:S01]  /*108e0*/  SHF.R.U64 R9, R40.reuse, 0x3, R41 ;  /* 0x0000000328097819 */ /* 0x040fe20000001229 */
[C---:B------:R-:W-:Y:S02]  /*108f0*/  FMUL2 R4, R23.reuse.F32, R4.F32x2.HI_LO ;  /* 0x000000041704724a */ /* 0x040fe40000040000 */
[C---:B------:R-:W-:Y:S01]  /*10900*/  FMUL2 R6, R23.reuse.F32, R6.F32x2.HI_LO ;  /* 0x000000061706724a */ /* 0x040fe20000040000 */
[----:B------:R-:W-:Y:S01]  /*10910*/  LOP3.LUT R40, R40, 0x70, R9, 0x78, !PT ;  /* 0x0000007028287812 */ /* 0x000fe200078e7809 */
[----:B----4-:R-:W-:Y:S01]  /*10920*/  FMUL2 R36, R23.F32, R10.F32x2.HI_LO ;  /* 0x0000000a1724724a */ /* 0x010fe20000040000 */
[----:B------:R-:W-:Y:S01]  /*10930*/  F2FP.F16.F32.PACK_AB R8, R5, R4 ;  /* 0x000000040508723e */ /* 0x000fe200000000ff */
[----:B------:R-:W-:Y:S01]  /*10940*/  FMUL2 R12, R23.F32, R12.F32x2.HI_LO ;  /* 0x0000000c170c724a */ /* 0x000fe20000040000 */
[----:B------:R-:W-:Y:S01]  /*10950*/  F2FP.F16.F32.PACK_AB R9, R7, R6 ;  /* 0x000000060709723e */ /* 0x000fe200000000ff */
[----:B------:R-:W-:Y:S01]  /*10960*/  FMUL2 R14, R23.F32, R14.F32x2.HI_LO ;  /* 0x0000000e170e724a */ /* 0x000fe20000040000 */
[----:B------:R-:W-:Y:S01]  /*10970*/  F2FP.F16.F32.PACK_AB R10, R21, R20 ;  /* 0x00000014150a723e */ /* 0x000fe200000000ff */
[----:B------:R-:W-:Y:S01]  /*10980*/  FMUL2 R16, R23.F32, R16.F32x2.HI_LO ;  /* 0x000000101710724a */ /* 0x000fe20000040000 */
        /* <DEDUP_REMOVED lines=10> */
[----:B------:R-:W3:Y:S01]  /*10a30*/  LDCU.64 UR8, c[0x4][0xb0] ;  /* 0x01001600ff0877ac */ /* 0x000ee20008000a00 */
[----:B------:R-:W-:Y:S02]  /*10a40*/  HFMA2 R12, -RZ, RZ, 0, 5.9604644775390625e-08 ;  /* 0x00000001ff0c7431 */ /* 0x000fe400000001ff */
[----:B--2---:R-:W-:Y:S01]  /*10a50*/  IMAD.MOV.U32 R8, RZ, RZ, 0x192 ;  /* 0x00000192ff087424 */ /* 0x004fe200078e00ff */
[----:B------:R-:W2:Y:S01]  /*10a60*/  LDCU.64 UR6, c[0x4][0xb8] ;  /* 0x01001700ff0677ac */ /* 0x000ea20008000a00 */
[----:B------:R-:W4:Y:S01]  /*10a70*/  LDC.64 R14, c[0x4][R14] ;  /* 0x010000000e0e7b82 */ /* 0x000f220000000a00 */
[----:B------:R-:W-:Y:S01]  /*10a80*/  IMAD.MOV.U32 R13, RZ, RZ, RZ ;  /* 0x000000ffff0d7224 */ /* 0x000fe200078e00ff */
[----:B------:R-:W5:Y:S01]  /*10a90*/  LDCU.64 UR4, c[0x4][0x40] ;  /* 0x01000800ff0477ac */ /* 0x000f620008000a00 */
[----:B---3--:R-:W-:Y:S01]  /*10aa0*/  IMAD.U32 R4, RZ, RZ, UR8 ;  /* 0x00000008ff047e24 */ /* 0x008fe2000f8e00ff */
[----:B------:R-:W-:Y:S01]  /*10ab0*/  MOV R5, UR9 ;  /* 0x0000000900057c02 */ /* 0x000fe20008000f00 */
[----:B--2---:R-:W-:Y:S01]  /*10ac0*/  IMAD.U32 R6, RZ, RZ, UR6 ;  /* 0x00000006ff067e24 */ /* 0x004fe2000f8e00ff */
[----:B------:R-:W-:Y:S01]  /*10ad0*/  MOV R7, UR7 ;  /* 0x0000000700077c02 */ /* 0x000fe20008000f00 */
[----:B-----5:R-:W-:Y:S01]  /*10ae0*/  IMAD.U32 R10, RZ, RZ, UR4 ;  /* 0x00000004ff0a7e24 */ /* 0x020fe2000f8e00ff */
[----:B------:R-:W-:-:S02]  /*10af0*/  MOV R11, UR5 ;  /* 0x00000005000b7c02 */ /* 0x000fc40008000f00 */
[----:B------:R-:W-:-:S07]  /*10b00*/  LEPC R20, `(.L_x_246) ;  /* 0x000000001014794e */ /* 0x000fce0000000000 */
[----:B-1--4-:R-:W-:Y:S05]  /*10b10*/  CALL.ABS.NOINC R14 ;  /* 0x000000000e007343 */ /* 0x012fea0003c00000 */
.L_x_246:
[----:B------:R-:W-:Y:S05]  /*10b20*/  WARPSYNC.ALL ;  /* 0x0000000000007948 */ /* 0x000fea0003800000 */
[----:B------:R-:W-:Y:S02]  /*10b30*/  R2UR UR4, R22 ;  /* 0x00000000160472ca */ /* 0x000fe400000e0000 */
[C---:B--2---:R-:W-:Y:S02]  /*10b40*/  IADD3 R40, P0, PT, R28.reuse, 0x8030, RZ ;  /* 0x000080301c287810 */ /* 0x044fe40007f1e0ff */
        /* <DEDUP_REMOVED lines=14> */
[----:B------:R-:W-:Y:S01]  /*10c30*/  FMUL2 R36, R23.F32, R10.F32x2.HI_LO ;  /* 0x0000000a1724724a */ /* 0x000fe20000040000 */
        /* <DEDUP_REMOVED lines=31> */
.L_x_247:
        /* <DEDUP_REMOVED lines=49> */
.L_x_248:
        /* <DEDUP_REMOVED lines=49> */
.L_x_249:
        /* <DEDUP_REMOVED lines=49> */
.L_x_250:
        /* <DEDUP_REMOVED lines=49> */
.L_x_251:
        /* <DEDUP_REMOVED lines=49> */
.L_x_252:
[----:B------:R-:W3:Y:S01]  /*11d80*/  LDCU.64 UR4, c[0x0][0x880] ;  /* 0x00011000ff0477ac */ /* 0x000ee20008000a00 */
[C---:B------:R-:W-:Y:S02]  /*11d90*/  IADD3 R3, P2, PT, R28.reuse, 0x8460, RZ ;  /* 0x000084601c037810 */ /* 0x040fe40007f5e0ff */
[----:B------:R-:W-:-:S03]  /*11da0*/  IADD3 R30, P1, PT, R28, 0x8470, RZ ;  /* 0x000084701c1e7810 */ /* 0x000fc60007f3e0ff */
[--C-:B------:R-:W-:Y:S02]  /*11db0*/  IMAD.X R37, RZ, RZ, R31.reuse, P2 ;  /* 0x000000ffff257224 */ /* 0x100fe400010e061f */
[----:B------:R-:W-:-:S03]  /*11dc0*/  IMAD.X R31, RZ, RZ, R31, P1 ;  /* 0x000000ffff1f7224 */ /* 0x000fc600008e061f */
[----:B------:R-:W-:-:S04]  /*11dd0*/  SHF.R.U64 R0, R3, 0x3, R37 ;  /* 0x0000000303007819 */ /* 0x000fc80000001225 */
[----:B------:R-:W-:Y:S02]  /*11de0*/  LOP3.LUT R36, R3, 0x70, R0, 0x78, !PT ;  /* 0x0000007003247812 */ /* 0x000fe400078e7800 */
[----:B---3--:R-:W-:-:S04]  /*11df0*/  ISETP.NE.U32.AND P0, PT, RZ, UR4, PT ;  /* 0x00000004ff007c0c */ /* 0x008fc8000bf05070 */
[----:B------:R-:W-:Y:S01]  /*11e00*/  ISETP.NE.AND.EX P0, PT, RZ, UR5, PT, P0 ;  /* 0x00000005ff007c0c */ /* 0x000fe2000bf05300 */
[----:B------:R-:W-:Y:S05]  /*11e10*/  WARPSYNC.ALL ;  /* 0x0000000000007948 */ /* 0x000fea0003800000 */
[----:B------:R-:W-:-:S13]  /*11e20*/  R2UR UR4, R22 ;  /* 0x00000000160472ca */ /* 0x000fda00000e0000 */
[----:B--2---:R-:W2:Y:S02]  /*11e30*/  LDTM.x16 R4, tmem[UR4+0x1f0] ;  /* 0x0001f004000479ee */ /* 0x004ea40008240000 */
        /* <DEDUP_REMOVED lines=20> */
[----:B------:R-:W-:Y:S01]  /*11f80*/  @!PT LDS RZ, [RZ] ;  /* 0x00000000fffff984 */ /* 0x000fe20000000800 */
[----:B------:R-:W-:Y:S01]  /*11f90*/  @!PT LDS RZ, [RZ] ;  /* 0x00000000fffff984 */ /* 0x000fe20000000800 */
[----:B------:R-:W-:Y:S01]  /*11fa0*/  @!PT LDS RZ, [RZ] ;  /* 0x00000000fffff984 */ /* 0x000fe20000000800 */
[----:B------:R-:W-:Y:S01]  /*11fb0*/  @!PT LDS RZ, [RZ] ;  /* 0x00000000fffff984 */ /* 0x000fe20000000800 */
[----:B------:R3:W-:Y:S06]  /*11fc0*/  MEMBAR.ALL.CTA ;  /* 0x0000000000007992 */ /* 0x0007ec0000008000 */
[----:B---3--:R-:W3:Y:S01]  /*11fd0*/  FENCE.VIEW.ASYNC.S ;  /* 0x00000000000073c6 */ /* 0x008ee20000000000 */
[----:B------:R-:W-:Y:S05]  /*11fe0*/  @!P0 BRA `(.L_x_253) ;  /* 0x0000000400008947 */ /* 0x000fea0003800000 */
[----:B------:R-:W-:Y:S01]  /*11ff0*/  FSETP.GEU.AND P0, PT, R24, 1.175494350822287508e-38, PT ;  /* 0x008000001800780b */ /* 0x000fe20003f0e000 */
[----:B------:R-:W4:Y:S01]  /*12000*/  LDCU UR4, c[0x0][0x380] ;  /* 0x00007000ff0477ac */ /* 0x000f220008000800 */
[----:B------:R-:W-:Y:S01]  /*12010*/  MOV R0, 0x3e055027 ;  /* 0x3e05502700007802 */ /* 0x000fe20000000f00 */
[----:B------:R-:W-:Y:S01]  /*12020*/  BSSY.RECONVERGENT B0, `(.L_x_253) ;  /* 0x000003c000007945 */ /* 0x000fe20003800200 */
[----:B--2---:R-:W-:Y:S01]  /*12030*/  FSEL R5, RZ, -23, P0 ;  /* 0xc1b80000ff057808 */ /* 0x004fe20000000000 */
[----:B------:R-:W2:Y:S01]  /*12040*/  LDCU UR5, c[0x0][0x700] ;  /* 0x0000e000ff0577ac */ /* 0x000ea20008000800 */
[----:B------:R-:W-:-:S07]  /*12050*/  LEA R2, R35, R2, 0x8 ;  /* 0x0000000223027211 */ /* 0x000fce00078e40ff */
        /* <DEDUP_REMOVED lines=22> */
[----:B------:R-:W-:-:S04]  /*121c0*/  IADD3 R3, PT, PT, R2, 0x80, RZ ;  /* 0x0000008002037810 */ /* 0x000fc80007ffe0ff */
[----:B----4-:R-:W-:Y:S02]  /*121d0*/  ISETP.GE.AND P0, PT, R3, UR4, PT ;  /* 0x0000000403007c0c */ /* 0x010fe4000bf06270 */
[----:B------:R-:W-:-:S05]  /*121e0*/  FSEL R4, R4, -INF , P1 ;  /* 0xff80000004047808 */ /* 0x000fca0000800000 */
[----:B--2---:R-:W-:-:S06]  /*121f0*/  FFMA R25, R25, UR5, R4 ;  /* 0x0000000519197c23 */ /* 0x004fcc0008000004 */
[----:B------:R-:W-:Y:S05]  /*12200*/  @P0 BRA `(.L_x_254) ;  /* 0x0000000000740947 */ /* 0x000fea0003800000 */
[----:B------:R-:W2:Y:S01]  /*12210*/  LDCU UR4, c[0x0][0x38c] ;  /* 0x00007180ff0477ac */ /* 0x000ea20008000800 */
[----:B------:R-:W4:Y:S01]  /*12220*/  LDCU UR5, c[0x0][0x890] ;  /* 0x00011200ff0577ac */ /* 0x000f220008000800 */
[----:B------:R-:W5:Y:S01]  /*12230*/  LDCU.64 UR6, c[0x0][0x888] ;  /* 0x00011100ff0677ac */ /* 0x000f620008000a00 */
[----:B--2---:R-:W2:Y:S01]  /*12240*/  I2F.U32.RP R6, UR4 ;  /* 0x0000000400067d06 */ /* 0x004ea20008209000 */
[----:B------:R-:W-:Y:S01]  /*12250*/  ISETP.NE.U32.AND P0, PT, RZ, UR4, PT ;  /* 0x00000004ff007c0c */ /* 0x000fe2000bf05070 */
[----:B----4-:R-:W-:-:S06]  /*12260*/  IMAD R3, R32, UR5, R3 ;  /* 0x0000000520037c24 */ /* 0x010fcc000f8e0203 */
[----:B--2---:R-:W2:Y:S02]  /*12270*/  MUFU.RCP R4, R6 ;  /* 0x0000000600047308 */ /* 0x004ea40000001000 */
[----:B--2---:R-:W-:-:S06]  /*12280*/  IADD3 R4, PT, PT, R4, 0xffffffe, RZ ;  /* 0x0ffffffe04047810 */ /* 0x004fcc0007ffe0ff */
[----:B------:R2:W4:Y:S02]  /*12290*/  F2I.FTZ.U32.TRUNC.NTZ R5, R4 ;  /* 0x0000000400057305 */ /* 0x000524000021f000 */
[----:B--2---:R-:W-:Y:S01]  /*122a0*/  HFMA2 R4, -RZ, RZ, 0, 0 ;  /* 0x00000000ff047431 */ /* 0x004fe200000001ff */
[----:B----4-:R-:W-:-:S05]  /*122b0*/  IADD3 R0, PT, PT, RZ, -R5, RZ ;  /* 0x80000005ff007210 */ /* 0x010fca0007ffe0ff */
[----:B------:R-:W-:-:S04]  /*122c0*/  IMAD R7, R0, UR4, RZ ;  /* 0x0000000400077c24 */ /* 0x000fc8000f8e02ff */
[----:B------:R-:W-:Y:S02]  /*122d0*/  IMAD.HI.U32 R0, R5, R7, R4 ;  /* 0x0000000705007227 */ /* 0x000fe400078e0004 */
[----:B------:R-:W2:Y:S04]  /*122e0*/  LDC.64 R4, c[0x0][0x880] ;  /* 0x00022000ff047b82 */ /* 0x000ea80000000a00 */
        /* <DEDUP_REMOVED lines=10> */
[----:B-----5:R-:W-:-:S04]  /*12390*/  IMAD R3, R0, UR7, R3 ;  /* 0x0000000700037c24 */ /* 0x020fc8000f8e0203 */
[----:B------:R-:W-:-:S04]  /*123a0*/  IMAD R2, R2, UR4, R33 ;  /* 0x0000000402027c24 */ /* 0x000fc8000f8e0221 */
[----:B------:R-:W-:-:S04]  /*123b0*/  IMAD R3, R2, UR6, R3 ;  /* 0x0000000602037c24 */ /* 0x000fc8000f8e0203 */
[----:B--2---:R-:W-:-:S05]  /*123c0*/  IMAD.WIDE.U32 R4, R3, 0x4, R4 ;  /* 0x0000000403047825 */ /* 0x004fca00078e0004 */
[----:B------:R2:W-:Y:S02]  /*123d0*/  STG.E desc[UR46][R4.64], R25 ;  /* 0x0000001904007986 */ /* 0x0005e4000c10192e */
.L_x_254:
[----:B------:R-:W-:Y:S05]  /*123e0*/  BSYNC.RECONVERGENT B0 ;  /* 0x0000000000007941 */ /* 0x000fea0003800200 */
.L_x_253:
[----:B------:R-:W-:Y:S01]  /*123f0*/  UISETP.NE.AND UP0, UPT, UR41, URZ, UPT ;  /* 0x000000ff2900728c */ /* 0x000fe2000bf05270 */
[----:B------:R-:W-:-:S08]  /*12400*/  NOP ;  /* 0x0000000000007918 */ /* 0x000fd00000000000 */
[----:B------:R-:W-:Y:S05]  /*12410*/  BRA.U UP0, `(.L_x_255) ;  /* 0x0000000100087547 */ /* 0x000fea000b800000 */
[----:B------:R-:W-:Y:S05]  /*12420*/  BPT.TRAP 0x1 ;  /* 0x000000040000795c */ /* 0x000fea0000300000 */
[----:B------:R-:W-:Y:S05]  /*12430*/  BPT.TRAP 0x1 ;  /* 0x000000040000795c */ /* 0x000fea0000300000 */
.L_x_255:
[----:B------:R-:W-:Y:S01]  /*12440*/  IADD3 R0, PT, PT, R26, 0x280a8, RZ ;  /* 0x000280a81a007810 */ /* 0x000fe20007ffe0ff */
[----:B------:R-:W-:-:S03]  /*12450*/  UISETP.NE.AND UP0, UPT, UR41, URZ, UPT ;  /* 0x000000ff2900728c */ /* 0x000fc6000bf05270 */
[----:B------:R-:W-:-:S04]  /*12460*/  PRMT R0, R27, 0x654, R0 ;  /* 0x000006541b007816 */ /* 0x000fc80000000000 */
[----:B---3--:R3:W-:Y:S02]  /*12470*/  SYNCS.ARRIVE.TRANS64.RED.A1T0 RZ, [R0+URZ], RZ ;  /* 0x000000ff00ff79a7 */ /* 0x0087e400081004ff */
[----:B------:R-:W-:Y:S05]  /*12480*/  BRA.U UP0, `(.L_x_256) ;  /* 0x0000000100047547 */ /* 0x000fea000b800000 */
[----:B------:R-:W-:Y:S05]  /*12490*/  BPT.TRAP 0x1 ;  /* 0x000000040000795c */ /* 0x000fea0000300000 */
.L_x_256:
[----:B------:R-:W-:Y:S01]  /*124a0*/  SYNCS.ARRIVE.TRANS64.A1T0 RZ, [R26+URZ+0x280b8], RZ ;  /* 0x0280b8ff1aff79a7 */ /* 0x000fe200081000ff */
[----:B------:R-:W-:Y:S05]  /*124b0*/  EXIT ;  /* 0x000000000000794d */ /* 0x000fea0003800000 */
.L_x_27:
[----:B------:R-:W-:-:S08]  /*124c0*/  NOP ;  /* 0x0000000000007918 */ /* 0x000fd00000000000 */
[----:B------:R-:W1:Y:S02]  /*124d0*/  USETMAXREG.TRY_ALLOC.CTAPOOL UP0, 0xc0 ;  /* 0x000000c0000079c8 */ /* 0x000e640008000600 */
[----:B-1----:R-:W-:Y:S05]  /*124e0*/  BRA.U !UP0, `(.L_x_27) ;  /* 0xfffffffd08f47547 */ /* 0x002fea000b83ffff */
[----:B------:R-:W1:Y:S01]  /*124f0*/  S2UR UR6, SR_CTAID.X ;  /* 0x00000000000679c3 */ /* 0x000e620000002500 */
[----:B------:R-:W2:Y:S02]  /*12500*/  LDCU.64 UR4, c[0x0][0x380] ;  /* 0x00007000ff0477ac */ /* 0x000ea40008000a00 */
[----:B--2---:R-:W-:Y:S02]  /*12510*/  UISETP.NE.AND UP0, UPT, UR5, URZ, UPT ;  /* 0x000000ff0500728c */ /* 0x004fe4000bf05270 */
[----:B-1----:R-:W-:-:S04]  /*12520*/  USHF.L.U32 UR6, UR6, 0x8, URZ ;  /* 0x0000000806067899 */ /* 0x002fc800080006ff */
[----:B------:R-:W-:-:S06]  /*12530*/  UISETP.GE.U32.OR UP0, UPT, UR6, UR4, !UP0 ;  /* 0x000000040600728c */ /* 0x000fcc000c706470 */
[----:B------:R-:W-:-:S13]  /*12540*/  PLOP3.LUT P0, PT, PT, PT, UP0, 0x80, 0x8 ;  /* 0x000000000008781c */ /* 0x000fda0003f0f008 */
[----:B------:R-:W-:Y:S05]  /*12550*/  @P0 EXIT ;  /* 0x000000000000094d */ /* 0x000fea0003800000 */
[----:B------:R-:W-:Y:S02]  /*12560*/  UIADD3 UR6, UPT, UPT, UR5, 0x7f, URZ ;  /* 0x0000007f05067890 */ /* 0x000fe4000fffe0ff */
[----:B------:R-:W-:Y:S02]  /*12570*/  ULOP3.LUT UP0, URZ, UR5, 0x7f, URZ, 0xc0, !UPT ;  /* 0x0000007f05ff7892 */ /* 0x000fe4000f80c0ff */
[----:B------:R-:W-:Y:S02]  /*12580*/  UISETP.NE.AND UP1, UPT, UR40, URZ, UPT ;  /* 0x000000ff2800728c */ /* 0x000fe4000bf25270 */
[----:B------:R-:W-:Y:S02]  /*12590*/  USHF.R.S32.HI UR4, URZ, 0x1f, UR6 ;  /* 0x0000001fff047899 */ /* 0x000fe40008011406 */
[----:B------:R-:W-:Y:S02]  /*125a0*/  USEL UR7, UR11, UR10, UP1 ;  /* 0x0000000a0b077287 */ /* 0x000fe40008800000 */
[----:B------:R-:W-:-:S02]  /*125b0*/  ULEA.HI UR4, UR4, UR6, URZ, 0x7 ;  /* 0x0000000604047291 */ /* 0x000fc4000f8f38ff */
[----:B------:R-:W-:Y:S02]  /*125c0*/  ULOP3.LUT UR47, UR7, 0x1, URZ, 0xc0, !UPT ;  /* 0x00000001072f7892 */ /* 0x000fe4000f8ec0ff */
[----:B------:R-:W-:Y:S02]  /*125d0*/  @UP0 ULEA.HI.SX32 UR6, UR4, 0xffffffff, 0x19 ;  /* 0xffffffff04060891 */ /* 0x000fe4000f8fcaff */
[----:B------:R-:W-:Y:S02]  /*125e0*/  @!UP0 USHF.R.S32.HI UR6, URZ, 0x7, UR4 ;  /* 0x00000007ff068899 */ /* 0x000fe40008011404 */
[----:B------:R-:W-:-:S09]  /*125f0*/  UISETP.NE.U32.AND UP0, UPT, UR47, 0x1, UPT ;  /* 0x000000012f00788c */ /* 0x000fd2000bf05070 */
[----:B------:R-:W-:Y:S05]  /*12600*/  BRA.U !UP0, `(.L_x_257) ;  /* 0x0000000108047547 */ /* 0x000fea000b800000 */
[----:B------:R-:W-:Y:S05]  /*12610*/  BPT.TRAP 0x1 ;  /* 0x000000040000795c */ /* 0x000fea0000300000 */
.L_x_257:
[----:B------:R-:W1:Y:S01]  /*12620*/  S2UR UR5, SR_CgaCtaId ;  /* 0x00000000000579c3 */ /* 0x000e620000008800 */
[----:B------:R-:W-:Y:S01]  /*12630*/  UISETP.NE.AND UP0, UPT, UR40, URZ, UPT ;  /* 0x000000ff2800728c */ /* 0x000fe2000bf05270 */
[----:B------:R-:W-:Y:S01]  /*12640*/  MOV R3, 0x1 ;  /* 0x0000000100037802 */ /* 0x000fe20000000f00 */
[----:B------:R-:W-:Y:S01]  /*12650*/  UMOV UR4, 0x400 ;  /* 0x0000040000047882 */ /* 0x000fe20000000000 */
[----:B------:R-:W-:Y:S02]  /*12660*/  UMOV UR46, 0x1 ;  /* 0x00000001002e7882 */ /* 0x000fe40000000000 */
[----:B------:R-:W-:Y:S01]  /*12670*/  SHF.L.U32 R3, R3, 0x1f, RZ ;  /* 0x0000001f03037819 */ /* 0x000fe200000006ff */
[----:B-1----:R-:W-:-:S04]  /*12680*/  ULEA UR5, UR5, UR4, 0x18 ;  /* 0x0000000405057291 */ /* 0x002fc8000f8ec0ff */
[----:B------:R-:W-:Y:S02]  /*12690*/  UIADD3 UR4, UPT, UPT, UR5, 0x28078, URZ ;  /* 0x0002807805047890 */ /* 0x000fe4000fffe0ff */
[----:B------:R-:W-:-:S09]  /*126a0*/  @!UP0 UIADD3 UR4, UPT, UPT, UR5, 0x28088, URZ ;  /* 0x0002808805048890 */ /* 0x000fd2000fffe0ff */
[----:B------:R-:W1:Y:S02]  /*126b0*/  SYNCS.PHASECHK.TRANS64.TRYWAIT P0, [UR4], R3 ;  /* 0x00000003ff0075a7 */ /* 0x000e640008001104 */
[----:B-1----:R-:W-:Y:S05]  /*126c0*/  @!P0 BRA `(.L_x_258) ;  /* 0x000000f800388947 */ /* 0x002fea0003800000 */
.L_x_442:
[----:B------:R-:W-:Y:S01]  /*126d0*/  UISETP.GE.AND UP0, UPT, UR6, 0x1, UPT ;  /* 0x000000010600788c */ /* 0x000fe2000bf06270 */
[----:B------:R-:W-:Y:S01]  /*126e0*/  HFMA2 R2, -RZ, RZ, 0, 0 ;  /* 0x00000000ff027431 */ /* 0x000fe200000001ff */
[----:B------:R-:W-:Y:S01]  /*126f0*/  MOV R17, 0xff800000 ;  /* 0xff80000000117802 */ /* 0x000fe20000000f00 */
[----:B------:R-:W-:Y:S01]  /*12700*/  HFMA2 R16, -RZ, RZ, 0, 0 ;  /* 0x00000000ff107431 */ /* 0x000fe200000001ff */
[----:B------:R-:W-:Y:S01]  /*12710*/  UMOV UR45, 0x1 ;  /* 0x00000001002d7882 */ /* 0x000fe20000000000 */
[----:B------:R-:W-:Y:S01]  /*12720*/  UMOV UR43, URZ ;  /* 0x000000ff002b7c82 */ /* 0x000fe20008000000 */
[----:B------:R-:W-:-:S03]  /*12730*/  UMOV UR42, URZ ;  /* 0x000000ff002a7c82 */ /* 0x000fc60008000000 */
[----:B------:R-:W-:Y:S05]  /*12740*/  BRA.U !UP0, `(.L_x_259) ;  /* 0x00000045089c7547 */ /* 0x000fea000b800000 */
[----:B------:R-:W-:Y:S01]  /*12750*/  USHF.L.U32 UR4, UR6, 0x7, URZ ;  /* 0x0000000706047899 */ /* 0x000fe200080006ff */
[----:B------:R-:W-:Y:S01]  /*12760*/  MOV R16, RZ ;  /* 0x000000ff00107202 */ /* 0x000fe20000000f00 */
[----:B------:R-:W2:Y:S01]  /*12770*/  LDCU UR37, c[0x0][0x704] ;  /* 0x0000e080ff2577ac */ /* 0x000ea20008000800 */
[----:B------:R-:W-:-:S03]  /*12780*/  MOV R156, 0xff800000 ;  /* 0xff800000009c7802 */ /* 0x000fc60000000f00 */
[----:B------:R-:W-:Y:S01]  /*12790*/  MOV R2, UR4 ;  /* 0x0000000400027c02 */ /* 0x000fe20008000f00 */
[----:B------:R-:W3:Y:S01]  /*127a0*/  LDCU UR51, c[0x0][0x384] ;  /* 0x00007080ff3377ac */ /* 0x000ee20008000800 */
[----:B------:R-:W-:Y:S01]  /*127b0*/  UIADD3 UR41, UPT, UPT, UR6, -0x1, URZ ;  /* 0xffffffff06297890 */ /* 0x000fe2000fffe0ff */
[----:B------:R-:W-:Y:S01]  /*127c0*/  UMOV UR42, URZ ;  /* 0x000000ff002a7c82 */ /* 0x000fe20008000000 */
[----:B------:R-:W-:Y:S01]  /*127d0*/  UMOV UR45, 0x1 ;  /* 0x00000001002d7882 */ /* 0x000fe20000000000 */
[----:B------:R-:W-:Y:S01]  /*127e0*/  UMOV UR46, 0x1 ;  /* 0x00000001002e7882 */ /* 0x000fe20000000000 */
[----:B------:R-:W-:-:S08]  /*127f0*/  UMOV UR43, URZ ;  /* 0x000000ff002b7c82 */ /* 0x000fd00008000000 */
.L_x_280:
[----:B------:R-:W4:Y:S01]  /*12800*/  S2R R56, SR_TID.X ;  /* 0x0000000000387919 */ /* 0x000f220000002100 */
[----:B------:R-:W-:Y:S01]  /*12810*/  UISETP.NE.AND UP0, UPT, UR40, URZ, UPT ;  /* 0x000000ff2800728c */ /* 0x000fe2000bf05270 */
[----:B------:R-:W-:-:S03]  /*12820*/  UMOV UR4, 0x20 ;  /* 0x0000002000047882 */ /* 0x000fc60000000000 */
[----:B------:R-:W-:Y:S02]  /*12830*/  USEL UR4, UR4, 0xa0, UP0 ;  /* 0x000000a004047887 */ /* 0x000fe40008000000 */
[----:B------:R-:W-:Y:S01]  /*12840*/  USEL UR5, UR43, UR42, UP0 ;  /* 0x0000002a2b057287 */ /* 0x000fe20008000000 */
[----:B----4-:R-:W-:-:S05]  /*12850*/  IMAD.U32 R18, R56, 0x10000, RZ ;  /* 0x0001000038127824 */ /* 0x010fca00078e00ff */
[----:B------:R-:W-:-:S05]  /*12860*/  LOP3.LUT R18, R18, 0x600000, RZ, 0xc0, !PT ;  /* 0x0060000012127812 */ /* 0x000fca00078ec0ff */
[----:B-1----:R-:W-:Y:S01]  /*12870*/  VIADD R0, R18, UR4 ;  /* 0x0000000412007c36 */ /* 0x002fe20008000000 */
[----:B------:R-:W-:-:S04]  /*12880*/  USEL UR4, UR48, UR50, UP0 ;  /* 0x0000003230047287 */ /* 0x000fc80008000000 */
[----:B------:R-:W-:Y:S01]  /*12890*/  UISETP.GT.U32.AND UP0, UPT, UR4, 0x1, UPT ;  /* 0x000000010400788c */ /* 0x000fe2000bf04070 */
[----:B------:R-:W1:Y:S02]  /*128a0*/  SHFL.IDX PT, R0, R0, RZ, 0x1f ;  /* 0x00001fff00007589 */ /* 0x000e6400000e0000 */
[----:B-1----:R-:W-:-:S06]  /*128b0*/  R2UR UR38, R0 ;  /* 0x00000000002672ca */ /* 0x002fcc00000e0000 */
[----:B--2---:R-:W-:Y:S09]  /*128c0*/  BRA.U UP0, `(.L_x_260) ;  /* 0x0000000100047547 */ /* 0x004ff2000b800000 */
[----:B--23--:R-:W-:Y:S05]  /*128d0*/  BPT.TRAP 0x1 ;  /* 0x000000040000795c */ /* 0x00cfea0000300000 */
.L_x_260:
[----:B------:R-:W1:Y:S01]  /*128e0*/  S2UR UR36, SR_CgaCtaId ;  /* 0x00000000002479c3 */ /* 0x000e620000008800 */
[----:B------:R-:W-:Y:S01]  /*128f0*/  UISETP.NE.AND UP0, UPT, UR40, URZ, UPT ;  /* 0x000000ff2800728c */ /* 0x000fe2000bf05270 */
[----:B------:R-:W-:Y:S01]  /*12900*/  IMAD.U32 R3, RZ, RZ, UR5 ;  /* 0x00000005ff037e24 */ /* 0x000fe2000f8e00ff */
[----:B------:R-:W-:Y:S01]  /*12910*/  UMOV UR4, 0x400 ;  /* 0x0000040000047882 */ /* 0x000fe20000000000 */
[----:B------:R-:W-:Y:S01]  /*12920*/  SHF.R.U32.HI R56, RZ, 0x5, R56 ;  /* 0x00000005ff387819 */ /* 0x000fe20000011638 */
[----:B------:R-:W-:Y:S01]  /*12930*/  USEL UR5, URZ, 0x80, UP0 ;  /* 0x00000080ff057887 */ /* 0x000fe20008000000 */
[----:B------:R-:W-:Y:S02]  /*12940*/  SHF.R.U32.HI R22, RZ, 0x15, R18 ;  /* 0x00000015ff167819 */ /* 0x000fe40000011612 */
[----:B------:R-:W-:Y:S02]  /*12950*/  SHF.L.U32 R3, R3, 0x1f, RZ ;  /* 0x0000001f03037819 */ /* 0x000fe400000006ff */
[----:B------:R-:W-:-:S02]  /*12960*/  LOP3.LUT R19, R56, 0x3, RZ, 0xc0, !PT ;  /* 0x0000000338137812 */ /* 0x000fc400078ec0ff */
[----:B------:R-:W-:Y:S02]  /*12970*/  LOP3.LUT R18, R18, UR5, RZ, 0xfc, !PT ;  /* 0x0000000512127c12 */ /* 0x000fe4000f8efcff */
[----:B------:R-:W-:Y:S01]  /*12980*/  ISETP.NE.AND P0, PT, R19, R22, PT ;  /* 0x000000161300720c */ /* 0x000fe20003f05270 */
[----:B-1----:R-:W-:-:S04]  /*12990*/  ULEA UR36, UR36, UR4, 0x18 ;  /* 0x0000000424247291 */ /* 0x002fc8000f8ec0ff */
[----:B------:R-:W-:Y:S02]  /*129a0*/  UIADD3 UR4, UPT, UPT, UR36, 0x28060, URZ ;  /* 0x0002806024047890 */ /* 0x000fe4000fffe0ff */
[----:B------:R-:W-:-:S09]  /*129b0*/  @UP0 UIADD3 UR4, UPT, UPT, UR36, 0x28050, URZ ;  /* 0x0002805024040890 */ /* 0x000fd2000fffe0ff */
[----:B------:R-:W1:Y:S02]  /*129c0*/  SYNCS.PHASECHK.TRANS64.TRYWAIT P1, [UR4], R3 ;  /* 0x00000003ff0075a7 */ /* 0x000e640008021104 */
[----:B-1----:R-:W-:Y:S05]  /*129d0*/  @!P1 BRA `(.L_x_261) ;  /* 0x000000f4008c9947 */ /* 0x002fea0003800000 */
.L_x_444:
        /* <DEDUP_REMOVED lines=17> */
.L_x_262:
[C---:B-1----:R-:W-:Y:S01]  /*12af0*/  VIADD R0, R18.reuse, 0x20 ;  /* 0x0000002012007836 */ /* 0x042fe20000000000 */
[----:B------:R-:W-:Y:S05]  /*12b00*/  WARPSYNC.ALL ;  /* 0x0000000000007948 */ /* 0x000fea0003800000 */
[----:B------:R-:W-:Y:S02]  /*12b10*/  SHF.R.U32.HI R0, RZ, 0x15, R0 ;  /* 0x00000015ff007819 */ /* 0x000fe40000011600 */
[----:B------:R-:W-:Y:S02]  /*12b20*/  R2UR UR4, R18 ;  /* 0x00000000120472ca */ /* 0x000fe400000e0000 */
[----:B------:R-:W-:-:S11]  /*12b30*/  ISETP.NE.AND P0, PT, R19, R0, PT ;  /* 0x000000001300720c */ /* 0x000fd60003f05270 */
[----:B------:R-:W1:Y:S02]  /*12b40*/  LDTM.x32 R124, tmem[UR4] ;  /* 0x00000004007c79ee */ /* 0x000e6400082c0000 */
[----:B-1----:R-:W-:Y:S05]  /*12b50*/  @!P0 BRA `(.L_x_263) ;  /* 0x0000000000408947 */ /* 0x002fea0003800000 */
[----:B------:R-:W-:Y:S01]  /*12b60*/  MOV R14, 0x8 ;  /* 0x00000008000e7802 */ /* 0x000fe20000000f00 */
[----:B------:R-:W1:Y:S01]  /*12b70*/  LDCU.64 UR8, c[0x4][0xb0] ;  /* 0x01001600ff0877ac */ /* 0x000e620008000a00 */
[----:B------:R-:W-:Y:S02]  /*12b80*/  HFMA2 R12, -RZ, RZ, 0, 5.9604644775390625e-08 ;  /* 0x00000001ff0c7431 */ /* 0x000fe400000001ff */
[----:B------:R-:W-:Y:S01]  /*12b90*/  IMAD.MOV.U32 R8, RZ, RZ, 0x192 ;  /* 0x00000192ff087424 */ /* 0x000fe200078e00ff */
[----:B------:R-:W4:Y:S01]  /*12ba0*/  LDCU.64 UR6, c[0x4][0xb8] ;  /* 0x01001700ff0677ac */ /* 0x000f220008000a00 */
[----:B------:R-:W2:Y:S01]  /*12bb0*/  LDC.64 R14, c[0x4][R14] ;  /* 0x010000000e0e7b82 */ /* 0x000ea20000000a00 */
[----:B------:R-:W-:Y:S01]  /*12bc0*/  IMAD.MOV.U32 R13, RZ, RZ, RZ ;  /* 0x000000ffff0d7224 */ /* 0x000fe200078e00ff */
[----:B------:R-:W5:Y:S01]  /*12bd0*/  LDCU.64 UR4, c[0x4][0x10] ;  /* 0x01000200ff0477ac */ /* 0x000f620008000a00 */
[----:B-1----:R-:W-:Y:S01]  /*12be0*/  IMAD.U32 R4, RZ, RZ, UR8 ;  /* 0x00000008ff047e24 */ /* 0x002fe2000f8e00ff */
[----:B------:R-:W-:Y:S01]  /*12bf0*/  MOV R5, UR9 ;  /* 0x0000000900057c02 */ /* 0x000fe20008000f00 */
[----:B----4-:R-:W-:Y:S01]  /*12c00*/  IMAD.U32 R6, RZ, RZ, UR6 ;  /* 0x00000006ff067e24 */ /* 0x010fe2000f8e00ff */
[----:B------:R-:W-:Y:S01]  /*12c10*/  MOV R7, UR7 ;  /* 0x0000000700077c02 */ /* 0x000fe20008000f00 */
[----:B-----5:R-:W-:Y:S01]  /*12c20*/  IMAD.U32 R10, RZ, RZ, UR4 ;  /* 0x00000004ff0a7e24 */ /* 0x020fe2000f8e00ff */
[----:B------:R-:W-:-:S02]  /*12c30*/  MOV R11, UR5 ;  /* 0x00000005000b7c02 */ /* 0x000fc40008000f00 */
[----:B------:R-:W-:-:S07]  /*12c40*/  LEPC R20, `(.L_x_263) ;  /* 0x000000001014794e */ /* 0x000fce0000000000 */
[----:B--23--:R-:W-:Y:S05]  /*12c50*/  CALL.ABS.NOINC R14 ;  /* 0x000000000e007343 */ /* 0x00cfea0003c00000 */
.L_x_263:
[C---:B------:R-:W-:Y:S01]  /*12c60*/  VIADD R0, R18.reuse, 0x40 ;  /* 0x0000004012007836 */ /* 0x040fe20000000000 */
[----:B------:R-:W-:Y:S05]  /*12c70*/  WARPSYNC.ALL ;  /* 0x0000000000007948 */ /* 0x000fea0003800000 */
[----:B------:R-:W-:Y:S02]  /*12c80*/  SHF.R.U32.HI R0, RZ, 0x15, R0 ;  /* 0x00000015ff007819 */ /* 0x000fe40000011600 */
[----:B------:R-:W-:Y:S02]  /*12c90*/  R2UR UR4, R18 ;  /* 0x00000000120472ca */ /* 0x000fe400000e0000 */
[----:B------:R-:W-:-:S11]  /*12ca0*/  ISETP.NE.AND P0, PT, R19, R0, PT ;  /* 0x000000001300720c */ /* 0x000fd60003f05270 */
[----:B------:R-:W1:Y:S02]  /*12cb0*/  LDTM.x32 R92, tmem[UR4+0x20] ;  /* 0x00002004005c79ee */ /* 0x000e6400082c0000 */
        /* <DEDUP_REMOVED lines=17> */
.L_x_264:
        /* <DEDUP_REMOVED lines=23> */
.L_x_265:
[C---:B------:R-:W-:Y:S01]  /*12f40*/  FMNMX3 R3, R156.reuse, R124, R128, !PT ;  /* 0x0000007c9c037276 */ /* 0x040fe20007800080 */
[----:B------:R-:W-:Y:S05]  /*12f50*/  WARPSYNC.ALL ;  /* 0x0000000000007948 */ /* 0x000fea0003800000 */
[C---:B------:R-:W-:Y:S02]  /*12f60*/  FMNMX3 R0, R156.reuse, R125, R129, !PT ;  /* 0x0000007d9c007276 */ /* 0x040fe40007800081 */
[----:B------:R-:W-:Y:S02]  /*12f70*/  FMNMX3 R5, R156, R126, R130, !PT ;  /* 0x0000007e9c057276 */ /* 0x000fe40007800082 */
[----:B------:R-:W-:-:S02]  /*12f80*/  FMNMX3 R3, R3, R132, R136, !PT ;  /* 0x0000008403037276 */ /* 0x000fc40007800088 */
[----:B------:R-:W-:Y:S02]  /*12f90*/  FMNMX3 R0, R0, R133, R137, !PT ;  /* 0x0000008500007276 */ /* 0x000fe40007800089 */
[----:B------:R-:W-:Y:S02]  /*12fa0*/  FMNMX3 R6, R156, R127, R131, !PT ;  /* 0x0000007f9c067276 */ /* 0x000fe40007800083 */
[----:B------:R-:W-:Y:S02]  /*12fb0*/  FMNMX3 R5, R5, R134, R138, !PT ;  /* 0x0000008605057276 */ /* 0x000fe4000780008a */
[----:B------:R-:W-:Y:S02]  /*12fc0*/  FMNMX3 R3, R3, R140, R144, !PT ;  /* 0x0000008c03037276 */ /* 0x000fe40007800090 */
[----:B------:R-:W-:Y:S02]  /*12fd0*/  FMNMX3 R0, R0, R141, R145, !PT ;  /* 0x0000008d00007276 */ /* 0x000fe40007800091 */
[----:B------:R-:W-:-:S02]  /*12fe0*/  FMNMX3 R6, R6, R135, R139, !PT ;  /* 0x0000008706067276 */ /* 0x000fc4000780008b */
[----:B------:R-:W-:Y:S02]  /*12ff0*/  FMNMX3 R5, R5, R142, R146, !PT ;  /* 0x0000008e05057276 */ /* 0x000fe40007800092 */
[----:B------:R-:W-:Y:S02]  /*13000*/  R2UR UR4, R18 ;  /* 0x00000000120472ca */ /* 0x000fe400000e0000 */
[----:B------:R-:W-:Y:S02]  /*13010*/  FMNMX3 R3, R3, R148, R152, !PT ;  /* 0x0000009403037276 */ /* 0x000fe40007800098 */
[----:B------:R-:W-:Y:S02]  /*13020*/  FMNMX3 R0, R0, R149, R153, !PT ;  /* 0x0000009500007276 */ /* 0x000fe40007800099 */
[----:B------:R-:W-:Y:S02]  /*13030*/  FMNMX3 R6, R6, R143, R147, !PT ;  /* 0x0000008f06067276 */ /* 0x000fe40007800093 */
[----:B------:R-:W-:-:S02]  /*13040*/  FMNMX3 R5, R5, R150, R154, !PT ;  /* 0x0000009605057276 */ /* 0x000fc4000780009a */
[----:B------:R-:W-:Y:S02]  /*13050*/  FMNMX3 R3, R3, R92, R96, !PT ;  /* 0x0000005c03037276 */ /* 0x000fe40007800060 */
[----:B------:R-:W-:Y:S01]  /*13060*/  FMNMX3 R0, R0, R93, R97, !PT ;  /* 0x0000005d00007276 */ /* 0x000fe20007800061 */
[----:B------:R-:W1:Y:S01]  /*13070*/  LDTM.x32 R60, tmem[UR4+0x60] ;  /* 0x00006004003c79ee */ /* 0x000e6200082c0000 */
[----:B------:R-:W-:Y:S02]  /*13080*/  FMNMX3 R6, R6, R151, R155, !PT ;  /* 0x0000009706067276 */ /* 0x000fe4000780009b */
[----:B------:R-:W-:Y:S02]  /*13090*/  FMNMX3 R5, R5, R94, R98, !PT ;  /* 0x0000005e05057276 */ /* 0x000fe40007800062 */
        /* <DEDUP_REMOVED lines=28> */
[----:B-1----:R-:W-:Y:S02]  /*13260*/  FMNMX3 R3, R3, R60, R64, !PT ;  /* 0x0000003c03037276 */ /* 0x002fe40007800040 */
        /* <DEDUP_REMOVED lines=15> */
[----:B------:R-:W-:Y:S02]  /*13360*/  ISETP.NE.AND P0, PT, R19, R22, PT ;  /* 0x000000161300720c */ /* 0x000fe40003f05270 */
[----:B------:R-:W-:Y:S02]  /*13370*/  FMNMX3 R17, R6, R87, R91, !PT ;  /* 0x0000005706117276 */ /* 0x000fe4000780005b */
[----:B------:R-:W-:-:S04]  /*13380*/  FMNMX3 R0, R4, R3, R0, !PT ;  /* 0x0000000304007276 */ /* 0x000fc80007800000 */
[----:B------:R-:W-:-:S04]  /*13390*/  FMNMX R17, R17, R0, !PT ;  /* 0x0000000011117209 */ /* 0x000fc80007800000 */
[----:B------:R-:W-:-:S04]  /*133a0*/  FSETP.NEU.AND P1, PT, R17, -INF , PT ;  /* 0xff8000001100780b */ /* 0x000fc80003f2d000 */
[----:B------:R-:W-:Y:S01]  /*133b0*/  FSEL R157, R17, RZ, P1 ;  /* 0x000000ff119d7208 */ /* 0x000fe20000800000 */
[----:B------:R-:W-:Y:S08]  /*133c0*/  @!P0 BRA `(.L_x_266) ;  /* 0x0000000000408947 */ /* 0x000ff00003800000 */
        /* <DEDUP_REMOVED lines=16> */
.L_x_266:
[----:B------:R-:W-:Y:S05]  /*134d0*/  WARPSYNC.ALL ;  /* 0x0000000000007948 */ /* 0x000fea0003800000 */
[----:B------:R-:W-:Y:S02]  /*134e0*/  R2UR UR4, R18 ;  /* 0x00000000120472ca */ /* 0x000fe400000e0000 */
[----:B------:R-:W-:-:S11]  /*134f0*/  ISETP.NE.AND P0, PT, RZ, UR47, PT ;  /* 0x0000002fff007c0c */ /* 0x000fd6000bf05270 */
[----:B------:R1:W-:Y:S02]  /*13500*/  STTM.x2 tmem[UR4], R156 ;  /* 0x0000009c000079ed */ /* 0x0003e400080c0004 */
[----:B------:R-:W-:Y:S05]  /*13510*/  @P0 BRA `(.L_x_267) ;  /* 0x0000000000040947 */ /* 0x000fea0003800000 */
[----:B--23--:R-:W-:Y:S05]  /*13520*/  BPT.TRAP 0x1 ;  /* 0x000000040000795c */ /* 0x00cfea0000300000 */
.L_x_267:
[----:B------:R-:W-:Y:S01]  /*13530*/  UISETP.NE.AND UP0, UPT, UR40, URZ, UPT ;  /* 0x000000ff2800728c */ /* 0x000fe2000bf05270 */
[----:B------:R-:W-:Y:S01]  /*13540*/  MOV R3, UR44 ;  /* 0x0000002c00037c02 */ /* 0x000fe20008000f00 */
[----:B------:R-:W-:Y:S01]  /*13550*/  USHF.L.U32 UR5, UR49, 0x3, URZ ;  /* 0x0000000331057899 */ /* 0x000fe200080006ff */
[----:B------:R-:W-:Y:S01]  /*13560*/  FSETP.NEU.AND P0, PT, R17, -INF , PT ;  /* 0xff8000001100780b */ /* 0x000fe20003f0d000 */
[----:B------:R-:W-:Y:S01]  /*13570*/  UIADD3 UR4, UPT, UPT, UR36, 0x28080, URZ ;  /* 0x0002808024047890 */ /* 0x000fe2000fffe0ff */
[----:B------:R-:W-:Y:S01]  /*13580*/  SHF.L.U32 R3, R3, 0x1f, RZ ;  /* 0x0000001f03037819 */ /* 0x000fe200000006ff */
[----:B------:R-:W-:Y:S01]  /*13590*/  UIADD3 UR7, UPT, UPT, UR5, 0x280d0, UR36 ;  /* 0x000280d005077890 */ /* 0x000fe2000fffe024 */
[----:B------:R-:W-:Y:S01]  /*135a0*/  FSEL R0, R17, RZ, P0 ;  /* 0x000000ff11007208 */ /* 0x000fe20000000000 */
[----:B------:R-:W-:-:S03]  /*135b0*/  USEL UR6, UR46, UR45, UP0 ;  /* 0x0000002d2e067287 */ /* 0x000fc60008000000 */
[----:B------:R-:W-:Y:S01]  /*135c0*/  @UP0 UIADD3 UR4, UPT, UPT, UR36, 0x28070, URZ ;  /* 0x0002807024040890 */ /* 0x000fe2000fffe0ff */
[----:B--2---:R-:W-:Y:S01]  /*135d0*/  FMUL R0, R0, -UR37 ;  /* 0x8000002500007c20 */ /* 0x004fe20008400000 */
[----:B------:R-:W-:-:S03]  /*135e0*/  ULOP3.LUT UR39, UR6, 0x1, URZ, 0x3c, !UPT ;  /* 0x0000000106277892 */ /* 0x000fc6000f8e3cff */
[--C-:B------:R-:W-:Y:S02]  /*135f0*/  FFMA2 R18, R124.F32x2.HI_LO, UR37.F32, R0.reuse.F32 ;  /* 0x000000257c127c49 */ /* 0x100fe40009200000 */
[--C-:B------:R-:W-:Y:S02]  /*13600*/  FFMA2 R22, R126.F32x2.HI_LO, UR37.F32, R0.reuse.F32 ;  /* 0x000000257e167c49 */ /* 0x100fe40009200000 */
[----:B------:R-:W-:Y:S01]  /*13610*/  SYNCS.ARRIVE.TRANS64.A1T0 RZ, [UR4], RZ ;  /* 0x000000ffffff79a7 */ /* 0x000fe20008100004 */
[----:B------:R-:W-:Y:S01]  /*13620*/  FSETP.GEU.AND P4, PT, R18, -126, PT ;  /* 0xc2fc00001200780b */ /* 0x000fe20003f8e000 */
[----:B------:R-:W-:Y:S01]  /*13630*/  ULOP3.LUT UR4, UR5, 0x8, URZ, 0x3c, !UPT ;  /* 0x0000000805047892 */ /* 0x000fe2000f8e3cff */
[----:B------:R-:W-:Y:S01]  /*13640*/  FSETP.GEU.AND P3, PT, R19, -126, PT ;  /* 0xc2fc00001300780b */ /* 0x000fe20003f6e000 */
[--C-:B------:R-:W-:Y:S01]  /*13650*/  FFMA2 R124, R128.F32x2.HI_LO, UR37.F32, R0.reuse.F32 ;  /* 0x00000025807c7c49 */ /* 0x100fe20009200000 */
[----:B------:R-:W-:Y:S01]  /*13660*/  FSETP.GEU.AND P2, PT, R22, -126, PT ;  /* 0xc2fc00001600780b */ /* 0x000fe20003f4e000 */
[----:B------:R-:W-:Y:S01]  /*13670*/  UIADD3 UR4, UPT, UPT, UR4, 0x280d0, UR36 ;  /* 0x000280d004047890 */ /* 0x000fe2000fffe024 */
[----:B------:R-:W-:Y:S01]  /*13680*/  FSETP.GEU.AND P1, PT, R23, -126, PT ;  /* 0xc2fc00001700780b */ /* 0x000fe20003f2e000 */
[----:B------:R-:W2:Y:S01]  /*13690*/  SYNCS.PHASECHK.TRANS64.TRYWAIT P5, [UR7], R3 ;  /* 0x00000003ff0075a7 */ /* 0x000ea200080a1107 */
[----:B------:R-:W-:Y:S01]  /*136a0*/  FSETP.GEU.AND P0, PT, R124, -126, PT ;  /* 0xc2fc00007c00780b */ /* 0x000fe20003f0e000 */
[----:B------:R-:W-:Y:S01]  /*136b0*/  FFMA2 R126, R130.F32x2.HI_LO, UR37.F32, R0.F32 ;  /* 0x00000025827e7c49 */ /* 0x000fe20009200000 */
[----:B------:R-:W-:-:S03]  /*136c0*/  FSETP.GEU.AND P6, PT, R125, -126, PT ;  /* 0xc2fc00007d00780b */ /* 0x000fc60003fce000 */
[----:B------:R-:W-:Y:S02]  /*136d0*/  @!P4 FMUL R18, R18, 0.5 ;  /* 0x3f0000001212c820 */ /* 0x000fe40000400000 */
[----:B------:R-:W-:Y:S02]  /*136e0*/  @!P3 FMUL R19, R19, 0.5 ;  /* 0x3f0000001313b820 */ /* 0x000fe40000400000 */
[----:B------:R-:W-:Y:S02]  /*136f0*/  @!P2 FMUL R22, R22, 0.5 ;  /* 0x3f0000001616a820 */ /* 0x000fe40000400000 */
[----:B------:R-:W-:Y:S01]  /*13700*/  @!P1 FMUL R23, R23, 0.5 ;  /* 0x3f00000017179820 */ /* 0x000fe20000400000 */
[----:B------:R-:W4:Y:S08]  /*13710*/  MUFU.EX2 R18, R18 ;  /* 0x0000001200127308 */ /* 0x000f300000000800 */
[----:B------:R-:W1:Y:S08]  /*13720*/  MUFU.EX2 R19, R19 ;  /* 0x0000001300137308 */ /* 0x000e700000000800 */
[----:B------:R-:W1:Y:S08]  /*13730*/  MUFU.EX2 R22, R22 ;  /* 0x0000001600167308 */ /* 0x000e700000000800 */
[----:B------:R-:W1:Y:S02]  /*13740*/  MUFU.EX2 R23, R23 ;  /* 0x0000001700177308 */ /* 0x000e640000000800 */
[----:B-12-4-:R-:W-:Y:S05]  /*13750*/  @!P5 BRA `(.L_x_268) ;  /* 0x000000e80044d947 */ /* 0x016fea0003800000 */
.L_x_446:
[----:B------:R-:W-:Y:S01]  /*13760*/  @!P0 FMUL R124, R124, 0.5 ;  /* 0x3f0000007c7c8820 */ /* 0x000fe20000400000 */
[--C-:B------:R-:W-:Y:S01]  /*13770*/  FFMA2 R128, R132.F32x2.HI_LO, UR37.F32, R0.reuse.F32 ;  /* 0x0000002584807c49 */ /* 0x100fe20009200000 */
[----:B------:R-:W-:Y:S01]  /*13780*/  FSETP.GEU.AND P5, PT, R126, -126, PT ;  /* 0xc2fc00007e00780b */ /* 0x000fe20003fae000 */
[----:B------:R-:W-:Y:S01]  /*13790*/  @!P4 FMUL R18, R18, R18 ;  /* 0x000000121212c220 */ /* 0x000fe20000400000 */
[--C-:B------:R-:W-:Y:S01]  /*137a0*/  FFMA2 R130, R134.F32x2.HI_LO, UR37.F32, R0.reuse.F32 ;  /* 0x0000002586827c49 */ /* 0x100fe20009200000 */
[----:B------:R-:W-:Y:S01]  /*137b0*/  FSETP.GEU.AND P4, PT, R127, -126, PT ;  /* 0xc2fc00007f00780b */ /* 0x000fe20003f8e000 */
[----:B------:R-:W2:Y:S01]  /*137c0*/  MUFU.EX2 R124, R124 ;  /* 0x0000007c007c7308 */ /* 0x000ea20000000800 */
[----:B------:R-:W-:Y:S01]  /*137d0*/  @!P3 FMUL R19, R19, R19 ;  /* 0x000000131313b220 */ /* 0x000fe20000400000 */
[----:B------:R-:W-:Y:S01]  /*137e0*/  FSETP.GEU.AND P3, PT, R128, -126, PT ;  /* 0xc2fc00008000780b */ /* 0x000fe20003f6e000 */
[----:B------:R-:W-:Y:S01]  /*137f0*/  @!P2 FMUL R22, R22, R22 ;  /* 0x000000161616a220 */ /* 0x000fe20000400000 */
[----:B------:R-:W-:Y:S01]  /*13800*/  @!P1 FMUL R23, R23, R23 ;  /* 0x0000001717179220 */ /* 0x000fe20000400000 */
[----:B------:R-:W-:Y:S01]  /*13810*/  FSETP.GEU.AND P2, PT, R129, -126, PT ;  /* 0xc2fc00008100780b */ /* 0x000fe20003f4e000 */
[----:B------:R-:W-:Y:S01]  /*13820*/  @!P6 FMUL R125, R125, 0.5 ;  /* 0x3f0000007d7de820 */ /* 0x000fe20000400000 */
[----:B------:R-:W-:Y:S01]  /*13830*/  FSETP.GEU.AND P1, PT, R130, -126, PT ;  /* 0xc2fc00008200780b */ /* 0x000fe20003f2e000 */
[--C-:B------:R-:W-:Y:S01]  /*13840*/  FFMA2 R132, R136.F32x2.HI_LO, UR37.F32, R0.reuse.F32 ;  /* 0x0000002588847c49 */ /* 0x100fe20009200000 */
[----:B------:R-:W-:Y:S01]  /*13850*/  USHF.R.U32.HI UR5, URZ, 0x15, UR38 ;  /* 0x00000015ff057899 */ /* 0x000fe20008011626 */
[----:B------:R-:W-:Y:S01]  /*13860*/  @!P5 FMUL R126, R126, 0.5 ;  /* 0x3f0000007e7ed820 */ /* 0x000fe20000400000 */
[--C-:B------:R-:W-:Y:S01]  /*13870*/  FFMA2 R134, R138.F32x2.HI_LO, UR37.F32, R0.reuse.F32 ;  /* 0x000000258a867c49 */ /* 0x100fe20009200000 */
[----:B------:R-:W4:Y:S01]  /*13880*/  MUFU.EX2 R125, R125 ;  /* 0x0000007d007d7308 */ /* 0x000f220000000800 */
[----:B------:R-:W-:Y:S01]  /*13890*/  @!P4 FMUL R127, R127, 0.5 ;  /* 0x3f0000007f7fc820 */ /* 0x000fe20000400000 */
[--C-:B------:R-:W-:Y:S01]  /*138a0*/  FFMA2 R136, R140.F32x2.HI_LO, UR37.F32, R0.reuse.F32 ;  /* 0x000000258c887c49 */ /* 0x100fe20009200000 */
[----:B-1----:R-:W-:Y:S01]  /*138b0*/  MOV R3, UR5 ;  /* 0x0000000500037c02 */ /* 0x002fe20008000f00 */
[----:B------:R-:W-:Y:S01]  /*138c0*/  @!P3 FMUL R128, R128, 0.5 ;  /* 0x3f0000008080b820 */ /* 0x000fe20000400000 */
[----:B--2---:R-:W-:Y:S01]  /*138d0*/  @!P0 FMUL R124, R124, R124 ;  /* 0x0000007c7c7c8220 */ /* 0x004fe20000400000 */
[----:B------:R-:W-:Y:S01]  /*138e0*/  FSETP.GEU.AND P0, PT, R131, -126, PT ;  /* 0xc2fc00008300780b */ /* 0x000fe20003f0e000 */
[----:B------:R-:W-:Y:S01]  /*138f0*/  @!P2 FMUL R129, R129, 0.5 ;  /* 0x3f0000008181a820 */ /* 0x000fe20000400000 */
[----:B------:R-:W-:Y:S01]  /*13900*/  @!P1 FMUL R130, R130, 0.5 ;  /* 0x3f00000082829820 */ /* 0x000fe20000400000 */
[----:B------:R-:W1:Y:S01]  /*13910*/  MUFU.EX2 R126, R126 ;  /* 0x0000007e007e7308 */ /* 0x000e620000000800 */
[--C-:B------:R-:W-:Y:S01]  /*13920*/  FFMA2 R138, R142.F32x2.HI_LO, UR37.F32, R0.reuse.F32 ;  /* 0x000000258e8a7c49 */ /* 0x100fe20009200000 */
[----:B------:R-:W-:Y:S01]  /*13930*/  UISETP.NE.AND UP0, UPT, UR40, URZ, UPT ;  /* 0x000000ff2800728c */ /* 0x000fe2000bf05270 */
[--C-:B------:R-:W-:Y:S01]  /*13940*/  FFMA2 R140, R144.F32x2.HI_LO, UR37.F32, R0.reuse.F32 ;  /* 0x00000025908c7c49 */ /* 0x100fe20009200000 */
[----:B------:R-:W-:Y:S01]  /*13950*/  ULOP3.LUT UR44, UR44, 0x1, URZ, 0x3c, !UPT ;  /* 0x000000012c2c7892 */ /* 0x000fe2000f8e3cff */
[--C-:B------:R-:W-:Y:S01]  /*13960*/  FFMA2 R142, R146.F32x2.HI_LO, UR37.F32, R0.reuse.F32 ;  /* 0x00000025928e7c49 */ /* 0x100fe20009200000 */
[----:B------:R-:W-:Y:S01]  /*13970*/  USEL UR46, UR39, UR46, UP0 ;  /* 0x0000002e272e7287 */ /* 0x000fe20008000000 */
[--C-:B------:R-:W-:Y:S01]  /*13980*/  FFMA2 R144, R148.F32x2.HI_LO, UR37.F32, R0.reuse.F32 ;  /* 0x0000002594907c49 */ /* 0x100fe20009200000 */
[----:B------:R-:W2:Y:S01]  /*13990*/  MUFU.EX2 R127, R127 ;  /* 0x0000007f007f7308 */ /* 0x000ea20000000800 */
[----:B----4-:R-:W-:Y:S01]  /*139a0*/  @!P6 FMUL R125, R125, R125 ;  /* 0x0000007d7d7de220 */ /* 0x010fe20000400000 */
[----:B------:R-:W-:Y:S01]  /*139b0*/  @!P0 FMUL R131, R131, 0.5 ;  /* 0x3f00000083838820 */ /* 0x000fe20000400000 */
[----:B------:R-:W-:Y:S01]  /*139c0*/  FSETP.GEU.AND P6, PT, R132, -126, PT ;  /* 0xc2fc00008400780b */ /* 0x000fe20003fce000 */
[--C-:B------:R-:W-:Y:S01]  /*139d0*/  FFMA2 R146, R150.F32x2.HI_LO, UR37.F32, R0.reuse.F32 ;  /* 0x0000002596927c49 */ /* 0x100fe20009200000 */
[----:B------:R-:W-:Y:S01]  /*139e0*/  USEL UR45, UR45, UR39, UP0 ;  /* 0x000000272d2d7287 */ /* 0x000fe20008000000 */
[--C-:B------:R-:W-:Y:S01]  /*139f0*/  FFMA2 R148, R152.F32x2.HI_LO, UR37.F32, R0.reuse.F32 ;  /* 0x0000002598947c49 */ /* 0x100fe20009200000 */
[----:B------:R-:W-:Y:S01]  /*13a00*/  SYNCS.ARRIVE.TRANS64.A1T0 RZ, [UR4], RZ ;  /* 0x000000ffffff79a7 */ /* 0x000fe20008100004 */
[----:B------:R-:W4:Y:S01]  /*13a10*/  MUFU.EX2 R128, R128 ;  /* 0x0000008000807308 */ /* 0x000f220000000800 */
[----:B-1----:R-:W-:Y:S01]  /*13a20*/  @!P5 FMUL R126, R126, R126 ;  /* 0x0000007e7e7ed220 */ /* 0x002fe20000400000 */
[----:B------:R-:W-:Y:S01]  /*13a30*/  FSETP.GEU.AND P5, PT, R133, -126, PT ;  /* 0xc2fc00008500780b */ /* 0x000fe20003fae000 */
[--C-:B------:R-:W-:Y:S01]  /*13a40*/  FFMA2 R154, R154.F32x2.HI_LO, UR37.F32, R0.reuse.F32 ;  /* 0x000000259a9a7c49 */ /* 0x100fe20009200000 */
[----:B------:R-:W-:Y:S01]  /*13a50*/  F2FP.F16.F32.PACK_AB R57, R23, R22 ;  /* 0x000000161739723e */ /* 0x000fe200000000ff */
[--C-:B------:R-:W-:Y:S01]  /*13a60*/  FFMA2 R8, R92.F32x2.HI_LO, UR37.F32, R0.reuse.F32 ;  /* 0x000000255c087c49 */ /* 0x100fe20009200000 */
[----:B------:R-:W-:Y:S01]  /*13a70*/  F2FP.F16.F32.PACK_AB R58, R125, R124 ;  /* 0x0000007c7d3a723e */ /* 0x000fe200000000ff */
[--C-:B------:R-:W-:Y:S01]  /*13a80*/  FFMA2 R6, R94.F32x2.HI_LO, UR37.F32, R0.reuse.F32 ;  /* 0x000000255e067c49 */ /* 0x100fe20009200000 */
[----:B------:R-:W1:Y:S01]  /*13a90*/  MUFU.EX2 R129, R129 ;  /* 0x0000008100817308 */ /* 0x000e620000000800 */
[----:B--2---:R-:W-:Y:S01]  /*13aa0*/  @!P4 FMUL R127, R127, R127 ;  /* 0x0000007f7f7fc220 */ /* 0x004fe20000400000 */
[----:B------:R-:W-:Y:S01]  /*13ab0*/  FSETP.GEU.AND P4, PT, R134, -126, PT ;  /* 0xc2fc00008600780b */ /* 0x000fe20003f8e000 */
[----:B------:R-:W-:Y:S01]  /*13ac0*/  @!P6 FMUL R132, R132, 0.5 ;  /* 0x3f0000008484e820 */ /* 0x000fe20000400000 */
[----:B------:R-:W-:-:S02]  /*13ad0*/  FFMA2 R4, R96.F32x2.HI_LO, UR37.F32, R0.F32 ;  /* 0x0000002560047c49 */ /* 0x000fc40009200000 */
[--C-:B------:R-:W-:Y:S01]  /*13ae0*/  FFMA2 R10, R98.F32x2.HI_LO, UR37.F32, R0.reuse.F32 ;  /* 0x00000025620a7c49 */ /* 0x100fe20009200000 */
[----:B------:R-:W-:Y:S01]  /*13af0*/  F2FP.F16.F32.PACK_AB R59, R127, R126 ;  /* 0x0000007e7f3b723e */ /* 0x000fe200000000ff */
[----:B------:R-:W2:Y:S01]  /*13b00*/  MUFU.EX2 R130, R130 ;  /* 0x0000008200827308 */ /* 0x000ea20000000800 */
[----:B----4-:R-:W-:Y:S01]  /*13b10*/  @!P3 FMUL R128, R128, R128 ;  /* 0x000000808080b220 */ /* 0x010fe20000400000 */
[----:B------:R-:W-:Y:S01]  /*13b20*/  FSETP.GEU.AND P3, PT, R135, -126, PT ;  /* 0xc2fc00008700780b */ /* 0x000fe20003f6e000 */
[----:B------:R-:W-:Y:S01]  /*13b30*/  @!P5 FMUL R133, R133, 0.5 ;  /* 0x3f0000008585d820 */ /* 0x000fe20000400000 */
[--C-:B------:R-:W-:Y:S02]  /*13b40*/  FFMA2 R150, R122.F32x2.HI_LO, UR37.F32, R0.reuse.F32 ;  /* 0x000000257a967c49 */ /* 0x100fe40009200000 */
[--C-:B------:R-:W-:Y:S02]  /*13b50*/  FFMA2 R24, R24.F32x2.HI_LO, UR37.F32, R0.reuse.F32 ;  /* 0x0000002518187c49 */ /* 0x100fe40009200000 */
[----:B------:R-:W4:Y:S01]  /*13b60*/  MUFU.EX2 R131, R131 ;  /* 0x0000008300837308 */ /* 0x000f220000000800 */
[----:B-1----:R-:W-:Y:S01]  /*13b70*/  @!P2 FMUL R129, R129, R129 ;  /* 0x000000818181a220 */ /* 0x002fe20000400000 */
[----:B------:R-:W-:Y:S01]  /*13b80*/  FSETP.GEU.AND P2, PT, R136, -126, PT ;  /* 0xc2fc00008800780b */ /* 0x000fe20003f4e000 */
[----:B------:R-:W-:Y:S01]  /*13b90*/  @!P4 FMUL R134, R134, 0.5 ;  /* 0x3f0000008686c820 */ /* 0x000fe20000400000 */
[----:B------:R-:W-:-:S02]  /*13ba0*/  FFMA2 R26, R26.F32x2.HI_LO, UR37.F32, R0.F32 ;  /* 0x000000251a1a7c49 */ /* 0x000fc40009200000 */
[--C-:B------:R-:W-:Y:S02]  /*13bb0*/  FFMA2 R28, R28.F32x2.HI_LO, UR37.F32, R0.reuse.F32 ;  /* 0x000000251c1c7c49 */ /* 0x100fe40009200000 */
[----:B------:R-:W-:Y:S01]  /*13bc0*/  @!P3 FMUL R135, R135, 0.5 ;  /* 0x3f0000008787b820 */ /* 0x000fe20000400000 */
[----:B--2---:R-:W-:Y:S01]  /*13bd0*/  @!P1 FMUL R130, R130, R130 ;  /* 0x0000008282829220 */ /* 0x004fe20000400000 */
[----:B------:R-:W-:Y:S01]  /*13be0*/  FSETP.GEU.AND P1, PT, R137, -126, PT ;  /* 0xc2fc00008900780b */ /* 0x000fe20003f2e000 */
[----:B------:R-:W1:Y:S01]  /*13bf0*/  MUFU.EX2 R132, R132 ;  /* 0x0000008400847308 */ /* 0x000e620000000800 */
[--C-:B------:R-:W-:Y:S02]  /*13c00*/  FFMA2 R30, R30.F32x2.HI_LO, UR37.F32, R0.reuse.F32 ;  /* 0x000000251e1e7c49 */ /* 0x100fe40009200000 */
[--C-:B------:R-:W-:Y:S02]  /*13c10*/  FFMA2 R32, R32.F32x2.HI_LO, UR37.F32, R0.reuse.F32 ;  /* 0x0000002520207c49 */ /* 0x100fe40009200000 */
[----:B------:R-:W-:Y:S01]  /*13c20*/  @!P2 FMUL R136, R136, 0.5 ;  /* 0x3f0000008888a820 */ /* 0x000fe20000400000 */
[----:B----4-:R-:W-:Y:S01]  /*13c30*/  @!P0 FMUL R131, R131, R131 ;  /* 0x0000008383838220 */ /* 0x010fe20000400000 */
[----:B------:R-:W-:Y:S01]  /*13c40*/  FSETP.GEU.AND P0, PT, R138, -126, PT ;  /* 0xc2fc00008a00780b */ /* 0x000fe20003f0e000 */
[----:B------:R-:W2:Y:S01]  /*13c50*/  MUFU.EX2 R133, R133 ;  /* 0x0000008500857308 */ /* 0x000ea20000000800 */
[----:B------:R-:W-:-:S02]  /*13c60*/  FFMA2 R34, R34.F32x2.HI_LO, UR37.F32, R0.F32 ;  /* 0x0000002522227c49 */ /* 0x000fc40009200000 */
[--C-:B------:R-:W-:Y:S02]  /*13c70*/  FFMA2 R36, R36.F32x2.HI_LO, UR37.F32, R0.reuse.F32 ;  /* 0x0000002524247c49 */ /* 0x100fe40009200000 */
[----:B------:R-:W-:Y:S01]  /*13c80*/  @!P1 FMUL R137, R137, 0.5 ;  /* 0x3f00000089899820 */ /* 0x000fe20000400000 */
[--C-:B------:R-:W-:Y:S02]  /*13c90*/  FFMA2 R38, R38.F32x2.HI_LO, UR37.F32, R0.reuse.F32 ;  /* 0x0000002526267c49 */ /* 0x100fe40009200000 */
[----:B------:R-:W4:Y:S01]  /*13ca0*/  MUFU.EX2 R134, R134 ;  /* 0x0000008600867308 */ /* 0x000f220000000800 */
[----:B-1----:R-:W-:Y:S01]  /*13cb0*/  @!P6 FMUL R132, R132, R132 ;  /* 0x000000848484e220 */ /* 0x002fe20000400000 */
[----:B------:R-:W-:Y:S01]  /*13cc0*/  FSETP.GEU.AND P6, PT, R139, -126, PT ;  /* 0xc2fc00008b00780b */ /* 0x000fe20003fce000 */
[--C-:B------:R-:W-:Y:S02]  /*13cd0*/  FFMA2 R40, R40.F32x2.HI_LO, UR37.F32, R0.reuse.F32 ;  /* 0x0000002528287c49 */ /* 0x100fe40009200000 */
[----:B------:R-:W-:Y:S01]  /*13ce0*/  @!P0 FMUL R138, R138, 0.5 ;  /* 0x3f0000008a8a8820 */ /* 0x000fe20000400000 */
[----:B------:R-:W-:-:S02]  /*13cf0*/  FFMA2 R42, R42.F32x2.HI_LO, UR37.F32, R0.F32 ;  /* 0x000000252a2a7c49 */ /* 0x000fc40009200000 */
[----:B------:R-:W1:Y:S01]  /*13d00*/  MUFU.EX2 R135, R135 ;  /* 0x0000008700877308 */ /* 0x000e620000000800 */
[----:B--2---:R-:W-:Y:S01]  /*13d10*/  @!P5 FMUL R133, R133, R133 ;  /* 0x000000858585d220 */ /* 0x004fe20000400000 */
[----:B------:R-:W-:Y:S01]  /*13d20*/  FSETP.GEU.AND P5, PT, R140, -126, PT ;  /* 0xc2fc00008c00780b */ /* 0x000fe20003fae000 */
[--C-:B------:R-:W-:Y:S02]  /*13d30*/  FFMA2 R44, R44.F32x2.HI_LO, UR37.F32, R0.reuse.F32 ;  /* 0x000000252c2c7c49 */ /* 0x100fe40009200000 */
[--C-:B------:R-:W-:Y:S02]  /*13d40*/  FFMA2 R46, R46.F32x2.HI_LO, UR37.F32, R0.reuse.F32 ;  /* 0x000000252e2e7c49 */ /* 0x100fe40009200000 */
[----:B------:R-:W-:Y:S01]  /*13d50*/  @!P6 FMUL R139, R139, 0.5 ;  /* 0x3f0000008b8be820 */ /* 0x000fe20000400000 */
[----:B------:R-:W2:Y:S01]  /*13d60*/  MUFU.EX2 R136, R136 ;  /* 0x0000008800887308 */ /* 0x000ea20000000800 */
[----:B----4-:R-:W-:Y:S01]  /*13d70*/  @!P4 FMUL R134, R134, R134 ;  /* 0x000000868686c220 */ /* 0x010fe20000400000 */
[----:B------:R-:W-:Y:S01]  /*13d80*/  FSETP.GEU.AND P4, PT, R141, -126, PT ;  /* 0xc2fc00008d00780b */ /* 0x000fe20003f8e000 */
[----:B------:R-:W-:-:S02]  /*13d90*/  FFMA2 R48, R48.F32x2.HI_LO, UR37.F32, R0.F32 ;  /* 0x0000002530307c49 */ /* 0x000fc40009200000 */
[--C-:B------:R-:W-:Y:S02]  /*13da0*/  FFMA2 R50, R50.F32x2.HI_LO, UR37.F32, R0.reuse.F32 ;  /* 0x0000002532327c49 */ /* 0x100fe40009200000 */
[----:B------:R-:W-:Y:S01]  /*13db0*/  @!P5 FMUL R140, R140, 0.5 ;  /* 0x3f0000008c8cd820 */ /* 0x000fe20000400000 */
[----:B------:R-:W4:Y:S01]  /*13dc0*/  MUFU.EX2 R137, R137 ;  /* 0x0000008900897308 */ /* 0x000f220000000800 */
[----:B-1----:R-:W-:Y:S01]  /*13dd0*/  @!P3 FMUL R135, R135, R135 ;  /* 0x000000878787b220 */ /* 0x002fe20000400000 */
[----:B------:R-:W-:Y:S01]  /*13de0*/  FSETP.GEU.AND P3, PT, R142, -126, PT ;  /* 0xc2fc00008e00780b */ /* 0x000fe20003f6e000 */
[--C-:B------:R-:W-:Y:S02]  /*13df0*/  FFMA2 R52, R52.F32x2.HI_LO, UR37.F32, R0.reuse.F32 ;  /* 0x0000002534347c49 */ /* 0x100fe40009200000 */
[--C-:B------:R-:W-:Y:S02]  /*13e00*/  FFMA2 R54, R54.F32x2.HI_LO, UR37.F32, R0.reuse.F32 ;  /* 0x0000002536367c49 */ /* 0x100fe40009200000 */
[----:B------:R-:W-:Y:S01]  /*13e10*/  @!P4 FMUL R141, R141, 0.5 ;  /* 0x3f0000008d8dc820 */ /* 0x000fe20000400000 */
[----:B------:R-:W1:Y:S01]  /*13e20*/  MUFU.EX2 R138, R138 ;  /* 0x0000008a008a7308 */ /* 0x000e620000000800 */
[----:B--2---:R-:W-:Y:S01]  /*13e30*/  @!P2 FMUL R136, R136, R136 ;  /* 0x000000888888a220 */ /* 0x004fe20000400000 */
[----:B------:R-:W-:Y:S01]  /*13e40*/  FSETP.GEU.AND P2, PT, R143, -126, PT ;  /* 0xc2fc00008f00780b */ /* 0x000fe20003f4e000 */
[----:B------:R-:W-:-:S02]  /*13e50*/  FFMA2 R60, R60.F32x2.HI_LO, UR37.F32, R0.F32 ;  /* 0x000000253c3c7c49 */ /* 0x000fc40009200000 */
[--C-:B------:R-:W-:Y:S02]  /*13e60*/  FFMA2 R62, R62.F32x2.HI_LO, UR37.F32, R0.reuse.F32 ;  /* 0x000000253e3e7c49 */ /* 0x100fe40009200000 */
[----:B------:R-:W-:Y:S01]  /*13e70*/  @!P3 FMUL R142, R142, 0.5 ;  /* 0x3f0000008e8eb820 */ /* 0x000fe20000400000 */
[----:B------:R-:W2:Y:S01]  /*13e80*/  MUFU.EX2 R139, R139 ;  /* 0x0000008b008b7308 */ /* 0x000ea20000000800 */
[----:B----4-:R-:W-:Y:S01]  /*13e90*/  @!P1 FMUL R137, R137, R137 ;  /* 0x0000008989899220 */ /* 0x010fe20000400000 */
[----:B------:R-:W-:Y:S01]  /*13ea0*/  FSETP.GEU.AND P1, PT, R144, -126, PT ;  /* 0xc2fc00009000780b */ /* 0x000fe20003f2e000 */
[--C-:B------:R-:W-:Y:S02]  /*13eb0*/  FFMA2 R64, R64.F32x2.HI_LO, UR37.F32, R0.reuse.F32 ;  /* 0x0000002540407c49 */ /* 0x100fe40009200000 */
[--C-:B------:R-:W-:Y:S02]  /*13ec0*/  FFMA2 R66, R66.F32x2.HI_LO, UR37.F32, R0.reuse.F32 ;  /* 0x0000002542427c49 */ /* 0x100fe40009200000 */
[----:B------:R-:W-:Y:S01]  /*13ed0*/  @!P2 FMUL R143, R143, 0.5 ;  /* 0x3f0000008f8fa820 */ /* 0x000fe20000400000 */
[----:B------:R-:W4:Y:S01]  /*13ee0*/  MUFU.EX2 R140, R140 ;  /* 0x0000008c008c7308 */ /* 0x000f220000000800 */
[----:B-1----:R-:W-:Y:S01]  /*13ef0*/  @!P0 FMUL R138, R138, R138 ;  /* 0x0000008a8a8a8220 */ /* 0x002fe20000400000 */
[----:B------:R-:W-:Y:S01]  /*13f00*/  FSETP.GEU.AND P0, PT, R145, -126, PT ;  /* 0xc2fc00009100780b */ /* 0x000fe20003f0e000 */
[----:B------:R-:W-:-:S02]  /*13f10*/  FFMA2 R68, R68.F32x2.HI_LO, UR37.F32, R0.F32 ;  /* 0x0000002544447c49 */ /* 0x000fc40009200000 */
[--C-:B------:R-:W-:Y:S02]  /*13f20*/  FFMA2 R70, R70.F32x2.HI_LO, UR37.F32, R0.reuse.F32 ;  /* 0x0000002546467c49 */ /* 0x100fe40009200000 */
[----:B------:R-:W-:Y:S01]  /*13f30*/  @!P1 FMUL R144, R144, 0.5 ;  /* 0x3f00000090909820 */ /* 0x000fe20000400000 */
        /* <DEDUP_REMOVED lines=22> */
[----:B------:R-:W-:Y:S02]  /*140a0*/  FFMA2 R86, R86.F32x2.HI_LO, UR37.F32, R0.F32 ;  /* 0x0000002556567c49 */ /* 0x000fe40009200000 */
[----:B------:R-:W-:Y:S01]  /*140b0*/  @!P4 FMUL R148, R148, 0.5 ;  /* 0x3f0000009494c820 */ /* 0x000fe20000400000 */
[----:B------:R-:W2:Y:S01]  /*140c0*/  MUFU.EX2 R145, R145 ;  /* 0x0000009100917308 */ /* 0x000ea20000000800 */
[----:B----4-:R-:W-:Y:S01]  /*140d0*/  @!P2 FMUL R143, R143, R143 ;  /* 0x0000008f8f8fa220 */ /* 0x010fe20000400000 */
[----:B------:R-:W-:-:S05]  /*140e0*/  FSETP.GEU.AND P2, PT, R154, -126, PT ;  /* 0xc2fc00009a00780b */ /* 0x000fca0003f4e000 */
[----:B------:R-:W-:Y:S01]  /*140f0*/  @!P3 FMUL R149, R149, 0.5 ;  /* 0x3f0000009595b820 */ /* 0x000fe20000400000 */
[----:B------:R-:W4:Y:S01]  /*14100*/  MUFU.EX2 R146, R146 ;  /* 0x0000009200927308 */ /* 0x000f220000000800 */
[----:B-1----:R-:W-:Y:S01]  /*14110*/  @!P1 FMUL R144, R144, R144 ;  /* 0x0000009090909220 */ /* 0x002fe20000400000 */
[----:B------:R-:W-:-:S05]  /*14120*/  FSETP.GEU.AND P1, PT, R155, -126, PT ;  /* 0xc2fc00009b00780b */ /* 0x000fca0003f2e000 */
[----:B------:R-:W-:Y:S01]  /*14130*/  @!P2 FMUL R154, R154, 0.5 ;  /* 0x3f0000009a9aa820 */ /* 0x000fe20000400000 */
[----:B------:R-:W1:Y:S01]  /*14140*/  MUFU.EX2 R147, R147 ;  /* 0x0000009300937308 */ /* 0x000e620000000800 */
[----:B--2---:R-:W-:Y:S01]  /*14150*/  @!P0 FMUL R145, R145, R145 ;  /* 0x0000009191918220 */ /* 0x004fe20000400000 */
[----:B------:R-:W-:-:S05]  /*14160*/  FSETP.GEU.AND P0, PT, R8, -126, PT ;  /* 0xc2fc00000800780b */ /* 0x000fca0003f0e000 */
        /* <DEDUP_REMOVED lines=21> */
[----:B------:R1:W5:Y:S01]  /*142c0*/  MUFU.EX2 R95, R9 ;  /* 0x00000009005f7308 */ /* 0x0003620000000800 */
[----:B--2---:R-:W-:Y:S01]  /*142d0*/  @!P1 FMUL R93, R93, R93 ;  /* 0x0000005d5d5d9220 */ /* 0x004fe20000400000 */
[----:B------:R-:W-:-:S05]  /*142e0*/  FSETP.GEU.AND P1, PT, R10, -126, PT ;  /* 0xc2fc00000a00780b */ /* 0x000fca0003f2e000 */
[----:B------:R-:W-:Y:S01]  /*142f0*/  @!P2 FMUL R5, R5, 0.5 ;  /* 0x3f0000000505a820 */ /* 0x000fe20000400000 */
[----:B------:R-:W2:Y:S01]  /*14300*/  MUFU.EX2 R96, R6 ;  /* 0x0000000600607308 */ /* 0x000ea20000000800 */
[----:B----4-:R-:W-:Y:S01]  /*14310*/  @!P0 FMUL R94, R94, R94 ;  /* 0x0000005e5e5e8220 */ /* 0x010fe20000400000 */
[----:B------:R-:W-:-:S05]  /*14320*/  FSETP.GEU.AND P0, PT, R11, -126, PT ;  /* 0xc2fc00000b00780b */ /* 0x000fca0003f0e000 */
[----:B------:R-:W-:Y:S01]  /*14330*/  @!P1 FMUL R10, R10, 0.5 ;  /* 0x3f0000000a0a9820 */ /* 0x000fe20000400000 */
[----:B------:R4:W3:Y:S01]  /*14340*/  MUFU.EX2 R97, R7 ;  /* 0x0000000700617308 */ /* 0x0008e20000000800 */
[----:B-1----:R-:W-:Y:S02]  /*14350*/  FFMA2 R8, R100.F32x2.HI_LO, UR37.F32, R0.F32 ;  /* 0x0000002564087c49 */ /* 0x002fe40009200000 */
[----:B-----5:R-:W-:-:S03]  /*14360*/  @!P6 FMUL R95, R95, R95 ;  /* 0x0000005f5f5fe220 */ /* 0x020fc60000400000 */
[----:B------:R-:W-:Y:S01]  /*14370*/  FSETP.GEU.AND P6, PT, R8, -126, PT ;  /* 0xc2fc00000800780b */ /* 0x000fe20003fce000 */
[----:B------:R-:W-:Y:S01]  /*14380*/  @!P0 FMUL R11, R11, 0.5 ;  /* 0x3f0000000b0b8820 */ /* 0x000fe20000400000 */
[----:B------:R-:W1:Y:S01]  /*14390*/  MUFU.EX2 R98, R4 ;  /* 0x0000000400627308 */ /* 0x000e620000000800 */
[----:B--2---:R-:W-:Y:S01]  /*143a0*/  @!P5 FMUL R96, R96, R96 ;  /* 0x000000606060d220 */ /* 0x004fe20000400000 */
[----:B------:R-:W-:-:S06]  /*143b0*/  FSETP.GEU.AND P5, PT, R9, -126, PT ;  /* 0xc2fc00000900780b */ /* 0x000fcc0003fae000 */
[----:B------:R2:W5:Y:S01]  /*143c0*/  MUFU.EX2 R99, R5 ;  /* 0x0000000500637308 */ /* 0x0005620000000800 */
[----:B----4-:R-:W-:Y:S02]  /*143d0*/  FFMA2 R6, R102.F32x2.HI_LO, UR37.F32, R0.F32 ;  /* 0x0000002566067c49 */ /* 0x010fe40009200000 */
[----:B---3--:R-:W-:Y:S01]  /*143e0*/  @!P4 FMUL R97, R97, R97 ;  /* 0x000000616161c220 */ /* 0x008fe20000400000 */
[----:B------:R-:W-:Y:S02]  /*143f0*/  @!P6 FMUL R8, R8, 0.5 ;  /* 0x3f0000000808e820 */ /* 0x000fe40000400000 */
[----:B------:R-:W-:Y:S01]  /*14400*/  FSETP.GEU.AND P4, PT, R6, -126, PT ;  /* 0xc2fc00000600780b */ /* 0x000fe20003f8e000 */
[----:B------:R-:W-:Y:S01]  /*14410*/  @!P5 FMUL R9, R9, 0.5 ;  /* 0x3f0000000909d820 */ /* 0x000fe20000400000 */
[----:B------:R-:W3:Y:S01]  /*14420*/  MUFU.EX2 R100, R10 ;  /* 0x0000000a00647308 */ /* 0x000ee20000000800 */
[----:B-1----:R-:W-:Y:S01]  /*14430*/  @!P3 FMUL R98, R98, R98 ;  /* 0x000000626262b220 */ /* 0x002fe20000400000 */
[----:B------:R-:W-:-:S06]  /*14440*/  FSETP.GEU.AND P3, PT, R7, -126, PT ;  /* 0xc2fc00000700780b */ /* 0x000fcc0003f6e000 */
[----:B------:R1:W4:Y:S01]  /*14450*/  MUFU.EX2 R101, R11 ;  /* 0x0000000b00657308 */ /* 0x0003220000000800 */
[----:B--2---:R-:W-:Y:S02]  /*14460*/  FFMA2 R4, R104.F32x2.HI_LO, UR37.F32, R0.F32 ;  /* 0x0000002568047c49 */ /* 0x004fe40009200000 */
[----:B-----5:R-:W-:Y:S01]  /*14470*/  @!P2 FMUL R99, R99, R99 ;  /* 0x000000636363a220 */ /* 0x020fe20000400000 */
[----:B------:R-:W-:Y:S02]  /*14480*/  @!P4 FMUL R6, R6, 0.5 ;  /* 0x3f0000000606c820 */ /* 0x000fe40000400000 */
[----:B------:R-:W-:Y:S01]  /*14490*/  FSETP.GEU.AND P2, PT, R4, -126, PT ;  /* 0xc2fc00000400780b */ /* 0x000fe20003f4e000 */
[----:B------:R-:W-:Y:S01]  /*144a0*/  @!P3 FMUL R7, R7, 0.5 ;  /* 0x3f0000000707b820 */ /* 0x000fe20000400000 */
[----:B------:R-:W2:Y:S01]  /*144b0*/  MUFU.EX2 R102, R8 ;  /* 0x0000000800667308 */ /* 0x000ea20000000800 */
[----:B---3--:R-:W-:Y:S01]  /*144c0*/  @!P1 FMUL R100, R100, R100 ;  /* 0x0000006464649220 */ /* 0x008fe20000400000 */
[----:B------:R-:W-:-:S06]  /*144d0*/  FSETP.GEU.AND P1, PT, R5, -126, PT ;  /* 0xc2fc00000500780b */ /* 0x000fcc0003f2e000 */
[----:B------:R3:W5:Y:S01]  /*144e0*/  MUFU.EX2 R103, R9 ;  /* 0x0000000900677308 */ /* 0x0007620000000800 */
[----:B-1----:R-:W-:Y:S02]  /*144f0*/  FFMA2 R10, R106.F32x2.HI_LO, UR37.F32, R0.F32 ;  /* 0x000000256a0a7c49 */ /* 0x002fe40009200000 */
[----:B----4-:R-:W-:Y:S01]  /*14500*/  @!P0 FMUL R101, R101, R101 ;  /* 0x0000006565658220 */ /* 0x010fe20000400000 */
[----:B------:R-:W-:Y:S02]  /*14510*/  @!P2 FMUL R4, R4, 0.5 ;  /* 0x3f0000000404a820 */ /* 0x000fe40000400000 */
[----:B------:R-:W-:Y:S01]  /*14520*/  FSETP.GEU.AND P0, PT, R10, -126, PT ;  /* 0xc2fc00000a00780b */ /* 0x000fe20003f0e000 */
[----:B------:R-:W-:Y:S01]  /*14530*/  @!P1 FMUL R5, R5, 0.5 ;  /* 0x3f00000005059820 */ /* 0x000fe20000400000 */
[----:B------:R-:W1:Y:S01]  /*14540*/  MUFU.EX2 R104, R6 ;  /* 0x0000000600687308 */ /* 0x000e620000000800 */
[----:B--2---:R-:W-:Y:S01]  /*14550*/  @!P6 FMUL R102, R102, R102 ;  /* 0x000000666666e220 */ /* 0x004fe20000400000 */
[----:B------:R-:W-:-:S06]  /*14560*/  FSETP.GEU.AND P6, PT, R11, -126, PT ;  /* 0xc2fc00000b00780b */ /* 0x000fcc0003fce000 */
[----:B------:R2:W4:Y:S01]  /*14570*/  MUFU.EX2 R105, R7 ;  /* 0x0000000700697308 */ /* 0x0005220000000800 */
[----:B---3--:R-:W-:Y:S02]  /*14580*/  FFMA2 R8, R108.F32x2.HI_LO, UR37.F32, R0.F32 ;  /* 0x000000256c087c49 */ /* 0x008fe40009200000 */
[----:B------:R-:W-:Y:S01]  /*14590*/  @!P0 FMUL R10, R10, 0.5 ;  /* 0x3f0000000a0a8820 */ /* 0x000fe20000400000 */
[----:B-----5:R-:W-:Y:S02]  /*145a0*/  @!P5 FMUL R103, R103, R103 ;  /* 0x000000676767d220 */ /* 0x020fe40000400000 */
[----:B------:R-:W-:Y:S01]  /*145b0*/  FSETP.GEU.AND P5, PT, R8, -126, PT ;  /* 0xc2fc00000800780b */ /* 0x000fe20003fae000 */
[----:B------:R-:W-:Y:S01]  /*145c0*/  @!P6 FMUL R11, R11, 0.5 ;  /* 0x3f0000000b0be820 */ /* 0x000fe20000400000 */
[----:B------:R-:W3:Y:S01]  /*145d0*/  MUFU.EX2 R106, R4 ;  /* 0x00000004006a7308 */ /* 0x000ee20000000800 */
[----:B-1----:R-:W-:Y:S01]  /*145e0*/  @!P4 FMUL R104, R104, R104 ;  /* 0x000000686868c220 */ /* 0x002fe20000400000 */
[----:B------:R-:W-:-:S06]  /*145f0*/  FSETP.GEU.AND P4, PT, R9, -126, PT ;  /* 0xc2fc00000900780b */ /* 0x000fcc0003f8e000 */
[----:B------:R1:W5:Y:S01]  /*14600*/  MUFU.EX2 R107, R5 ;  /* 0x00000005006b7308 */ /* 0x0003620000000800 */
[----:B--2---:R-:W-:Y:S02]  /*14610*/  FFMA2 R6, R110.F32x2.HI_LO, UR37.F32, R0.F32 ;  /* 0x000000256e067c49 */ /* 0x004fe40009200000 */
[----:B----4-:R-:W-:Y:S01]  /*14620*/  @!P3 FMUL R105, R105, R105 ;  /* 0x000000696969b220 */ /* 0x010fe20000400000 */
[----:B------:R-:W-:Y:S02]  /*14630*/  @!P5 FMUL R8, R8, 0.5 ;  /* 0x3f0000000808d820 */ /* 0x000fe40000400000 */
[----:B------:R-:W-:Y:S01]  /*14640*/  FSETP.GEU.AND P3, PT, R6, -126, PT ;  /* 0xc2fc00000600780b */ /* 0x000fe20003f6e000 */
[----:B------:R-:W-:Y:S01]  /*14650*/  @!P4 FMUL R9, R9, 0.5 ;  /* 0x3f0000000909c820 */ /* 0x000fe20000400000 */
[----:B------:R-:W2:Y:S01]  /*14660*/  MUFU.EX2 R108, R10 ;  /* 0x0000000a006c7308 */ /* 0x000ea20000000800 */
[----:B---3--:R-:W-:Y:S01]  /*14670*/  @!P2 FMUL R106, R106, R106 ;  /* 0x0000006a6a6aa220 */ /* 0x008fe20000400000 */
[----:B------:R-:W-:-:S06]  /*14680*/  FSETP.GEU.AND P2, PT, R7, -126, PT ;  /* 0xc2fc00000700780b */ /* 0x000fcc0003f4e000 */
[----:B------:R3:W4:Y:S01]  /*14690*/  MUFU.EX2 R109, R11 ;  /* 0x0000000b006d7308 */ /* 0x0007220000000800 */
[----:B-1----:R-:W-:Y:S02]  /*146a0*/  FFMA2 R4, R112.F32x2.HI_LO, UR37.F32, R0.F32 ;  /* 0x0000002570047c49 */ /* 0x002fe40009200000 */
[----:B-----5:R-:W-:Y:S01]  /*146b0*/  @!P1 FMUL R107, R107, R107 ;  /* 0x0000006b6b6b9220 */ /* 0x020fe20000400000 */
[----:B------:R-:W-:Y:S02]  /*146c0*/  @!P3 FMUL R6, R6, 0.5 ;  /* 0x3f0000000606b820 */ /* 0x000fe40000400000 */
[----:B------:R-:W-:Y:S01]  /*146d0*/  FSETP.GEU.AND P1, PT, R4, -126, PT ;  /* 0xc2fc00000400780b */ /* 0x000fe20003f2e000 */
[----:B------:R-:W-:Y:S01]  /*146e0*/  @!P2 FMUL R7, R7, 0.5 ;  /* 0x3f0000000707a820 */ /* 0x000fe20000400000 */
[----:B------:R-:W1:Y:S01]  /*146f0*/  MUFU.EX2 R110, R8 ;  /* 0x00000008006e7308 */ /* 0x000e620000000800 */
[----:B--2---:R-:W-:Y:S01]  /*14700*/  @!P0 FMUL R108, R108, R108 ;  /* 0x0000006c6c6c8220 */ /* 0x004fe20000400000 */
[----:B------:R-:W-:-:S06]  /*14710*/  FSETP.GEU.AND P0, PT, R5, -126, PT ;  /* 0xc2fc00000500780b */ /* 0x000fcc0003f0e000 */
[----:B------:R2:W5:Y:S01]  /*14720*/  MUFU.EX2 R111, R9 ;  /* 0x00000009006f7308 */ /* 0x0005620000000800 */
[----:B---3--:R-:W-:Y:S02]  /*14730*/  FFMA2 R10, R114.F32x2.HI_LO, UR37.F32, R0.F32 ;  /* 0x00000025720a7c49 */ /* 0x008fe40009200000 */
[----:B------:R-:W-:Y:S01]  /*14740*/  @!P1 FMUL R4, R4, 0.5 ;  /* 0x3f00000004049820 */ /* 0x000fe20000400000 */
[----:B----4-:R-:W-:Y:S02]  /*14750*/  @!P6 FMUL R109, R109, R109 ;  /* 0x0000006d6d6de220 */ /* 0x010fe40000400000 */
        /* <DEDUP_REMOVED lines=23> */
[----:B------:R-:W2:Y:S01]  /*148d0*/  MUFU.EX2 R118, R8 ;  /* 0x0000000800767308 */ /* 0x000ea20000000800 */
[----:B---3--:R-:W-:Y:S02]  /*148e0*/  FFMA2 R4, R120.F32x2.HI_LO, UR37.F32, R0.F32 ;  /* 0x0000002578047c49 */ /* 0x008fe40009200000 */
[----:B-----5:R-:W-:Y:S01]  /*148f0*/  @!P0 FMUL R115, R115, R115 ;  /* 0x0000007373738220 */ /* 0x020fe20000400000 */
[----:B------:R-:W-:Y:S02]  /*14900*/  @!P2 FMUL R6, R6, 0.5 ;  /* 0x3f0000000606a820 */ /* 0x000fe40000400000 */
[----:B------:R-:W-:Y:S01]  /*14910*/  FSETP.GEU.AND P0, PT, R4, -126, PT ;  /* 0xc2fc00000400780b */ /* 0x000fe20003f0e000 */
[----:B------:R-:W-:Y:S01]  /*14920*/  @!P1 FMUL R7, R7, 0.5 ;  /* 0x3f00000007079820 */ /* 0x000fe20000400000 */
[----:B------:R-:W3:Y:S01]  /*14930*/  MUFU.EX2 R116, R10 ;  /* 0x0000000a00747308 */ /* 0x000ee20000000800 */
[----:B-1----:R-:W-:Y:S01]  /*14940*/  @!P5 FMUL R117, R117, R117 ;  /* 0x000000757575d220 */ /* 0x002fe20000400000 */
[----:B------:R-:W-:-:S06]  /*14950*/  FSETP.GEU.AND P5, PT, R150, -126, PT ;  /* 0xc2fc00009600780b */ /* 0x000fcc0003fae000 */
[----:B------:R-:W1:Y:S01]  /*14960*/  MUFU.EX2 R119, R9 ;  /* 0x0000000900777308 */ /* 0x000e620000000800 */
[----:B--2---:R-:W-:Y:S01]  /*14970*/  @!P4 FMUL R118, R118, R118 ;  /* 0x000000767676c220 */ /* 0x004fe20000400000 */
[----:B------:R-:W-:Y:S01]  /*14980*/  FSETP.GEU.AND P4, PT, R151, -126, PT ;  /* 0xc2fc00009700780b */ /* 0x000fe20003f8e000 */
[----:B------:R-:W-:-:S04]  /*14990*/  @!P0 FMUL R4, R4, 0.5 ;  /* 0x3f00000004048820 */ /* 0x000fc80000400000 */
[----:B------:R-:W-:Y:S01]  /*149a0*/  @!P5 FMUL R150, R150, 0.5 ;  /* 0x3f0000009696d820 */ /* 0x000fe20000400000 */
[----:B------:R-:W2:Y:S01]  /*149b0*/  MUFU.EX2 R120, R6 ;  /* 0x0000000600787308 */ /* 0x000ea20000000800 */
[----:B---3--:R-:W-:Y:S01]  /*149c0*/  @!P6 FMUL R116, R116, R116 ;  /* 0x000000747474e220 */ /* 0x008fe20000400000 */
[----:B------:R-:W-:-:S05]  /*149d0*/  FSETP.GEU.AND P6, PT, R5, -126, PT ;  /* 0xc2fc00000500780b */ /* 0x000fca0003fce000 */
[----:B------:R-:W-:Y:S01]  /*149e0*/  @!P4 FMUL R151, R151, 0.5 ;  /* 0x3f0000009797c820 */ /* 0x000fe20000400000 */
[----:B------:R-:W3:Y:S01]  /*149f0*/  MUFU.EX2 R121, R7 ;  /* 0x0000000700797308 */ /* 0x000ee20000000800 */
        /* <DEDUP_REMOVED lines=33> */
[----:B------:R-:W-:-:S04]  /*14c10*/  FSETP.GEU.AND P2, PT, R32, -126, PT ;  /* 0xc2fc00002000780b */ /* 0x000fc80003f4e000 */
[----:B------:R-:W-:Y:S01]  /*14c20*/  F2FP.F16.F32.PACK_AB R24, R153, R152 ;  /* 0x000000989918723e */ /* 0x000fe200000000ff */
[----:B------:R-:W-:Y:S01]  /*14c30*/  @!P3 FMUL R31, R31, 0.5 ;  /* 0x3f0000001f1fb820 */ /* 0x000fe20000400000 */
[----:B------:R-:W3:Y:S01]  /*14c40*/  MUFU.EX2 R158, R28 ;  /* 0x0000001c009e7308 */ /* 0x000ee20000000800 */
[----:B-1----:R-:W-:Y:S01]  /*14c50*/  @!P1 FMUL R154, R154, R154 ;  /* 0x0000009a9a9a9220 */ /* 0x002fe20000400000 */
[----:B------:R-:W-:-:S05]  /*14c60*/  FSETP.GEU.AND P1, PT, R33, -126, PT ;  /* 0xc2fc00002100780b */ /* 0x000fca0003f2e000 */
[----:B------:R-:W-:Y:S01]  /*14c70*/  @!P2 FMUL R32, R32, 0.5 ;  /* 0x3f0000002020a820 */ /* 0x000fe20000400000 */
[----:B------:R-:W1:Y:S01]  /*14c80*/  MUFU.EX2 R159, R29 ;  /* 0x0000001d009f7308 */ /* 0x000e620000000800 */
[----:B--2---:R-:W-:Y:S01]  /*14c90*/  @!P0 FMUL R155, R155, R155 ;  /* 0x0000009b9b9b8220 */ /* 0x004fe20000400000 */
[----:B------:R-:W-:-:S04]  /*14ca0*/  FSETP.GEU.AND P0, PT, R34, -126, PT ;  /* 0xc2fc00002200780b */ /* 0x000fc80003f0e000 */
[----:B------:R-:W-:Y:S01]  /*14cb0*/  F2FP.F16.F32.PACK_AB R25, R155, R154 ;  /* 0x0000009a9b19723e */ /* 0x000fe200000000ff */
[----:B------:R-:W-:Y:S01]  /*14cc0*/  @!P1 FMUL R33, R33, 0.5 ;  /* 0x3f00000021219820 */ /* 0x000fe20000400000 */
[----:B------:R-:W2:Y:S01]  /*14cd0*/  MUFU.EX2 R160, R30 ;  /* 0x0000001e00a07308 */ /* 0x000ea20000000800 */
[----:B---3--:R-:W-:Y:S01]  /*14ce0*/  @!P6 FMUL R158, R158, R158 ;  /* 0x0000009e9e9ee220 */ /* 0x008fe20000400000 */
[----:B------:R-:W-:-:S05]  /*14cf0*/  FSETP.GEU.AND P6, PT, R35, -126, PT ;  /* 0xc2fc00002300780b */ /* 0x000fca0003fce000 */
[----:B------:R-:W-:Y:S01]  /*14d00*/  @!P0 FMUL R34, R34, 0.5 ;  /* 0x3f00000022228820 */ /* 0x000fe20000400000 */
[----:B------:R-:W3:Y:S01]  /*14d10*/  MUFU.EX2 R161, R31 ;  /* 0x0000001f00a17308 */ /* 0x000ee20000000800 */
[----:B-1----:R-:W-:Y:S01]  /*14d20*/  @!P5 FMUL R159, R159, R159 ;  /* 0x0000009f9f9fd220 */ /* 0x002fe20000400000 */
[----:B------:R-:W-:-:S04]  /*14d30*/  FSETP.GEU.AND P5, PT, R36, -126, PT ;  /* 0xc2fc00002400780b */ /* 0x000fc80003fae000 */
[----:B------:R-:W-:Y:S01]  /*14d40*/  F2FP.F16.F32.PACK_AB R26, R159, R158 ;  /* 0x0000009e9f1a723e */ /* 0x000fe200000000ff */
        /* <DEDUP_REMOVED lines=120> */
[----:B------:R-:W-:Y:S02]  /*154d0*/  FSETP.GEU.AND P6, PT, R67, -126, PT ;  /* 0xc2fc00004300780b */ /* 0x000fe40003fce000 */
[----:B------:R-:W-:-:S03]  /*154e0*/  F2FP.F16.F32.PACK_AB R60, R129, R128 ;  /* 0x00000080813c723e */ /* 0x000fc600000000ff */
[----:B------:R-:W-:Y:S01]  /*154f0*/  @!P0 FMUL R66, R66, 0.5 ;  /* 0x3f00000042428820 */ /* 0x000fe20000400000 */
[----:B------:R-:W1:Y:S01]  /*15500*/  MUFU.EX2 R189, R63 ;  /* 0x0000003f00bd7308 */ /* 0x000e620000000800 */
[----:B--2---:R-:W-:Y:S01]  /*15510*/  @!P5 FMUL R187, R187, R187 ;  /* 0x000000bbbbbbd220 */ /* 0x004fe20000400000 */
[----:B------:R-:W-:Y:S02]  /*15520*/  FSETP.GEU.AND P5, PT, R68, -126, PT ;  /* 0xc2fc00004400780b */ /* 0x000fe40003fae000 */
[----:B------:R-:W-:Y:S02]  /*15530*/  F2FP.F16.F32.PACK_AB R61, R131, R130 ;  /* 0x00000082833d723e */ /* 0x000fe400000000ff */
[----:B------:R-:W-:Y:S01]  /*15540*/  F2FP.F16.F32.PACK_AB R40, R187, R186 ;  /* 0x000000babb28723e */ /* 0x000fe200000000ff */
[----:B------:R-:W-:Y:S01]  /*15550*/  @!P6 FMUL R67, R67, 0.5 ;  /* 0x3f0000004343e820 */ /* 0x000fe20000400000 */
[----:B------:R-:W2:Y:S01]  /*15560*/  MUFU.EX2 R42, R64 ;  /* 0x00000040002a7308 */ /* 0x000ea20000000800 */
[----:B---3--:R-:W-:Y:S01]  /*15570*/  @!P4 FMUL R188, R188, R188 ;  /* 0x000000bcbcbcc220 */ /* 0x008fe20000400000 */
[----:B------:R-:W-:-:S02]  /*15580*/  FSETP.GEU.AND P4, PT, R69, -126, PT ;  /* 0xc2fc00004500780b */ /* 0x000fc40003f8e000 */
[----:B------:R-:W-:-:S03]  /*15590*/  F2FP.F16.F32.PACK_AB R62, R133, R132 ;  /* 0x00000084853e723e */ /* 0x000fc600000000ff */
[----:B------:R-:W-:Y:S01]  /*155a0*/  @!P5 FMUL R68, R68, 0.5 ;  /* 0x3f0000004444d820 */ /* 0x000fe20000400000 */
[----:B------:R-:W3:Y:S01]  /*155b0*/  MUFU.EX2 R50, R65 ;  /* 0x0000004100327308 */ /* 0x000ee20000000800 */
[----:B-1----:R-:W-:Y:S01]  /*155c0*/  @!P3 FMUL R189, R189, R189 ;  /* 0x000000bdbdbdb220 */ /* 0x002fe20000400000 */
[----:B------:R-:W-:Y:S02]  /*155d0*/  FSETP.GEU.AND P3, PT, R70, -126, PT ;  /* 0xc2fc00004600780b */ /* 0x000fe40003f6e000 */
[----:B------:R-:W-:Y:S02]  /*155e0*/  F2FP.F16.F32.PACK_AB R63, R135, R134 ;  /* 0x00000086873f723e */ /* 0x000fe400000000ff */
[----:B------:R-:W-:Y:S01]  /*155f0*/  F2FP.F16.F32.PACK_AB R41, R189, R188 ;  /* 0x000000bcbd29723e */ /* 0x000fe200000000ff */
[----:B------:R-:W-:Y:S01]  /*15600*/  @!P4 FMUL R69, R69, 0.5 ;  /* 0x3f0000004545c820 */ /* 0x000fe20000400000 */
[----:B------:R-:W1:Y:S01]  /*15610*/  MUFU.EX2 R43, R66 ;  /* 0x00000042002b7308 */ /* 0x000e620000000800 */
[----:B--2---:R-:W-:Y:S01]  /*15620*/  @!P2 FMUL R42, R42, R42 ;  /* 0x0000002a2a2aa220 */ /* 0x004fe20000400000 */
[----:B------:R-:W-:-:S02]  /*15630*/  FSETP.GEU.AND P2, PT, R71, -126, PT ;  /* 0xc2fc00004700780b */ /* 0x000fc40003f4e000 */
[----:B------:R-:W-:Y:S02]  /*15640*/  F2FP.F16.F32.PACK_AB R64, R137, R136 ;  /* 0x000000888940723e */ /* 0x000fe400000000ff */
[----:B------:R2:W-:Y:S01]  /*15650*/  STL [R1+0x18], R42 ;  /* 0x0000182a01007387 */ /* 0x0005e20000100800 */
[----:B------:R-:W-:Y:S01]  /*15660*/  @!P3 FMUL R70, R70, 0.5 ;  /* 0x3f0000004646b820 */ /* 0x000fe20000400000 */
[----:B------:R-:W4:Y:S01]  /*15670*/  MUFU.EX2 R49, R67 ;  /* 0x0000004300317308 */ /* 0x000f220000000800 */
[----:B---3--:R-:W-:Y:S01]  /*15680*/  @!P1 FMUL R50, R50, R50 ;  /* 0x0000003232329220 */ /* 0x008fe20000400000 */
[----:B------:R-:W-:Y:S02]  /*15690*/  FSETP.GEU.AND P1, PT, R72, -126, PT ;  /* 0xc2fc00004800780b */ /* 0x000fe40003f2e000 */
[----:B------:R-:W-:Y:S02]  /*156a0*/  F2FP.F16.F32.PACK_AB R65, R139, R138 ;  /* 0x0000008a8b41723e */ /* 0x000fe400000000ff */
[----:B------:R-:W-:Y:S01]  /*156b0*/  STL [R1+0x1c], R50 ;  /* 0x00001c3201007387 */ /* 0x000fe20000100800 */
[----:B------:R-:W-:Y:S01]  /*156c0*/  @!P2 FMUL R71, R71, 0.5 ;  /* 0x3f0000004747a820 */ /* 0x000fe20000400000 */
[----:B------:R-:W3:Y:S01]  /*156d0*/  MUFU.EX2 R44, R68 ;  /* 0x00000044002c7308 */ /* 0x000ee20000000800 */
[----:B-1----:R-:W-:Y:S01]  /*156e0*/  @!P0 FMUL R43, R43, R43 ;  /* 0x0000002b2b2b8220 */ /* 0x002fe20000400000 */
[----:B------:R-:W-:-:S02]  /*156f0*/  FSETP.GEU.AND P0, PT, R73, -126, PT ;  /* 0xc2fc00004900780b */ /* 0x000fc40003f0e000 */
[----:B------:R-:W-:Y:S02]  /*15700*/  F2FP.F16.F32.PACK_AB R66, R141, R140 ;  /* 0x0000008c8d42723e */ /* 0x000fe400000000ff */
[----:B------:R1:W-:Y:S01]  /*15710*/  STL [R1+0x20], R43 ;  /* 0x0000202b01007387 */ /* 0x0003e20000100800 */
[----:B------:R-:W-:Y:S01]  /*15720*/  @!P1 FMUL R72, R72, 0.5 ;  /* 0x3f00000048489820 */ /* 0x000fe20000400000 */
[----:B------:R-:W5:Y:S01]  /*15730*/  MUFU.EX2 R48, R69 ;  /* 0x0000004500307308 */ /* 0x000f620000000800 */
[----:B----4-:R-:W-:Y:S01]  /*15740*/  @!P6 FMUL R49, R49, R49 ;  /* 0x000000313131e220 */ /* 0x010fe20000400000 */
[----:B------:R-:W-:Y:S02]  /*15750*/  FSETP.GEU.AND P6, PT, R74, -126, PT ;  /* 0xc2fc00004a00780b */ /* 0x000fe40003fce000 */
[----:B------:R-:W-:Y:S02]  /*15760*/  F2FP.F16.F32.PACK_AB R67, R143, R142 ;  /* 0x0000008e8f43723e */ /* 0x000fe400000000ff */
[----:B------:R-:W-:Y:S01]  /*15770*/  STL [R1+0x24], R49 ;  /* 0x0000243101007387 */ /* 0x000fe20000100800 */
[----:B------:R-:W-:Y:S01]  /*15780*/  @!P0 FMUL R73, R73, 0.5 ;  /* 0x3f00000049498820 */ /* 0x000fe20000400000 */
[----:B------:R-:W4:Y:S01]  /*15790*/  MUFU.EX2 R45, R70 ;  /* 0x00000046002d7308 */ /* 0x000f220000000800 */
[----:B---3--:R-:W-:Y:S01]  /*157a0*/  @!P5 FMUL R44, R44, R44 ;  /* 0x0000002c2c2cd220 */ /* 0x008fe20000400000 */
[----:B------:R-:W-:-:S02]  /*157b0*/  FSETP.GEU.AND P5, PT, R75, -126, PT ;  /* 0xc2fc00004b00780b */ /* 0x000fc40003fae000 */
[----:B--2---:R-:W-:Y:S02]  /*157c0*/  F2FP.F16.F32.PACK_AB R42, R50, R42 ;  /* 0x0000002a322a723e */ /* 0x004fe400000000ff */
[----:B------:R2:W-:Y:S01]  /*157d0*/  STL [R1+0x28], R44 ;  /* 0x0000282c01007387 */ /* 0x0005e20000100800 */
[----:B------:R-:W-:Y:S01]  /*157e0*/  @!P6 FMUL R74, R74, 0.5 ;  /* 0x3f0000004a4ae820 */ /* 0x000fe20000400000 */
[----:B------:R-:W3:Y:S01]  /*157f0*/  MUFU.EX2 R47, R71 ;  /* 0x00000047002f7308 */ /* 0x000ee20000000800 */
[----:B-----5:R-:W-:Y:S01]  /*15800*/  @!P4 FMUL R48, R48, R48 ;  /* 0x000000303030c220 */ /* 0x020fe20000400000 */
[----:B------:R-:W-:Y:S02]  /*15810*/  FSETP.GEU.AND P4, PT, R76, -126, PT ;  /* 0xc2fc00004c00780b */ /* 0x000fe40003f8e000 */
[----:B------:R-:W-:Y:S02]  /*15820*/  F2FP.F16.F32.PACK_AB R68, R145, R144 ;  /* 0x000000909144723e */ /* 0x000fe400000000ff */
[----:B------:R-:W-:Y:S01]  /*15830*/  STL [R1+0x2c], R48 ;  /* 0x00002c3001007387 */ /* 0x000fe20000100800 */
[----:B------:R-:W-:Y:S01]  /*15840*/  @!P5 FMUL R75, R75, 0.5 ;  /* 0x3f0000004b4bd820 */ /* 0x000fe20000400000 */
[----:B------:R-:W5:Y:S01]  /*15850*/  MUFU.EX2 R5, R72 ;  /* 0x0000004800057308 */ /* 0x000f620000000800 */
[----:B----4-:R-:W-:Y:S01]  /*15860*/  @!P3 FMUL R45, R45, R45 ;  /* 0x0000002d2d2db220 */ /* 0x010fe20000400000 */
[----:B------:R-:W-:-:S02]  /*15870*/  FSETP.GEU.AND P3, PT, R77, -126, PT ;  /* 0xc2fc00004d00780b */ /* 0x000fc40003f6e000 */
[----:B-1----:R-:W-:Y:S02]  /*15880*/  F2FP.F16.F32.PACK_AB R43, R49, R43 ;  /* 0x0000002b312b723e */ /* 0x002fe400000000ff */
        /* <DEDUP_REMOVED lines=9> */
[----:B-----5:R-:W-:Y:S01]  /*15920*/  @!P1 FMUL R5, R5, R5 ;  /* 0x0000000505059220 */ /* 0x020fe20000400000 */
[----:B------:R-:W-:-:S02]  /*15930*/  FSETP.GEU.AND P1, PT, R79, -126, PT ;  /* 0xc2fc00004f00780b */ /* 0x000fc40003f2e000 */
[----:B--2---:R-:W-:Y:S02]  /*15940*/  F2FP.F16.F32.PACK_AB R44, R48, R44 ;  /* 0x0000002c302c723e */ /* 0x004fe400000000ff */
[----:B------:R-:W-:Y:S01]  /*15950*/  STL [R1+0x38], R5 ;  /* 0x0000380501007387 */ /* 0x000fe20000100800 */
[----:B------:R-:W-:Y:S01]  /*15960*/  @!P2 FMUL R78, R78, 0.5 ;  /* 0x3f0000004e4ea820 */ /* 0x000fe20000400000 */
[----:B------:R-:W2:Y:S01]  /*15970*/  MUFU.EX2 R4, R75 ;  /* 0x0000004b00047308 */ /* 0x000ea20000000800 */
[----:B----4-:R-:W-:Y:S01]  /*15980*/  @!P0 FMUL R46, R46, R46 ;  /* 0x0000002e2e2e8220 */ /* 0x010fe20000400000 */
[----:B------:R-:W-:Y:S02]  /*15990*/  FSETP.GEU.AND P0, PT, R80, -126, PT ;  /* 0xc2fc00005000780b */ /* 0x000fe40003f0e000 */
[----:B------:R-:W-:Y:S02]  /*159a0*/  F2FP.F16.F32.PACK_AB R70, R149, R148 ;  /* 0x000000949546723e */ /* 0x000fe400000000ff */
[----:B------:R4:W-:Y:S01]  /*159b0*/  STL [R1+0x3c], R46 ;  /* 0x00003c2e01007387 */ /* 0x0009e20000100800 */
[----:B------:R-:W-:Y:S01]  /*159c0*/  @!P1 FMUL R79, R79, 0.5 ;  /* 0x3f0000004f4f9820 */ /* 0x000fe20000400000 */
[----:B------:R-:W5:Y:S01]  /*159d0*/  MUFU.EX2 R9, R76 ;  /* 0x0000004c00097308 */ /* 0x000f620000000800 */
[----:B---3--:R-:W-:Y:S01]  /*159e0*/  @!P6 FMUL R7, R7, R7 ;  /* 0x000000070707e220 */ /* 0x008fe20000400000 */
[----:B------:R-:W-:-:S02]  /*159f0*/  FSETP.GEU.AND P6, PT, R81, -126, PT ;  /* 0xc2fc00005100780b */ /* 0x000fc40003fce000 */
[----:B-1----:R-:W-:Y:S02]  /*15a00*/  F2FP.F16.F32.PACK_AB R45, R47, R45 ;  /* 0x0000002d2f2d723e */ /* 0x002fe400000000ff */
[----:B------:R1:W-:Y:S01]  /*15a10*/  STL [R1+0x40], R7 ;  /* 0x0000400701007387 */ /* 0x0003e20000100800 */
[----:B------:R-:W-:Y:S01]  /*15a20*/  @!P0 FMUL R80, R80, 0.5 ;  /* 0x3f00000050508820 */ /* 0x000fe20000400000 */
[----:B------:R-:W3:Y:S01]  /*15a30*/  MUFU.EX2 R6, R77 ;  /* 0x0000004d00067308 */ /* 0x000ee20000000800 */
[----:B--2---:R-:W-:Y:S01]  /*15a40*/  @!P5 FMUL R4, R4, R4 ;  /* 0x000000040404d220 */ /* 0x004fe20000400000 */
[----:B------:R-:W-:Y:S02]  /*15a50*/  FSETP.GEU.AND P5, PT, R82, -126, PT ;  /* 0xc2fc00005200780b */ /* 0x000fe40003fae000 */
[----:B------:R-:W-:Y:S02]  /*15a60*/  F2FP.F16.F32.PACK_AB R71, R93, R92 ;  /* 0x0000005c5d47723e */ /* 0x000fe400000000ff */
[----:B------:R1:W-:Y:S01]  /*15a70*/  STL [R1+0x44], R4 ;  /* 0x0000440401007387 */ /* 0x0003e20000100800 */
[----:B------:R-:W-:Y:S01]  /*15a80*/  @!P6 FMUL R81, R81, 0.5 ;  /* 0x3f0000005151e820 */ /* 0x000fe20000400000 */
[----:B------:R-:W2:Y:S01]  /*15a90*/  MUFU.EX2 R11, R78 ;  /* 0x0000004e000b7308 */ /* 0x000ea20000000800 */
[----:B-----5:R-:W-:Y:S01]  /*15aa0*/  @!P4 FMUL R9, R9, R9 ;  /* 0x000000090909c220 */ /* 0x020fe20000400000 */
[----:B------:R-:W-:-:S02]  /*15ab0*/  FSETP.GEU.AND P4, PT, R83, -126, PT ;  /* 0xc2fc00005300780b */ /* 0x000fc40003f8e000 */
[----:B------:R-:W-:Y:S02]  /*15ac0*/  F2FP.F16.F32.PACK_AB R72, R95, R94 ;  /* 0x0000005e5f48723e */ /* 0x000fe400000000ff */
[----:B------:R1:W-:Y:S01]  /*15ad0*/  STL [R1+0x48], R9 ;  /* 0x0000480901007387 */ /* 0x0003e20000100800 */
[----:B------:R-:W-:Y:S01]  /*15ae0*/  @!P5 FMUL R82, R82, 0.5 ;  /* 0x3f0000005252d820 */ /* 0x000fe20000400000 */
[----:B------:R-:W5:Y:S01]  /*15af0*/  MUFU.EX2 R8, R79 ;  /* 0x0000004f00087308 */ /* 0x000f620000000800 */
[----:B---3--:R-:W-:Y:S01]  /*15b00*/  @!P3 FMUL R6, R6, R6 ;  /* 0x000000060606b220 */ /* 0x008fe20000400000 */
[----:B------:R-:W-:Y:S02]  /*15b10*/  FSETP.GEU.AND P3, PT, R84, -126, PT ;  /* 0xc2fc00005400780b */ /* 0x000fe40003f6e000 */
[----:B------:R-:W-:Y:S02]  /*15b20*/  F2FP.F16.F32.PACK_AB R73, R97, R96 ;  /* 0x000000606149723e */ /* 0x000fe400000000ff */
[----:B------:R1:W-:Y:S01]  /*15b30*/  STL [R1+0x4c], R6 ;  /* 0x00004c0601007387 */ /* 0x0003e20000100800 */
[----:B------:R-:W-:Y:S01]  /*15b40*/  @!P4 FMUL R83, R83, 0.5 ;  /* 0x3f0000005353c820 */ /* 0x000fe20000400000 */
[----:B------:R-:W3:Y:S01]  /*15b50*/  MUFU.EX2 R157, R80 ;  /* 0x00000050009d7308 */ /* 0x000ee20000000800 */
[----:B--2---:R-:W-:Y:S01]  /*15b60*/  @!P2 FMUL R11, R11, R11 ;  /* 0x0000000b0b0ba220 */ /* 0x004fe20000400000 */
[----:B------:R-:W-:-:S02]  /*15b70*/  FSETP.GEU.AND P2, PT, R85, -126, PT ;  /* 0xc2fc00005500780b */ /* 0x000fc40003f4e000 */
[----:B------:R-:W-:Y:S02]  /*15b80*/  F2FP.F16.F32.PACK_AB R74, R99, R98 ;  /* 0x00000062634a723e */ /* 0x000fe400000000ff */
[----:B------:R1:W-:Y:S01]  /*15b90*/  STL [R1+0x50], R11 ;  /* 0x0000500b01007387 */ /* 0x0003e20000100800 */
[----:B------:R-:W-:Y:S01]  /*15ba0*/  @!P3 FMUL R84, R84, 0.5 ;  /* 0x3f0000005454b820 */ /* 0x000fe20000400000 */
[----:B------:R-:W2:Y:S01]  /*15bb0*/  MUFU.EX2 R10, R81 ;  /* 0x00000051000a7308 */ /* 0x000ea20000000800 */
[----:B-----5:R-:W-:Y:S01]  /*15bc0*/  @!P1 FMUL R8, R8, R8 ;  /* 0x0000000808089220 */ /* 0x020fe20000400000 */
[----:B------:R-:W-:Y:S02]  /*15bd0*/  FSETP.GEU.AND P1, PT, R86, -126, PT ;  /* 0xc2fc00005600780b */ /* 0x000fe40003f2e000 */
[----:B------:R-:W-:Y:S02]  /*15be0*/  F2FP.F16.F32.PACK_AB R75, R101, R100 ;  /* 0x00000064654b723e */ /* 0x000fe400000000ff */
[----:B------:R1:W-:Y:S01]  /*15bf0*/  STL [R1+0x54], R8 ;  /* 0x0000540801007387 */ /* 0x0003e20000100800 */
[----:B------:R-:W-:Y:S01]  /*15c00*/  @!P2 FMUL R85, R85, 0.5 ;  /* 0x3f0000005555a820 */ /* 0x000fe20000400000 */
[----:B------:R-:W5:Y:S01]  /*15c10*/  MUFU.EX2 R20, R82 ;  /* 0x0000005200147308 */ /* 0x000f620000000800 */
[----:B---3--:R-:W-:Y:S01]  /*15c20*/  @!P0 FMUL R157, R157, R157 ;  /* 0x0000009d9d9d8220 */ /* 0x008fe20000400000 */
[----:B------:R-:W-:-:S02]  /*15c30*/  FSETP.GEU.AND P0, PT, R87, -126, PT ;  /* 0xc2fc00005700780b */ /* 0x000fc40003f0e000 */
[----:B------:R-:W-:Y:S02]  /*15c40*/  F2FP.F16.F32.PACK_AB R76, R103, R102 ;  /* 0x00000066674c723e */ /* 0x000fe400000000ff */
[----:B------:R1:W-:Y:S01]  /*15c50*/  STL [R1+0x58], R157 ;  /* 0x0000589d01007387 */ /* 0x0003e20000100800 */
[----:B------:R-:W-:Y:S01]  /*15c60*/  @!P1 FMUL R86, R86, 0.5 ;  /* 0x3f00000056569820 */ /* 0x000fe20000400000 */
[----:B------:R-:W3:Y:S01]  /*15c70*/  MUFU.EX2 R21, R83 ;  /* 0x0000005300157308 */ /* 0x000ee20000000800 */
[----:B--2---:R-:W-:Y:S01]  /*15c80*/  @!P6 FMUL R10, R10, R10 ;  /* 0x0000000a0a0ae220 */ /* 0x004fe20000400000 */
[----:B------:R-:W-:Y:S02]  /*15c90*/  LOP3.LUT P6, RZ, R3, 0x3, R56, 0x48, !PT ;  /* 0x0000000303ff7812 */ /* 0x000fe400078c4838 */
[----:B------:R-:W-:Y:S02]  /*15ca0*/  F2FP.F16.F32.PACK_AB R56, R19, R18 ;  /* 0x000000121338723e */ /* 0x000fe400000000ff */
[----:B------:R1:W-:Y:S01]  /*15cb0*/  STL [R1+0x5c], R10 ;  /* 0x00005c0a01007387 */ /* 0x0003e20000100800 */
[----:B------:R-:W-:Y:S01]  /*15cc0*/  @!P0 FMUL R87, R87, 0.5 ;  /* 0x3f00000057578820 */ /* 0x000fe20000400000 */
[----:B------:R-:W2:Y:S01]  /*15cd0*/  MUFU.EX2 R14, R84 ;  /* 0x00000054000e7308 */ /* 0x000ea20000000800 */
[----:B-----5:R-:W-:Y:S01]  /*15ce0*/  @!P5 FMUL R20, R20, R20 ;  /* 0x000000141414d220 */ /* 0x020fe20000400000 */
[----:B------:R-:W-:-:S02]  /*15cf0*/  F2FP.F16.F32.PACK_AB R77, R105, R104 ;  /* 0x00000068694d723e */ /* 0x000fc400000000ff */
[----:B------:R-:W-:Y:S02]  /*15d00*/  F2FP.F16.F32.PACK_AB R78, R107, R106 ;  /* 0x0000006a6b4e723e */ /* 0x000fe400000000ff */
[----:B------:R1:W-:Y:S01]  /*15d10*/  STL [R1+0x60], R20 ;  /* 0x0000601401007387 */ /* 0x0003e20000100800 */
[----:B------:R-:W-:Y:S01]  /*15d20*/  F2FP.F16.F32.PACK_AB R79, R109, R108 ;  /* 0x0000006c6d4f723e */ /* 0x000fe200000000ff */
[----:B------:R-:W5:Y:S01]  /*15d30*/  MUFU.EX2 R15, R85 ;  /* 0x00000055000f7308 */ /* 0x000f620000000800 */
[----:B---3--:R-:W-:Y:S01]  /*15d40*/  @!P4 FMUL R21, R21, R21 ;  /* 0x000000151515c220 */ /* 0x008fe20000400000 */
[----:B------:R-:W-:Y:S02]  /*15d50*/  F2FP.F16.F32.PACK_AB R80, R111, R110 ;  /* 0x0000006e6f50723e */ /* 0x000fe400000000ff */
[----:B------:R-:W-:Y:S02]  /*15d60*/  F2FP.F16.F32.PACK_AB R81, R113, R112 ;  /* 0x000000707151723e */ /* 0x000fe400000000ff */
[----:B------:R1:W-:Y:S01]  /*15d70*/  STL [R1+0x64], R21 ;  /* 0x0000641501007387 */ /* 0x0003e20000100800 */
[----:B------:R-:W-:Y:S01]  /*15d80*/  F2FP.F16.F32.PACK_AB R82, R115, R114 ;  /* 0x000000727352723e */ /* 0x000fe200000000ff */
[----:B------:R-:W3:Y:S01]  /*15d90*/  MUFU.EX2 R12, R86 ;  /* 0x00000056000c7308 */ /* 0x000ee20000000800 */
[----:B--2---:R-:W-:Y:S01]  /*15da0*/  @!P3 FMUL R14, R14, R14 ;  /* 0x0000000e0e0eb220 */ /* 0x004fe20000400000 */
[----:B------:R-:W-:-:S02]  /*15db0*/  F2FP.F16.F32.PACK_AB R83, R117, R116 ;  /* 0x000000747553723e */ /* 0x000fc400000000ff */
[----:B------:R-:W-:Y:S02]  /*15dc0*/  F2FP.F16.F32.PACK_AB R84, R119, R118 ;  /* 0x000000767754723e */ /* 0x000fe400000000ff */
[----:B------:R1:W-:Y:S01]  /*15dd0*/  STL [R1+0x70], R14 ;  /* 0x0000700e01007387 */ /* 0x0003e20000100800 */
[----:B----4-:R-:W-:Y:S01]  /*15de0*/  F2FP.F16.F32.PACK_AB R46, R46, R5 ;  /* 0x000000052e2e723e */ /* 0x010fe200000000ff */
[----:B------:R-:W2:Y:S01]  /*15df0*/  MUFU.EX2 R13, R87 ;  /* 0x00000057000d7308 */ /* 0x000ea20000000800 */
[----:B-----5:R-:W-:Y:S01]  /*15e00*/  @!P2 FMUL R15, R15, R15 ;  /* 0x0000000f0f0fa220 */ /* 0x020fe20000400000 */
[----:B------:R-:W-:Y:S02]  /*15e10*/  F2FP.F16.F32.PACK_AB R85, R121, R120 ;  /* 0x000000787955723e */ /* 0x000fe400000000ff */
[----:B------:R-:W-:Y:S02]  /*15e20*/  F2FP.F16.F32.PACK_AB R47, R4, R7 ;  /* 0x00000007042f723e */ /* 0x000fe400000000ff */
[----:B------:R1:W-:Y:S01]  /*15e30*/  STL [R1+0x74], R15 ;  /* 0x0000740f01007387 */ /* 0x0003e20000100800 */
[----:B------:R-:W-:Y:S01]  /*15e40*/  F2FP.F16.F32.PACK_AB R48, R6, R9 ;  /* 0x000000090630723e */ /* 0x000fe200000000ff */
[----:B---3--:R-:W-:Y:S01]  /*15e50*/  @!P1 FMUL R12, R12, R12 ;  /* 0x0000000c0c0c9220 */ /* 0x008fe20000400000 */
[----:B------:R-:W-:-:S02]  /*15e60*/  F2FP.F16.F32.PACK_AB R86, R123, R122 ;  /* 0x0000007a7b56723e */ /* 0x000fc400000000ff */
[----:B------:R-:W-:Y:S02]  /*15e70*/  F2FP.F16.F32.PACK_AB R49, R8, R11 ;  /* 0x0000000b0831723e */ /* 0x000fe400000000ff */
[----:B------:R1:W-:Y:S01]  /*15e80*/  STL [R1+0x68], R12 ;  /* 0x0000680c01007387 */ /* 0x0003e20000100800 */
[----:B------:R-:W-:Y:S01]  /*15e90*/  F2FP.F16.F32.PACK_AB R50, R10, R157 ;  /* 0x0000009d0a32723e */ /* 0x000fe200000000ff */
[----:B--2---:R-:W-:Y:S01]  /*15ea0*/  @!P0 FMUL R13, R13, R13 ;  /* 0x0000000d0d0d8220 */ /* 0x004fe20000400000 */
[----:B------:R-:W-:Y:S02]  /*15eb0*/  F2FP.F16.F32.PACK_AB R87, R151, R150 ;  /* 0x000000969757723e */ /* 0x000fe400000000ff */
[----:B------:R-:W-:Y:S02]  /*15ec0*/  F2FP.F16.F32.PACK_AB R51, R21, R20 ;  /* 0x000000141533723e */ /* 0x000fe400000000ff */
[----:B------:R1:W-:Y:S01]  /*15ed0*/  STL [R1+0x6c], R13 ;  /* 0x00006c0d01007387 */ /* 0x0003e20000100800 */
[----:B------:R-:W-:-:S02]  /*15ee0*/  F2FP.F16.F32.PACK_AB R52, R15, R14 ;  /* 0x0000000e0f34723e */ /* 0x000fc400000000ff */
[----:B------:R-:W-:Y:S01]  /*15ef0*/  F2FP.F16.F32.PACK_AB R53, R13, R12 ;  /* 0x0000000c0d35723e */ /* 0x000fe200000000ff */
[----:B------:R-:W-:Y:S06]  /*15f00*/  @!P6 BRA `(.L_x_269) ;  /* 0x000000000040e947 */ /* 0x000fec0003800000 */
[----:B-1----:R-:W-:Y:S01]  /*15f10*/  MOV R14, 0x8 ;  /* 0x00000008000e7802 */ /* 0x002fe20000000f00 */
[----:B------:R-:W1:Y:S01]  /*15f20*/  LDCU.64 UR6, c[0x4][0xb0] ;  /* 0x01001600ff0677ac */ /* 0x000e620008000a00 */
[----:B------:R-:W-:Y:S02]  /*15f30*/  HFMA2 R12, -RZ, RZ, 0, 5.9604644775390625e-08 ;  /* 0x00000001ff0c7431 */ /* 0x000fe400000001ff */
[----:B------:R-:W-:Y:S01]  /*15f40*/  IMAD.MOV.U32 R8, RZ, RZ, 0x1be ;  /* 0x000001beff087424 */ /* 0x000fe200078e00ff */
[----:B------:R-:W2:Y:S01]  /*15f50*/  LDCU.64 UR4, c[0x4][0xb8] ;  /* 0x01001700ff0477ac */ /* 0x000ea20008000a00 */
[----:B------:R-:W3:Y:S01]  /*15f60*/  LDC.64 R14, c[0x4][R14] ;  /* 0x010000000e0e7b82 */ /* 0x000ee20000000a00 */
[----:B------:R-:W-:Y:S01]  /*15f70*/  IMAD.MOV.U32 R13, RZ, RZ, RZ ;  /* 0x000000ffff0d7224 */ /* 0x000fe200078e00ff */
[----:B------:R-:W4:Y:S01]  /*15f80*/  LDCU.64 UR8, c[0x4][0x20] ;  /* 0x01000400ff0877ac */ /* 0x000f220008000a00 */
[----:B-1----:R-:W-:Y:S01]  /*15f90*/  IMAD.U32 R4, RZ, RZ, UR6 ;  /* 0x00000006ff047e24 */ /* 0x002fe2000f8e00ff */
[----:B------:R-:W-:Y:S01]  /*15fa0*/  MOV R5, UR7 ;  /* 0x0000000700057c02 */ /* 0x000fe20008000f00 */
[----:B--2---:R-:W-:Y:S01]  /*15fb0*/  IMAD.U32 R6, RZ, RZ, UR4 ;  /* 0x00000004ff067e24 */ /* 0x004fe2000f8e00ff */
[----:B------:R-:W-:Y:S01]  /*15fc0*/  MOV R7, UR5 ;  /* 0x0000000500077c02 */ /* 0x000fe20008000f00 */
[----:B----4-:R-:W-:Y:S01]  /*15fd0*/  IMAD.U32 R10, RZ, RZ, UR8 ;  /* 0x00000008ff0a7e24 */ /* 0x010fe2000f8e00ff */
[----:B------:R-:W-:-:S02]  /*15fe0*/  MOV R11, UR9 ;  /* 0x00000009000b7c02 */ /* 0x000fc40008000f00 */
[----:B------:R-:W-:-:S07]  /*15ff0*/  LEPC R20, `(.L_x_269) ;  /* 0x000000001014794e */ /* 0x000fce0000000000 */
[----:B---3--:R-:W-:Y:S05]  /*16000*/  CALL.ABS.NOINC R14 ;  /* 0x000000000e007343 */ /* 0x008fea0003c00000 */
.L_x_269:
[C---:B------:R-:W-:Y:S01]  /*16010*/  FSETP.NEU.AND P0, PT, R17.reuse, -INF , PT ;  /* 0xff8000001100780b */ /* 0x040fe20003f0d000 */
[----:B-1----:R-:W1:Y:S01]  /*16020*/  S2R R157, SR_TID.X ;  /* 0x00000000009d7919 */ /* 0x002e620000002100 */
[----:B------:R-:W-:Y:S05]  /*16030*/  WARPSYNC.ALL ;  /* 0x0000000000007948 */ /* 0x000fea0003800000 */
[----:B------:R-:W-:Y:S01]  /*16040*/  FSEL R0, R17, RZ, P0 ;  /* 0x000000ff11007208 */ /* 0x000fe20000000000 */
[----:B------:R-:W-:Y:S01]  /*16050*/  UIADD3 UR4, UPT, UPT, UR38, 0x20, URZ ;  /* 0x0000002026047890 */ /* 0x000fe2000fffe0ff */
[----:B------:R2:W-:Y:S03]  /*16060*/  STTM.x32 tmem[UR38], R56 ;  /* 0x00000038000079ed */ /* 0x0005e600082c0026 */
[----:B------:R-:W-:Y:S01]  /*16070*/  FMUL R0, R0, -UR37 ;  /* 0x8000002500007c20 */ /* 0x000fe20008400000 */
[----:B------:R-:W-:-:S03]  /*16080*/  USHF.R.U32.HI UR4, URZ, 0x15, UR4 ;  /* 0x00000015ff047899 */ /* 0x000fc60008011604 */
[--C-:B------:R-:W-:Y:S02]  /*16090*/  FFMA2 R88, R88.F32x2.HI_LO, UR37.F32, R0.reuse.F32 ;  /* 0x0000002558587c49 */ /* 0x100fe40009200000 */
[----:B------:R-:W-:Y:S01]  /*160a0*/  FFMA2 R90, R90.F32x2.HI_LO, UR37.F32, R0.F32 ;  /* 0x000000255a5a7c49 */ /* 0x000fe20009200000 */
[----:B------:R-:W-:Y:S02]  /*160b0*/  MOV R3, UR4 ;  /* 0x0000000400037c02 */ /* 0x000fe40008000f00 */
[----:B------:R-:W-:Y:S02]  /*160c0*/  FSETP.GEU.AND P4, PT, R88, -126, PT ;  /* 0xc2fc00005800780b */ /* 0x000fe40003f8e000 */
[----:B------:R-:W-:Y:S02]  /*160d0*/  FSETP.GEU.AND P3, PT, R89, -126, PT ;  /* 0xc2fc00005900780b */ /* 0x000fe40003f6e000 */
[----:B------:R-:W-:Y:S02]  /*160e0*/  FSETP.GEU.AND P2, PT, R90, -126, PT ;  /* 0xc2fc00005a00780b */ /* 0x000fe40003f4e000 */
[----:B------:R-:W-:-:S07]  /*160f0*/  FSETP.GEU.AND P1, PT, R91, -126, PT ;  /* 0xc2fc00005b00780b */ /* 0x000fce0003f2e000 */
[----:B------:R-:W-:Y:S02]  /*16100*/  @!P4 FMUL R88, R88, 0.5 ;  /* 0x3f0000005858c820 */ /* 0x000fe40000400000 */
[----:B------:R-:W-:Y:S02]  /*16110*/  @!P3 FMUL R89, R89, 0.5 ;  /* 0x3f0000005959b820 */ /* 0x000fe40000400000 */
[----:B------:R-:W-:Y:S02]  /*16120*/  @!P2 FMUL R90, R90, 0.5 ;  /* 0x3f0000005a5aa820 */ /* 0x000fe40000400000 */
[----:B------:R-:W-:Y:S01]  /*16130*/  @!P1 FMUL R91, R91, 0.5 ;  /* 0x3f0000005b5b9820 */ /* 0x000fe20000400000 */
[----:B--2---:R-:W2:Y:S01]  /*16140*/  MUFU.EX2 R58, R88 ;  /* 0x00000058003a7308 */ /* 0x004ea20000000800 */
[----:B-1----:R-:W-:-:S04]  /*16150*/  SHF.R.U32.HI R60, RZ, 0x5, R157 ;  /* 0x00000005ff3c7819 */ /* 0x002fc8000001169d */
[----:B------:R-:W-:-:S03]  /*16160*/  LOP3.LUT P0, RZ, R3, 0x3, R60, 0x48, !PT ;  /* 0x0000000303ff7812 */ /* 0x000fc6000780483c */
[----:B------:R-:W1:Y:S08]  /*16170*/  MUFU.EX2 R59, R89 ;  /* 0x00000059003b7308 */ /* 0x000e700000000800 */
[----:B------:R-:W3:Y:S01]  /*16180*/  MUFU.EX2 R56, R90 ;  /* 0x0000005a00387308 */ /* 0x000ee20000000800 */
[----:B--2---:R-:W-:-:S07]  /*16190*/  @!P4 FMUL R58, R58, R58 ;  /* 0x0000003a3a3ac220 */ /* 0x004fce0000400000 */
[----:B------:R-:W2:Y:S01]  /*161a0*/  MUFU.EX2 R57, R91 ;  /* 0x0000005b00397308 */ /* 0x000ea20000000800 */
[----:B-1----:R-:W-:-:S05]  /*161b0*/  @!P3 FMUL R59, R59, R59 ;  /* 0x0000003b3b3bb220 */ /* 0x002fca0000400000 */
[----:B------:R-:W-:Y:S01]  /*161c0*/  F2FP.F16.F32.PACK_AB R54, R59, R58 ;  /* 0x0000003a3b36723e */ /* 0x000fe200000000ff */
[----:B---3--:R-:W-:Y:S01]  /*161d0*/  @!P2 FMUL R56, R56, R56 ;  /* 0x000000383838a220 */ /* 0x008fe20000400000 */
[----:B--2---:R-:W-:-:S05]  /*161e0*/  @!P1 FMUL R57, R57, R57 ;  /* 0x0000003939399220 */ /* 0x004fca0000400000 */
[----:B------:R-:W-:Y:S01]  /*161f0*/  F2FP.F16.F32.PACK_AB R55, R57, R56 ;  /* 0x000000383937723e */ /* 0x000fe200000000ff */
[----:B------:R-:W-:Y:S06]  /*16200*/  @!P0 BRA `(.L_x_270) ;  /* 0x0000000000408947 */ /* 0x000fec0003800000 */
[----:B------:R-:W-:Y:S01]  /*16210*/  MOV R14, 0x8 ;  /* 0x00000008000e7802 */ /* 0x000fe20000000f00 */
        /* <DEDUP_REMOVED lines=15> */
.L_x_270:
[----:B------:R-:W-:-:S04]  /*16310*/  UISETP.NE.AND UP0, UPT, UR40, URZ, UPT ;  /* 0x000000ff2800728c */ /* 0x000fc8000bf05270 */
[----:B------:R-:W-:-:S06]  /*16320*/  USEL UR4, UR48, UR50, UP0 ;  /* 0x0000003230047287 */ /* 0x000fcc0008000000 */
[----:B------:R-:W-:Y:S01]  /*16330*/  MOV R0, UR4 ;  /* 0x0000000400007c02 */ /* 0x000fe20008000f00 */
[----:B------:R-:W-:Y:S05]  /*16340*/  WARPSYNC.ALL ;  /* 0x0000000000007948 */ /* 0x000fea0003800000 */
[----:B------:R-:W-:Y:S01]  /*16350*/  ISETP.GT.U32.AND P1, PT, R0, 0x1, PT ;  /* 0x000000010000780c */ /* 0x000fe20003f24070 */
[----:B------:R1:W-:Y:S01]  /*16360*/  STTM.x32 tmem[UR38+0x20], R24 ;  /* 0x00002018000079ed */ /* 0x0003e200082c0026 */
[----:B------:R-:W2:Y:S11]  /*16370*/  FENCE.VIEW.ASYNC.T ;  /* 0x00000000000073c6 */ /* 0x000eb60000000200 */
[----:B------:R-:W-:Y:S05]  /*16380*/  @P1 BRA `(.L_x_271) ;  /* 0x0000000000081947 */ /* 0x000fea0003800000 */
[----:B------:R-:W-:Y:S05]  /*16390*/  BPT.TRAP 0x1 ;  /* 0x000000040000795c */ /* 0x000fea0000300000 */
[----:B------:R-:W-:Y:S05]  /*163a0*/  BPT.TRAP 0x1 ;  /* 0x000000040000795c */ /* 0x000fea0000300000 */
.L_x_271:
[----:B------:R-:W3:Y:S01]  /*163b0*/  S2UR UR5, SR_CgaCtaId ;  /* 0x00000000000579c3 */ /* 0x000ee20000008800 */
[----:B------:R-:W-:Y:S01]  /*163c0*/  UISETP.NE.AND UP0, UPT, UR40, URZ, UPT ;  /* 0x000000ff2800728c */ /* 0x000fe2000bf05270 */
[----:B------:R-:W-:Y:S02]  /*163d0*/  UMOV UR6, 0x400 ;  /* 0x0000040000067882 */ /* 0x000fe40000000000 */
[----:B---3--:R-:W-:-:S04]  /*163e0*/  ULEA UR6, UR5, UR6, 0x18 ;  /* 0x0000000605067291 */ /* 0x008fc8000f8ec0ff */
[----:B------:R-:W-:-:S04]  /*163f0*/  UIADD3 UR4, UPT, UPT, UR6, 0x28068, URZ ;  /* 0x0002806806047890 */ /* 0x000fc8000fffe0ff */
[----:B------:R-:W-:-:S04]  /*16400*/  @UP0 UIADD3 UR4, UPT, UPT, UR6, 0x28058, URZ ;  /* 0x0002805806040890 */ /* 0x000fc8000fffe0ff */
[----:B------:R-:W-:-:S09]  /*16410*/  UPRMT UR4, UR5, 0x654, UR4 ;  /* 0x0000065405047896 */ /* 0x000fd20008000004 */
[----:B--2---:R-:W-:Y:S01]  /*16420*/  SYNCS.ARRIVE.TRANS64.RED.A1T0 RZ, [UR4], RZ ;  /* 0x000000ffffff79a7 */ /* 0x004fe20008100404 */
[----:B------:R-:W-:-:S04]  /*16430*/  USEL UR4, UR43, UR42, UP0 ;  /* 0x0000002a2b047287 */ /* 0x000fc80008000000 */
[----:B------:R-:W-:-:S04]  /*16440*/  ULOP3.LUT UR5, UR4, 0x1, URZ, 0x3c, !UPT ;  /* 0x0000000104057892 */ /* 0x000fc8000f8e3cff */
[----:B------:R-:W-:Y:S02]  /*16450*/  USEL UR43, UR5, UR43, UP0 ;  /* 0x0000002b052b7287 */ /* 0x000fe40008000000 */
[----:B------:R-:W-:Y:S02]  /*16460*/  USEL UR42, UR42, UR5, UP0 ;  /* 0x000000052a2a7287 */ /* 0x000fe40008000000 */
[----:B------:R-:W-:-:S09]  /*16470*/  UISETP.NE.AND UP0, UPT, UR47, URZ, UPT ;  /* 0x000000ff2f00728c */ /* 0x000fd2000bf05270 */
[----:B------:R-:W-:Y:S05]  /*16480*/  BRA.U UP0, `(.L_x_272) ;  /* 0x0000000100047547 */ /* 0x000fea000b800000 */
[----:B------:R-:W-:Y:S05]  /*16490*/  BPT.TRAP 0x1 ;  /* 0x000000040000795c */ /* 0x000fea0000300000 */
.L_x_272:
[----:B------:R-:W-:Y:S01]  /*164a0*/  UISETP.NE.AND UP0, UPT, UR40, URZ, UPT ;  /* 0x000000ff2800728c */ /* 0x000fe2000bf05270 */
[----:B------:R-:W-:Y:S01]  /*164b0*/  MOV R0, UR39 ;  /* 0x0000002700007c02 */ /* 0x000fe20008000f00 */
[----:B------:R-:W-:Y:S01]  /*164c0*/  UIADD3 UR4, UPT, UPT, UR6, 0x28078, URZ ;  /* 0x0002807806047890 */ /* 0x000fe2000fffe0ff */
[----:B------:R-:W-:Y:S01]  /*164d0*/  FADD2 R22, R22.F32x2.HI_LO, RZ.F32 ;  /* 0x000000ff1616724b */ /* 0x000fe20000200000 */
[----:B------:R-:W-:Y:S01]  /*164e0*/  FSETP.NEU.AND P0, PT, R17, -INF , PT ;  /* 0xff8000001100780b */ /* 0x000fe20003f0d000 */
[----:B------:R-:W-:Y:S01]  /*164f0*/  FADD2 R124, R124.F32x2.HI_LO, RZ.F32 ;  /* 0x000000ff7c7c724b */ /* 0x000fe20000200000 */
[----:B------:R-:W-:Y:S01]  /*16500*/  SHF.L.U32 R0, R0, 0x1f, RZ ;  /* 0x0000001f00007819 */ /* 0x000fe200000006ff */
[----:B------:R-:W-:Y:S01]  /*16510*/  FADD2 R22, R22.F32x2.HI_LO, R130.F32x2.HI_LO ;  /* 0x000000821616724b */ /* 0x000fe20000000000 */
[----:B------:R-:W-:Y:S01]  /*16520*/  FSEL R3, R17, RZ, P0 ;  /* 0x000000ff11037208 */ /* 0x000fe20000000000 */
[----:B------:R-:W-:Y:S02]  /*16530*/  FADD2 R126, R126.F32x2.HI_LO, RZ.F32 ;  /* 0x000000ff7e7e724b */ /* 0x000fe40000200000 */
[----:B------:R-:W-:Y:S01]  /*16540*/  @!UP0 UIADD3 UR4, UPT, UPT, UR6, 0x28088, URZ ;  /* 0x0002808806048890 */ /* 0x000fe2000fffe0ff */
[----:B------:R-:W-:Y:S01]  /*16550*/  FADD2 R124, R124.F32x2.HI_LO, R132.F32x2.HI_LO ;  /* 0x000000847c7c724b */ /* 0x000fe20000000000 */
[----:B------:R-:W-:Y:S01]  /*16560*/  FSETP.NEU.AND P0, PT, R156, R3, PT ;  /* 0x000000039c00720b */ /* 0x000fe20003f0d000 */
[----:B------:R-:W-:-:S02]  /*16570*/  FADD2 R126, R126.F32x2.HI_LO, R134.F32x2.HI_LO ;  /* 0x000000867e7e724b */ /* 0x000fc40000000000 */
[----:B------:R-:W-:Y:S02]  /*16580*/  FADD2 R22, R22.F32x2.HI_LO, R138.F32x2.HI_LO ;  /* 0x0000008a1616724b */ /* 0x000fe40000000000 */
[----:B------:R-:W-:Y:S02]  /*16590*/  FADD2 R124, R124.F32x2.HI_LO, R140.F32x2.HI_LO ;  /* 0x0000008c7c7c724b */ /* 0x000fe40000000000 */
[----:B------:R-:W2:Y:S01]  /*165a0*/  SYNCS.PHASECHK.TRANS64.TRYWAIT P2, [UR4], R0 ;  /* 0x00000000ff0075a7 */ /* 0x000ea20008041104 */
[----:B------:R-:W-:Y:S02]  /*165b0*/  FADD2 R126, R126.F32x2.HI_LO, R142.F32x2.HI_LO ;  /* 0x0000008e7e7e724b */ /* 0x000fe40000000000 */
[----:B------:R-:W-:Y:S02]  /*165c0*/  FADD2 R22, R22.F32x2.HI_LO, R146.F32x2.HI_LO ;  /* 0x000000921616724b */ /* 0x000fe40000000000 */
[----:B------:R-:W-:Y:S02]  /*165d0*/  FADD2 R124, R124.F32x2.HI_LO, R148.F32x2.HI_LO ;  /* 0x000000947c7c724b */ /* 0x000fe40000000000 */
[----:B------:R-:W-:-:S02]  /*165e0*/  FADD2 R126, R126.F32x2.HI_LO, R92.F32x2.HI_LO ;  /* 0x0000005c7e7e724b */ /* 0x000fc40000000000 */
[----:B------:R-:W-:Y:S02]  /*165f0*/  FADD2 R22, R22.F32x2.HI_LO, R96.F32x2.HI_LO ;  /* 0x000000601616724b */ /* 0x000fe40000000000 */
[----:B------:R-:W-:Y:S02]  /*16600*/  FADD2 R124, R124.F32x2.HI_LO, R98.F32x2.HI_LO ;  /* 0x000000627c7c724b */ /* 0x000fe40000000000 */
[----:B------:R-:W-:Y:S02]  /*16610*/  FADD2 R126, R126.F32x2.HI_LO, R100.F32x2.HI_LO ;  /* 0x000000647e7e724b */ /* 0x000fe40000000000 */
[----:B------:R-:W-:Y:S01]  /*16620*/  FADD2 R22, R22.F32x2.HI_LO, R104.F32x2.HI_LO ;  /* 0x000000681616724b */ /* 0x000fe20000000000 */
[----:B--2---:R-:W-:Y:S06]  /*16630*/  @!P2 BRA `(.L_x_273) ;  /* 0x000000b800a4a947 */ /* 0x004fec0003800000 */
.L_x_448:
[----:B------:R-:W-:Y:S01]  /*16640*/  BSSY.RECONVERGENT B0, `(.L_x_274) ;  /* 0x000000a000007945 */ /* 0x000fe20003800200 */
[----:B--2---:R-:W-:-:S03]  /*16650*/  MOV R5, 0x3f000000 ;  /* 0x3f00000000057802 */ /* 0x004fc60000000f00 */
[----:B------:R-:W-:Y:S05]  /*16660*/  @!P0 BRA `(.L_x_275) ;  /* 0x00000000001c8947 */ /* 0x000fea0003800000 */
[----:B------:R-:W-:-:S04]  /*16670*/  FADD R0, -R3, R156 ;  /* 0x0000009c03007221 */ /* 0x000fc80000000100 */
[----:B------:R-:W-:-:S05]  /*16680*/  FMUL R0, R0, UR37 ;  /* 0x0000002500007c20 */ /* 0x000fca0008400000 */
[----:B------:R-:W-:-:S13]  /*16690*/  FSETP.GEU.AND P0, PT, R0, -126, PT ;  /* 0xc2fc00000000780b */ /* 0x000fda0003f0e000 */
[----:B------:R-:W-:-:S04]  /*166a0*/  @!P0 FMUL R0, R0, 0.5 ;  /* 0x3f00000000008820 */ /* 0x000fc80000400000 */
[----:B------:R-:W2:Y:S02]  /*166b0*/  MUFU.EX2 R5, R0 ;  /* 0x0000000000057308 */ /* 0x000ea40000000800 */
[----:B--2---:R-:W-:-:S04]  /*166c0*/  @!P0 FMUL R5, R5, R5 ;  /* 0x0000000505058220 */ /* 0x004fc80000400000 */
[----:B------:R-:W-:Y:S02]  /*166d0*/  FMUL R5, R5, 0.5 ;  /* 0x3f00000005057820 */ /* 0x000fe40000400000 */
.L_x_275:
[----:B------:R-:W-:Y:S05]  /*166e0*/  BSYNC.RECONVERGENT B0 ;  /* 0x0000000000007941 */ /* 0x000fea0003800200 */
.L_x_274:
[----:B-1----:R-:W2:Y:S04]  /*166f0*/  LDL.LU.64 R34, [R1+0x18] ;  /* 0x0000180001227983 */ /* 0x002ea80000300a00 */
[----:B------:R-:W3:Y:S04]  /*16700*/  LDL.LU.64 R32, [R1+0x20] ;  /* 0x0000200001207983 */ /* 0x000ee80000300a00 */
[----:B------:R-:W4:Y:S04]  /*16710*/  LDL.LU.64 R30, [R1+0x30] ;  /* 0x00003000011e7983 */ /* 0x000f280000300a00 */
[----:B------:R-:W5:Y:S04]  /*16720*/  LDL.LU.64 R28, [R1+0x38] ;  /* 0x00003800011c7983 */ /* 0x000f680000300a00 */
[----:B------:R-:W5:Y:S04]  /*16730*/  LDL.LU.64 R26, [R1+0x40] ;  /* 0x00004000011a7983 */ /* 0x000f680000300a00 */
[----:B------:R-:W5:Y:S04]  /*16740*/  LDL.LU.64 R14, [R1+0x28] ;  /* 0x00002800010e7983 */ /* 0x000f680000300a00 */
[----:B------:R-:W5:Y:S04]  /*16750*/  LDL.LU.64 R24, [R1+0x50] ;  /* 0x0000500001187983 */ /* 0x000f680000300a00 */
[----:B------:R-:W5:Y:S04]  /*16760*/  LDL.LU.64 R20, [R1+0x58] ;  /* 0x0000580001147983 */ /* 0x000f680000300a00 */
[----:B------:R-:W5:Y:S04]  /*16770*/  LDL.LU.64 R12, [R1+0x60] ;  /* 0x00006000010c7983 */ /* 0x000f680000300a00 */
[----:B------:R-:W5:Y:S04]  /*16780*/  LDL.LU.64 R8, [R1+0x48] ;  /* 0x0000480001087983 */ /* 0x000f680000300a00 */
[----:B------:R-:W5:Y:S04]  /*16790*/  LDL.LU.64 R10, [R1+0x68] ;  /* 0x00006800010a7983 */ /* 0x000f680000300a00 */
[----:B------:R-:W5:Y:S01]  /*167a0*/  LDL.LU.64 R6, [R1+0x70] ;  /* 0x0000700001067983 */ /* 0x000f620000300a00 */
[----:B------:R-:W-:-:S04]  /*167b0*/  FMUL R16, R5, R16 ;  /* 0x0000001005107220 */ /* 0x000fc80000400000 */
[----:B------:R-:W-:-:S04]  /*167c0*/  FADD2 R18, R16.F32, R18.F32x2.HI_LO ;  /* 0x000000121012724b */ /* 0x000fc80000040000 */
[----:B------:R-:W-:-:S04]  /*167d0*/  FADD2 R18, R18.F32x2.HI_LO, R128.F32x2.HI_LO ;  /* 0x000000801212724b */ /* 0x000fc80000000000 */
[----:B------:R-:W-:-:S04]  /*167e0*/  FADD2 R18, R18.F32x2.HI_LO, R136.F32x2.HI_LO ;  /* 0x000000881212724b */ /* 0x000fc80000000000 */
[----:B------:R-:W-:-:S04]  /*167f0*/  FADD2 R18, R18.F32x2.HI_LO, R144.F32x2.HI_LO ;  /* 0x000000901212724b */ /* 0x000fc80000000000 */
[----:B------:R-:W-:Y:S02]  /*16800*/  FADD2 R18, R18.F32x2.HI_LO, R94.F32x2.HI_LO ;  /* 0x0000005e1212724b */ /* 0x000fe40000000000 */
[----:B------:R-:W-:Y:S02]  /*16810*/  FADD2 R124, R124.F32x2.HI_LO, R106.F32x2.HI_LO ;  /* 0x0000006a7c7c724b */ /* 0x000fe40000000000 */
[----:B------:R-:W-:Y:S02]  /*16820*/  FADD2 R126, R126.F32x2.HI_LO, R108.F32x2.HI_LO ;  /* 0x0000006c7e7e724b */ /* 0x000fe40000000000 */
[----:B------:R-:W-:Y:S02]  /*16830*/  FADD2 R18, R18.F32x2.HI_LO, R102.F32x2.HI_LO ;  /* 0x000000661212724b */ /* 0x000fe40000000000 */
[----:B------:R-:W-:Y:S02]  /*16840*/  FADD2 R22, R22.F32x2.HI_LO, R112.F32x2.HI_LO ;  /* 0x000000701616724b */ /* 0x000fe40000000000 */
[----:B------:R-:W-:-:S02]  /*16850*/  FADD2 R124, R124.F32x2.HI_LO, R114.F32x2.HI_LO ;  /* 0x000000727c7c724b */ /* 0x000fc40000000000 */
        /* <DEDUP_REMOVED lines=23> */
[----:B------:R-:W-:Y:S01]  /*169d0*/  FADD2 R18, R18.F32x2.HI_LO, R186.F32x2.HI_LO ;  /* 0x000000ba1212724b */ /* 0x000fe20000000000 */
[----:B------:R-:W-:Y:S01]  /*169e0*/  ULOP3.LUT UP0, URZ, UR41, 0x7f, UR51, 0xf8, !UPT ;  /* 0x0000007f29ff7892 */ /* 0x000fe2000f80f833 */
[----:B--2---:R-:W-:-:S02]  /*169f0*/  FADD2 R124, R124.F32x2.HI_LO, R34.F32x2.HI_LO ;  /* 0x000000227c7c724b */ /* 0x004fc40000000000 */
[----:B---3--:R-:W-:Y:S02]  /*16a00*/  FADD2 R126, R126.F32x2.HI_LO, R32.F32x2.HI_LO ;  /* 0x000000207e7e724b */ /* 0x008fe40000000000 */
[----:B----4-:R-:W-:Y:S02]  /*16a10*/  FADD2 R22, R22.F32x2.HI_LO, R30.F32x2.HI_LO ;  /* 0x0000001e1616724b */ /* 0x010fe40000000000 */
[----:B-----5:R-:W-:Y:S02]  /*16a20*/  FADD2 R124, R124.F32x2.HI_LO, R28.F32x2.HI_LO ;  /* 0x0000001c7c7c724b */ /* 0x020fe40000000000 */
        /* <DEDUP_REMOVED lines=11> */
[----:B------:R-:W-:-:S04]  /*16ae0*/  FADD2 R18, R18.F32x2.HI_LO, R22.F32x2.HI_LO ;  /* 0x000000161212724b */ /* 0x000fc80000000000 */
[----:B------:R-:W-:-:S04]  /*16af0*/  FADD2 R18, R18.F32x2.HI_LO, R124.F32x2.HI_LO ;  /* 0x0000007c1212724b */ /* 0x000fc80000000000 */
[----:B------:R-:W-:Y:S01]  /*16b00*/  FADD R16, R18, R19 ;  /* 0x0000001312107221 */ /* 0x000fe20000000000 */
[----:B------:R-:W-:Y:S06]  /*16b10*/  BRA.U UP0, `(.L_x_276) ;  /* 0x0000000100907547 */ /* 0x000fec000b800000 */
[----:B------:R-:W-:Y:S05]  /*16b20*/  @P1 BRA `(.L_x_277) ;  /* 0x0000000000041947 */ /* 0x000fea0003800000 */
[----:B------:R-:W-:Y:S05]  /*16b30*/  BPT.TRAP 0x1 ;  /* 0x000000040000795c */ /* 0x000fea0000300000 */
.L_x_277:
[----:B------:R-:W-:Y:S01]  /*16b40*/  UISETP.NE.AND UP0, UPT, UR40, URZ, UPT ;  /* 0x000000ff2800728c */ /* 0x000fe2000bf05270 */
[----:B------:R-:W-:Y:S01]  /*16b50*/  IMAD.U32 R0, RZ, RZ, UR5 ;  /* 0x00000005ff007e24 */ /* 0x000fe2000f8e00ff */
[----:B------:R-:W-:Y:S01]  /*16b60*/  UIADD3 UR4, UPT, UPT, UR6, 0x28060, URZ ;  /* 0x0002806006047890 */ /* 0x000fe2000fffe0ff */
[----:B------:R-:W-:Y:S01]  /*16b70*/  IMAD.U32 R18, R157, 0x10000, RZ ;  /* 0x000100009d127824 */ /* 0x000fe200078e00ff */
[----:B------:R-:W-:Y:S01]  /*16b80*/  USEL UR5, URZ, 0x80, UP0 ;  /* 0x00000080ff057887 */ /* 0x000fe20008000000 */
[----:B------:R-:W-:Y:S02]  /*16b90*/  LOP3.LUT R60, R60, 0x3, RZ, 0xc0, !PT ;  /* 0x000000033c3c7812 */ /* 0x000fe400078ec0ff */
[----:B------:R-:W-:Y:S02]  /*16ba0*/  SHF.L.U32 R0, R0, 0x1f, RZ ;  /* 0x0000001f00007819 */ /* 0x000fe400000006ff */
[----:B------:R-:W-:Y:S02]  /*16bb0*/  LOP3.LUT R18, R18, 0x600000, RZ, 0xc0, !PT ;  /* 0x0060000012127812 */ /* 0x000fe400078ec0ff */
[----:B------:R-:W-:-:S02]  /*16bc0*/  @UP0 UIADD3 UR4, UPT, UPT, UR6, 0x28050, URZ ;  /* 0x0002805006040890 */ /* 0x000fc4000fffe0ff */
[----:B------:R-:W-:Y:S02]  /*16bd0*/  SHF.R.U32.HI R3, RZ, 0x15, R18 ;  /* 0x00000015ff037819 */ /* 0x000fe40000011612 */
[----:B------:R-:W-:Y:S02]  /*16be0*/  LOP3.LUT R18, R18, UR5, RZ, 0xfc, !PT ;  /* 0x0000000512127c12 */ /* 0x000fe4000f8efcff */
[----:B------:R-:W-:-:S03]  /*16bf0*/  ISETP.NE.AND P0, PT, R60, R3, PT ;  /* 0x000000033c00720c */ /* 0x000fc60003f05270 */
[----:B------:R-:W1:Y:S02]  /*16c00*/  SYNCS.PHASECHK.TRANS64.TRYWAIT P1, [UR4], R0 ;  /* 0x00000000ff0075a7 */ /* 0x000e640008021104 */
[----:B-1----:R-:W-:Y:S08]  /*16c10*/  @!P1 BRA `(.L_x_278) ;  /* 0x000000b400449947 */ /* 0x002ff00003800000 */
.L_x_450:
        /* <DEDUP_REMOVED lines=17> */
.L_x_279:
[----:B------:R-:W-:Y:S05]  /*16d30*/  WARPSYNC.ALL ;  /* 0x0000000000007948 */ /* 0x000fea0003800000 */
[----:B------:R-:W-:-:S13]  /*16d40*/  R2UR UR4, R18 ;  /* 0x00000000120472ca */ /* 0x000fda00000e0000 */
[----:B------:R2:W-:Y:S02]  /*16d50*/  STTM.x2 tmem[UR4], R16 ;  /* 0x00000010000079ed */ /* 0x0005e400080c0004 */
.L_x_276:
[----:B------:R-:W-:Y:S01]  /*16d60*/  UIADD3 UR4, UPT, UPT, UR41, 0x1, URZ ;  /* 0x0000000129047890 */ /* 0x000fe2000fffe0ff */
[----:B------:R-:W-:Y:S01]  /*16d70*/  MOV R156, R17 ;  /* 0x00000011009c7202 */ /* 0x000fe20000000f00 */
[----:B------:R-:W-:Y:S02]  /*16d80*/  UIADD3 UR5, UPT, UPT, UR41, -0x1, URZ ;  /* 0xffffffff29057890 */ /* 0x000fe4000fffe0ff */
[----:B------:R-:W-:-:S05]  /*16d90*/  UISETP.GT.U32.AND UP0, UPT, UR4, 0x1, UPT ;  /* 0x000000010400788c */ /* 0x000fca000bf04070 */
[----:B------:R-:W-:-:S04]  /*16da0*/  UMOV UR41, UR5 ;  /* 0x0000000500297c82 */ /* 0x000fc80008000000 */
[----:B------:R-:W-:Y:S05]  /*16db0*/  BRA.U UP0, `(.L_x_280) ;  /* 0xffffffb900907547 */ /* 0x000fea000b83ffff */
.L_x_259:
[----:B------:R-:W3:Y:S02]  /*16dc0*/  LDCU UR4, c[0x0][0x384] ;  /* 0x00007080ff0477ac */ /* 0x000ee40008000800 */
[----:B---3--:R-:W-:-:S09]  /*16dd0*/  ULOP3.LUT UP0, URZ, UR4, 0x7f, URZ, 0xc0, !UPT ;  /* 0x0000007f04ff7892 */ /* 0x008fd2000f80c0ff */
[----:B------:R-:W-:Y:S05]  /*16de0*/  BRA.U !UP0, `(.L_x_281) ;  /* 0x0000005d08787547 */ /* 0x000fea000b800000 */
[----:B-1----:R-:W1:Y:S01]  /*16df0*/  S2R R0, SR_TID.X ;  /* 0x0000000000007919 */ /* 0x002e620000002100 */
[----:B------:R-:W-:Y:S01]  /*16e00*/  UISETP.NE.AND UP0, UPT, UR40, URZ, UPT ;  /* 0x000000ff2800728c */ /* 0x000fe2000bf05270 */
[----:B------:R-:W-:-:S03]  /*16e10*/  UMOV UR4, 0x20 ;  /* 0x0000002000047882 */ /* 0x000fc60000000000 */
[----:B------:R-:W-:Y:S02]  /*16e20*/  USEL UR4, UR4, 0xa0, UP0 ;  /* 0x000000a004047887 */ /* 0x000fe40008000000 */
[----:B------:R-:W-:Y:S02]  /*16e30*/  USEL UR5, URZ, 0x80, UP0 ;  /* 0x00000080ff057887 */ /* 0x000fe40008000000 */
[----:B------:R-:W-:Y:S01]  /*16e40*/  USEL UR42, UR43, UR42, UP0 ;  /* 0x0000002a2b2a7287 */ /* 0x000fe20008000000 */
[----:B-1----:R-:W-:-:S05]  /*16e50*/  IMAD.U32 R18, R0, 0x10000, RZ ;  /* 0x0001000000127824 */ /* 0x002fca00078e00ff */
[----:B------:R-:W-:-:S05]  /*16e60*/  LOP3.LUT R18, R18, 0x600000, RZ, 0xc0, !PT ;  /* 0x0060000012127812 */ /* 0x000fca00078ec0ff */
[C---:B------:R-:W-:Y:S01]  /*16e70*/  VIADD R3, R18.reuse, UR4 ;  /* 0x0000000412037c36 */ /* 0x040fe20008000000 */
[----:B------:R-:W-:Y:S01]  /*16e80*/  USEL UR4, UR48, UR50, UP0 ;  /* 0x0000003230047287 */ /* 0x000fe20008000000 */
[----:B------:R-:W-:-:S03]  /*16e90*/  LOP3.LUT R18, R18, UR5, RZ, 0xfc, !PT ;  /* 0x0000000512127c12 */ /* 0x000fc6000f8efcff */
[----:B------:R-:W-:Y:S01]  /*16ea0*/  UISETP.GT.U32.AND UP0, UPT, UR4, 0x1, UPT ;  /* 0x000000010400788c */ /* 0x000fe2000bf04070 */
[----:B------:R-:W1:Y:S02]  /*16eb0*/  SHFL.IDX PT, R3, R3, RZ, 0x1f ;  /* 0x00001fff03037589 */ /* 0x000e6400000e0000 */
[----:B-1----:R-:W-:-:S06]  /*16ec0*/  R2UR UR37, R3 ;  /* 0x00000000032572ca */ /* 0x002fcc00000e0000 */
[----:B------:R-:W-:Y:S09]  /*16ed0*/  BRA.U UP0, `(.L_x_282) ;  /* 0x0000000100047547 */ /* 0x000ff2000b800000 */
[----:B------:R-:W-:Y:S05]  /*16ee0*/  BPT.TRAP 0x1 ;  /* 0x000000040000795c */ /* 0x000fea0000300000 */
.L_x_282:
[----:B------:R-:W1:Y:S01]  /*16ef0*/  S2UR UR38, SR_CgaCtaId ;  /* 0x00000000002679c3 */ /* 0x000e620000008800 */
[----:B------:R-:W-:Y:S01]  /*16f00*/  UISETP.NE.AND UP0, UPT, UR40, URZ, UPT ;  /* 0x000000ff2800728c */ /* 0x000fe2000bf05270 */
[----:B------:R-:W-:Y:S01]  /*16f10*/  IMAD.U32 R3, RZ, RZ, UR42 ;  /* 0x0000002aff037e24 */ /* 0x000fe2000f8e00ff */
[----:B------:R-:W-:Y:S01]  /*16f20*/  UMOV UR36, 0x400 ;  /* 0x0000040000247882 */ /* 0x000fe20000000000 */
[----:B------:R-:W-:Y:S02]  /*16f30*/  SHF.R.U32.HI R0, RZ, 0x5, R0 ;  /* 0x00000005ff007819 */ /* 0x000fe40000011600 */
[----:B------:R-:W-:Y:S02]  /*16f40*/  SHF.R.U32.HI R22, RZ, 0x15, R18 ;  /* 0x00000015ff167819 */ /* 0x000fe40000011612 */
[----:B------:R-:W-:Y:S02]  /*16f50*/  SHF.L.U32 R3, R3, 0x1f, RZ ;  /* 0x0000001f03037819 */ /* 0x000fe400000006ff */
[----:B------:R-:W-:-:S04]  /*16f60*/  LOP3.LUT R19, R0, 0x3, RZ, 0xc0, !PT ;  /* 0x0000000300137812 */ /* 0x000fc800078ec0ff */
[----:B------:R-:W-:Y:S01]  /*16f70*/  ISETP.NE.AND P0, PT, R19, R22, PT ;  /* 0x000000161300720c */ /* 0x000fe20003f05270 */
[----:B-1----:R-:W-:-:S04]  /*16f80*/  ULEA UR36, UR38, UR36, 0x18 ;  /* 0x0000002426247291 */ /* 0x002fc8000f8ec0ff */
[----:B------:R-:W-:Y:S02]  /*16f90*/  UIADD3 UR4, UPT, UPT, UR36, 0x28050, URZ ;  /* 0x0002805024047890 */ /* 0x000fe4000fffe0ff */
[----:B------:R-:W-:-:S09]  /*16fa0*/  @!UP0 UIADD3 UR4, UPT, UPT, UR36, 0x28060, URZ ;  /* 0x0002806024048890 */ /* 0x000fd2000fffe0ff */
[----:B------:R-:W1:Y:S02]  /*16fb0*/  SYNCS.PHASECHK.TRANS64.TRYWAIT P1, [UR4], R3 ;  /* 0x00000003ff0075a7 */ /* 0x000e640008021104 */
[----:B-1----:R-:W-:Y:S05]  /*16fc0*/  @!P1 BRA `(.L_x_283) ;  /* 0x000000b000709947 */ /* 0x002fea0003800000 */
.L_x_452:
        /* <DEDUP_REMOVED lines=17> */
.L_x_284:
        /* <DEDUP_REMOVED lines=11> */
[----:B------:R-:W3:Y:S01]  /*17190*/  LDCU.64 UR6, c[0x4][0xb8] ;  /* 0x01001700ff0677ac */ /* 0x000ee20008000a00 */
[----:B------:R-:W4:Y:S01]  /*171a0*/  LDC.64 R14, c[0x4][R14] ;  /* 0x010000000e0e7b82 */ /* 0x000f220000000a00 */
        /* <DEDUP_REMOVED lines=10> */
.L_x_285:
        /* <DEDUP_REMOVED lines=23> */
.L_x_286:
        /* <DEDUP_REMOVED lines=23> */
.L_x_287:
[----:B------:R-:W-:Y:S05]  /*17530*/  WARPSYNC.ALL ;  /* 0x0000000000007948 */ /* 0x000fea0003800000 */
[----:B------:R-:W1:Y:S01]  /*17540*/  LDCU UR4, c[0x0][0x384] ;  /* 0x00007080ff0477ac */ /* 0x000e620008000800 */
[----:B------:R-:W-:Y:S01]  /*17550*/  VIADD R0, R2, 0x1 ;  /* 0x0000000102007836 */ /* 0x000fe20000000000 */
[----:B------:R-:W-:Y:S01]  /*17560*/  R2UR UR5, R18 ;  /* 0x00000000120572ca */ /* 0x000fe200000e0000 */
[C---:B------:R-:W-:Y:S02]  /*17570*/  VIADD R3, R2.reuse, 0x2 ;  /* 0x0000000202037836 */ /* 0x040fe40000000000 */
[----:B------:R-:W-:-:S10]  /*17580*/  VIADD R4, R2, 0x4 ;  /* 0x0000000402047836 */ /* 0x000fd40000000000 */
[----:B------:R-:W3:Y:S01]  /*17590*/  LDTM.x32 R120, tmem[UR5+0x60] ;  /* 0x00006005007879ee */ /* 0x000ee200082c0000 */
[----:B-1----:R-:W-:Y:S01]  /*175a0*/  ISETP.GE.AND P4, PT, R0, UR4, PT ;  /* 0x0000000400007c0c */ /* 0x002fe2000bf86270 */
[C---:B------:R-:W-:Y:S01]  /*175b0*/  VIADD R0, R2.reuse, 0x5 ;  /* 0x0000000502007836 */ /* 0x040fe20000000000 */
[----:B------:R-:W-:Y:S01]  /*175c0*/  ISETP.GE.AND P3, PT, R3, UR4, PT ;  /* 0x0000000403007c0c */ /* 0x000fe2000bf66270 */
[C---:B------:R-:W-:Y:S01]  /*175d0*/  VIADD R3, R2.reuse, 0x6 ;  /* 0x0000000602037836 */ /* 0x040fe20000000000 */
[----:B------:R-:W-:Y:S02]  /*175e0*/  ISETP.GE.AND P5, PT, R2, UR4, PT ;  /* 0x0000000402007c0c */ /* 0x000fe4000bfa6270 */
[----:B------:R-:W-:Y:S01]  /*175f0*/  ISETP.GE.AND P1, PT, R0, UR4, PT ;  /* 0x0000000400007c0c */ /* 0x000fe2000bf26270 */
[C---:B------:R-:W-:Y:S01]  /*17600*/  VIADD R0, R2.reuse, 0x8 ;  /* 0x0000000802007836 */ /* 0x040fe20000000000 */
[----:B------:R-:W-:Y:S01]  /*17610*/  ISETP.GE.AND P0, PT, R3, UR4, PT ;  /* 0x0000000403007c0c */ /* 0x000fe2000bf06270 */
[----:B------:R-:W-:Y:S01]  /*17620*/  VIADD R3, R2, 0x9 ;  /* 0x0000000902037836 */ /* 0x000fe20000000000 */
[----:B------:R-:W-:-:S02]  /*17630*/  FSEL R88, R88, -INF , !P5 ;  /* 0xff80000058587808 */ /* 0x000fc40006800000 */
[----:B------:R-:W-:Y:S01]  /*17640*/  ISETP.GE.AND P6, PT, R0, UR4, PT ;  /* 0x0000000400007c0c */ /* 0x000fe2000bfc6270 */
[C---:B------:R-:W-:Y:S01]  /*17650*/  VIADD R0, R2.reuse, 0xa ;  /* 0x0000000a02007836 */ /* 0x040fe20000000000 */
[----:B------:R-:W-:Y:S02]  /*17660*/  FSEL R89, R89, -INF , !P4 ;  /* 0xff80000059597808 */ /* 0x000fe40006000000 */
[----:B------:R-:W-:Y:S01]  /*17670*/  ISETP.GE.AND P5, PT, R3, UR4, PT ;  /* 0x0000000403007c0c */ /* 0x000fe2000bfa6270 */
[----:B------:R-:W-:Y:S01]  /*17680*/  VIADD R3, R2, 0xc ;  /* 0x0000000c02037836 */ /* 0x000fe20000000000 */
[----:B------:R-:W-:Y:S01]  /*17690*/  ISETP.GE.AND P4, PT, R0, UR4, PT ;  /* 0x0000000400007c0c */ /* 0x000fe2000bf86270 */
[----:B------:R-:W-:Y:S01]  /*176a0*/  VIADD R0, R2, 0xd ;  /* 0x0000000d02007836 */ /* 0x000fe20000000000 */
[----:B------:R-:W-:Y:S02]  /*176b0*/  ISETP.GE.AND P2, PT, R4, UR4, PT ;  /* 0x0000000404007c0c */ /* 0x000fe4000bf46270 */
[----:B------:R-:W-:-:S02]  /*176c0*/  FSEL R90, R90, -INF , !P3 ;  /* 0xff8000005a5a7808 */ /* 0x000fc40005800000 */
[----:B------:R-:W-:Y:S02]  /*176d0*/  FSEL R92, R92, -INF , !P2 ;  /* 0xff8000005c5c7808 */ /* 0x000fe40005000000 */
[----:B------:R-:W-:Y:S01]  /*176e0*/  ISETP.GE.AND P3, PT, R3, UR4, PT ;  /* 0x0000000403007c0c */ /* 0x000fe2000bf66270 */
[----:B------:R-:W-:Y:S01]  /*176f0*/  VIADD R3, R2, 0xe ;  /* 0x0000000e02037836 */ /* 0x000fe20000000000 */
[----:B------:R-:W-:Y:S01]  /*17700*/  ISETP.GE.AND P2, PT, R0, UR4, PT ;  /* 0x0000000400007c0c */ /* 0x000fe2000bf46270 */
[----:B------:R-:W-:Y:S01]  /*17710*/  VIADD R0, R2, 0x10 ;  /* 0x0000001002007836 */ /* 0x000fe20000000000 */
[----:B------:R-:W-:Y:S02]  /*17720*/  FSEL R93, R93, -INF , !P1 ;  /* 0xff8000005d5d7808 */ /* 0x000fe40004800000 */
[----:B------:R-:W-:Y:S02]  /*17730*/  FSEL R94, R94, -INF , !P0 ;  /* 0xff8000005e5e7808 */ /* 0x000fe40004000000 */
[----:B------:R-:W-:Y:S01]  /*17740*/  ISETP.GE.AND P1, PT, R3, UR4, PT ;  /* 0x0000000403007c0c */ /* 0x000fe2000bf26270 */
[----:B------:R-:W-:Y:S01]  /*17750*/  VIADD R3, R2, 0x11 ;  /* 0x0000001102037836 */ /* 0x000fe20000000000 */
[----:B------:R-:W-:Y:S01]  /*17760*/  ISETP.GE.AND P0, PT, R0, UR4, PT ;  /* 0x0000000400007c0c */ /* 0x000fe2000bf06270 */
[----:B------:R-:W-:Y:S01]  /*17770*/  VIADD R0, R2, 0x12 ;  /* 0x0000001202007836 */ /* 0x000fe20000000000 */
        /* <DEDUP_REMOVED lines=198> */
[----:B---3--:R-:W-:Y:S02]  /*183e0*/  FSEL R120, R120, -INF , !P3 ;  /* 0xff80000078787808 */ /* 0x008fe40005800000 */
        /* <DEDUP_REMOVED lines=70> */
[C---:B------:R-:W-:Y:S01]  /*18850*/  VIADD R0, R2.reuse, 0x1f ;  /* 0x0000001f02007836 */ /* 0x040fe20000000000 */
        /* <DEDUP_REMOVED lines=65> */
[C---:B------:R-:W-:Y:S01]  /*18c70*/  VIADD R0, R2.reuse, 0x77 ;  /* 0x0000007702007836 */ /* 0x040fe20000000000 */
[----:B------:R-:W-:Y:S01]  /*18c80*/  FSEL R47, R47, -INF , !P6 ;  /* 0xff8000002f2f7808 */ /* 0x000fe20007000000 */
[----:B------:R-:W-:Y:S01]  /*18c90*/  VIADD R2, R2, 0x7b ;  /* 0x0000007b02027836 */ /* 0x000fe20000000000 */
[----:B------:R-:W-:-:S02]  /*18ca0*/  ISETP.GE.AND P6, PT, R3, UR4, PT ;  /* 0x0000000403007c0c */ /* 0x000fc4000bfc6270 */
[----:B------:R-:W-:Y:S02]  /*18cb0*/  FSEL R55, R55, -INF , !P4 ;  /* 0xff80000037377808 */ /* 0x000fe40006000000 */
[----:B------:R-:W-:Y:S02]  /*18cc0*/  ISETP.GE.AND P4, PT, R2, UR4, PT ;  /* 0x0000000402007c0c */ /* 0x000fe4000bf86270 */
[C---:B------:R-:W-:Y:S02]  /*18cd0*/  FMNMX3 R3, R17.reuse, R88, R92, !PT ;  /* 0x0000005811037276 */ /* 0x040fe4000780005c */
[C---:B------:R-:W-:Y:S02]  /*18ce0*/  FMNMX3 R2, R17.reuse, R89, R93, !PT ;  /* 0x0000005911027276 */ /* 0x040fe4000780005d */
[----:B------:R-:W-:Y:S02]  /*18cf0*/  FMNMX3 R5, R17, R90, R94, !PT ;  /* 0x0000005a11057276 */ /* 0x000fe4000780005e */
[----:B------:R-:W-:-:S02]  /*18d00*/  FSEL R51, R51, -INF , !P5 ;  /* 0xff80000033337808 */ /* 0x000fc40006800000 */
[----:B------:R-:W-:Y:S02]  /*18d10*/  FMNMX3 R3, R3, R96, R100, !PT ;  /* 0x0000006003037276 */ /* 0x000fe40007800064 */
[----:B------:R-:W-:Y:S02]  /*18d20*/  ISETP.GE.AND P5, PT, R0, UR4, PT ;  /* 0x0000000400007c0c */ /* 0x000fe4000bfa6270 */
        /* <DEDUP_REMOVED lines=45> */
[----:B------:R-:W-:-:S02]  /*19000*/  FSEL R123, R123, -INF , !P3 ;  /* 0xff8000007b7b7808 */ /* 0x000fc40005800000 */
[----:B------:R-:W-:Y:S02]  /*19010*/  FSEL R127, R127, -INF , !P2 ;  /* 0xff8000007f7f7808 */ /* 0x000fe40005000000 */
        /* <DEDUP_REMOVED lines=17> */
[----:B------:R-:W-:Y:S02]  /*19130*/  FMNMX3 R0, R0, R153, R155, !PT ;  /* 0x0000009900007276 */ /* 0x000fe4000780009b */
[----:B------:R-:W-:Y:S02]  /*19140*/  FMNMX3 R2, R5, R156, R150, !PT ;  /* 0x0000009c05027276 */ /* 0x000fe40007800096 */
[----:B------:R-:W-:Y:S02]  /*19150*/  FMNMX3 R0, R0, R157, R151, !PT ;  /* 0x0000009d00007276 */ /* 0x000fe40007800097 */
[----:B------:R-:W-:Y:S02]  /*19160*/  FMNMX3 R3, R4, R3, R2, !PT ;  /* 0x0000000304037276 */ /* 0x000fe40007800002 */
[----:B------:R-:W-:Y:S02]  /*19170*/  ISETP.NE.AND P0, PT, R19, R22, PT ;  /* 0x000000161300720c */ /* 0x000fe40003f05270 */
[----:B------:R-:W-:-:S04]  /*19180*/  FMNMX R23, R0, R3, !PT ;  /* 0x0000000300177209 */ /* 0x000fc80007800000 */
[C---:B------:R-:W-:Y:S01]  /*19190*/  FSETP.NEU.AND P1, PT, R23.reuse, -INF , PT ;  /* 0xff8000001700780b */ /* 0x040fe20003f2d000 */
[----:B------:R1:W-:Y:S03]  /*191a0*/  STL [R1+0x74], R23 ;  /* 0x0000741701007387 */ /* 0x0003e60000100800 */
[----:B------:R-:W-:-:S03]  /*191b0*/  FSEL R19, R23, RZ, P1 ;  /* 0x000000ff17137208 */ /* 0x000fc60000800000 */
        /* <DEDUP_REMOVED lines=17> */
.L_x_288:
[----:B------:R-:W-:Y:S05]  /*192d0*/  WARPSYNC.ALL ;  /* 0x0000000000007948 */ /* 0x000fea0003800000 */
[----:B------:R-:W-:Y:S01]  /*192e0*/  R2UR UR4, R18 ;  /* 0x00000000120472ca */ /* 0x000fe200000e0000 */
[----:B------:R-:W-:Y:S01]  /*192f0*/  IMAD.MOV.U32 R18, RZ, RZ, R17 ;  /* 0x000000ffff127224 */ /* 0x000fe200078e0011 */
[----:B------:R-:W-:-:S11]  /*19300*/  ISETP.NE.AND P0, PT, RZ, UR47, PT ;  /* 0x0000002fff007c0c */ /* 0x000fd6000bf05270 */
[----:B------:R3:W-:Y:S02]  /*19310*/  STTM.x2 tmem[UR4], R18 ;  /* 0x00000012000079ed */ /* 0x0007e400080c0004 */
[----:B------:R-:W-:Y:S05]  /*19320*/  @P0 BRA `(.L_x_289) ;  /* 0x0000000000040947 */ /* 0x000fea0003800000 */
[----:B------:R-:W-:Y:S05]  /*19330*/  BPT.TRAP 0x1 ;  /* 0x000000040000795c */ /* 0x000fea0000300000 */
.L_x_289:
[----:B------:R-:W-:Y:S01]  /*19340*/  UISETP.NE.AND UP0, UPT, UR40, URZ, UPT ;  /* 0x000000ff2800728c */ /* 0x000fe2000bf05270 */
[----:B------:R-:W-:Y:S01]  /*19350*/  MOV R2, UR44 ;  /* 0x0000002c00027c02 */ /* 0x000fe20008000f00 */
[----:B------:R-:W-:Y:S01]  /*19360*/  UIADD3 UR4, UPT, UPT, UR36, 0x28070, URZ ;  /* 0x0002807024047890 */ /* 0x000fe2000fffe0ff */
[C---:B------:R-:W-:Y:S01]  /*19370*/  FSETP.NEU.AND P0, PT, R23.reuse, -INF , PT ;  /* 0xff8000001700780b */ /* 0x040fe20003f0d000 */
[----:B------:R-:W-:Y:S01]  /*19380*/  UIADD3 UR6, UPT, UPT, UR36, 0x280d0, URZ ;  /* 0x000280d024067890 */ /* 0x000fe2000fffe0ff */
[----:B------:R-:W-:Y:S01]  /*19390*/  SHF.L.U32 R2, R2, 0x1f, RZ ;  /* 0x0000001f02027819 */ /* 0x000fe200000006ff */
[----:B------:R-:W-:Y:S01]  /*193a0*/  USHF.L.U32 UR5, UR49, 0x3, URZ ;  /* 0x0000000331057899 */ /* 0x000fe200080006ff */
[----:B------:R-:W-:-:S03]  /*193b0*/  FSEL R0, R23, RZ, P0 ;  /* 0x000000ff17007208 */ /* 0x000fc60000000000 */
[----:B------:R-:W-:Y:S01]  /*193c0*/  MOV R3, UR6 ;  /* 0x0000000600037c02 */ /* 0x000fe20008000f00 */
[----:B------:R-:W-:Y:S02]  /*193d0*/  @!UP0 UIADD3 UR4, UPT, UPT, UR36, 0x28080, URZ ;  /* 0x0002808024048890 */ /* 0x000fe4000fffe0ff */
[----:B------:R-:W-:-:S07]  /*193e0*/  UIADD3 UR7, UPT, UPT, UR5, UR6, URZ ;  /* 0x0000000605077290 */ /* 0x000fce000fffe0ff */
[----:B------:R-:W-:Y:S02]  /*193f0*/  SYNCS.ARRIVE.TRANS64.A1T0 RZ, [UR4], RZ ;  /* 0x000000ffffff79a7 */ /* 0x000fe40008100004 */
[----:B------:R-:W4:Y:S01]  /*19400*/  LDCU UR4, c[0x0][0x704] ;  /* 0x0000e080ff0477ac */ /* 0x000f220008000800 */
[----:B------:R-:W5:Y:S01]  /*19410*/  SYNCS.PHASECHK.TRANS64.TRYWAIT P5, [R3+UR5], R2 ;  /* 0x00000002030075a7 */ /* 0x000f6200080a1105 */
[----:B----4-:R-:W-:-:S04]  /*19420*/  FMUL R0, R0, -UR4 ;  /* 0x8000000400007c20 */ /* 0x010fc80008400000 */
[--C-:B---3--:R-:W-:Y:S02]  /*19430*/  FFMA2 R18, R88.F32x2.HI_LO, UR4.F32, R0.reuse.F32 ;  /* 0x0000000458127c49 */ /* 0x108fe40009200000 */
[--C-:B-1----:R-:W-:Y:S02]  /*19440*/  FFMA2 R22, R90.F32x2.HI_LO, UR4.F32, R0.reuse.F32 ;  /* 0x000000045a167c49 */ /* 0x102fe40009200000 */
[--C-:B------:R-:W-:Y:S01]  /*19450*/  FFMA2 R88, R92.F32x2.HI_LO, UR4.F32, R0.reuse.F32 ;  /* 0x000000045c587c49 */ /* 0x100fe20009200000 */
[----:B------:R-:W-:Y:S01]  /*19460*/  FSETP.GEU.AND P4, PT, R18, -126, PT ;  /* 0xc2fc00001200780b */ /* 0x000fe20003f8e000 */
[----:B------:R-:W-:Y:S01]  /*19470*/  FFMA2 R90, R94.F32x2.HI_LO, UR4.F32, R0.F32 ;  /* 0x000000045e5a7c49 */ /* 0x000fe20009200000 */
[----:B------:R-:W-:Y:S02]  /*19480*/  FSETP.GEU.AND P3, PT, R19, -126, PT ;  /* 0xc2fc00001300780b */ /* 0x000fe40003f6e000 */
[----:B------:R-:W-:Y:S02]  /*19490*/  FSETP.GEU.AND P2, PT, R22, -126, PT ;  /* 0xc2fc00001600780b */ /* 0x000fe40003f4e000 */
[----:B------:R-:W-:-:S02]  /*194a0*/  FSETP.GEU.AND P1, PT, R23, -126, PT ;  /* 0xc2fc00001700780b */ /* 0x000fc40003f2e000 */
[----:B------:R-:W-:Y:S02]  /*194b0*/  FSETP.GEU.AND P0, PT, R88, -126, PT ;  /* 0xc2fc00005800780b */ /* 0x000fe40003f0e000 */
[----:B------:R-:W-:-:S03]  /*194c0*/  FSETP.GEU.AND P6, PT, R89, -126, PT ;  /* 0xc2fc00005900780b */ /* 0x000fc60003fce000 */
[----:B------:R-:W-:Y:S02]  /*194d0*/  @!P4 FMUL R18, R18, 0.5 ;  /* 0x3f0000001212c820 */ /* 0x000fe40000400000 */
[----:B------:R-:W-:Y:S02]  /*194e0*/  @!P3 FMUL R19, R19, 0.5 ;  /* 0x3f0000001313b820 */ /* 0x000fe40000400000 */
[----:B------:R-:W-:Y:S02]  /*194f0*/  @!P2 FMUL R22, R22, 0.5 ;  /* 0x3f0000001616a820 */ /* 0x000fe40000400000 */
[----:B------:R-:W-:Y:S01]  /*19500*/  @!P1 FMUL R23, R23, 0.5 ;  /* 0x3f00000017179820 */ /* 0x000fe20000400000 */
[----:B------:R-:W1:Y:S08]  /*19510*/  MUFU.EX2 R18, R18 ;  /* 0x0000001200127308 */ /* 0x000e700000000800 */
[----:B------:R-:W3:Y:S08]  /*19520*/  MUFU.EX2 R19, R19 ;  /* 0x0000001300137308 */ /* 0x000ef00000000800 */
[----:B------:R-:W4:Y:S08]  /*19530*/  MUFU.EX2 R22, R22 ;  /* 0x0000001600167308 */ /* 0x000f300000000800 */
[----:B------:R-:W1:Y:S02]  /*19540*/  MUFU.EX2 R23, R23 ;  /* 0x0000001700177308 */ /* 0x000e640000000800 */
[----:B-1-345:R-:W-:Y:S05]  /*19550*/  @!P5 BRA `(.L_x_290) ;  /* 0x0000008c0024d947 */ /* 0x03afea0003800000 */
.L_x_454:
[--C-:B------:R-:W-:Y:S01]  /*19560*/  FFMA2 R92, R96.F32x2.HI_LO, UR4.F32, R0.reuse.F32 ;  /* 0x00000004605c7c49 */ /* 0x100fe20009200000 */
[----:B------:R-:W-:Y:S01]  /*19570*/  FSETP.GEU.AND P5, PT, R90, -126, PT ;  /* 0xc2fc00005a00780b */ /* 0x000fe20003fae000 */
[----:B------:R-:W-:Y:S01]  /*19580*/  @!P2 FMUL R22, R22, R22 ;  /* 0x000000161616a220 */ /* 0x000fe20000400000 */
[----:B------:R-:W-:Y:S01]  /*19590*/  @!P0 FMUL R88, R88, 0.5 ;  /* 0x3f00000058588820 */ /* 0x000fe20000400000 */
[----:B------:R-:W-:Y:S01]  /*195a0*/  @!P3 FMUL R19, R19, R19 ;  /* 0x000000131313b220 */ /* 0x000fe20000400000 */
[----:B------:R-:W-:Y:S01]  /*195b0*/  FSETP.GEU.AND P2, PT, R93, -126, PT ;  /* 0xc2fc00005d00780b */ /* 0x000fe20003f4e000 */
[----:B------:R-:W-:Y:S01]  /*195c0*/  @!P4 FMUL R18, R18, R18 ;  /* 0x000000121212c220 */ /* 0x000fe20000400000 */
[----:B------:R-:W-:Y:S01]  /*195d0*/  FSETP.GEU.AND P3, PT, R92, -126, PT ;  /* 0xc2fc00005c00780b */ /* 0x000fe20003f6e000 */
[--C-:B------:R-:W-:Y:S01]  /*195e0*/  FFMA2 R94, R98.F32x2.HI_LO, UR4.F32, R0.reuse.F32 ;  /* 0x00000004625e7c49 */ /* 0x100fe20009200000 */
[----:B------:R-:W3:Y:S01]  /*195f0*/  MUFU.EX2 R88, R88 ;  /* 0x0000005800587308 */ /* 0x000ee20000000800 */
[----:B------:R-:W-:Y:S01]  /*19600*/  FSETP.GEU.AND P4, PT, R91, -126, PT ;  /* 0xc2fc00005b00780b */ /* 0x000fe20003f8e000 */
[----:B------:R-:W-:Y:S01]  /*19610*/  @!P1 FMUL R23, R23, R23 ;  /* 0x0000001717179220 */ /* 0x000fe20000400000 */
[--C-:B------:R-:W-:Y:S01]  /*19620*/  FFMA2 R96, R100.F32x2.HI_LO, UR4.F32, R0.reuse.F32 ;  /* 0x0000000464607c49 */ /* 0x100fe20009200000 */
[----:B------:R-:W-:Y:S01]  /*19630*/  FSETP.GEU.AND P1, PT, R94, -126, PT ;  /* 0xc2fc00005e00780b */ /* 0x000fe20003f2e000 */
[----:B------:R-:W-:Y:S01]  /*19640*/  @!P6 FMUL R89, R89, 0.5 ;  /* 0x3f0000005959e820 */ /* 0x000fe20000400000 */
[--C-:B------:R-:W-:Y:S01]  /*19650*/  FFMA2 R100, R104.F32x2.HI_LO, UR4.F32, R0.reuse.F32 ;  /* 0x0000000468647c49 */ /* 0x100fe20009200000 */
[----:B------:R-:W-:Y:S01]  /*19660*/  USHF.R.U32.HI UR7, URZ, 0x15, UR37 ;  /* 0x00000015ff077899 */ /* 0x000fe20008011625 */
[----:B------:R-:W-:Y:S01]  /*19670*/  @!P5 FMUL R90, R90, 0.5 ;  /* 0x3f0000005a5ad820 */ /* 0x000fe20000400000 */
[----:B------:R-:W-:Y:S01]  /*19680*/  @!P2 FMUL R93, R93, 0.5 ;  /* 0x3f0000005d5da820 */ /* 0x000fe20000400000 */
[--C-:B------:R-:W-:Y:S01]  /*19690*/  FFMA2 R98, R102.F32x2.HI_LO, UR4.F32, R0.reuse.F32 ;  /* 0x0000000466627c49 */ /* 0x100fe20009200000 */
[----:B------:R-:W4:Y:S01]  /*196a0*/  MUFU.EX2 R89, R89 ;  /* 0x0000005900597308 */ /* 0x000f220000000800 */
[----:B------:R-:W-:Y:S01]  /*196b0*/  @!P3 FMUL R92, R92, 0.5 ;  /* 0x3f0000005c5cb820 */ /* 0x000fe20000400000 */
[----:B------:R-:W-:-:S02]  /*196c0*/  FFMA2 R102, R106.F32x2.HI_LO, UR4.F32, R0.F32 ;  /* 0x000000046a667c49 */ /* 0x000fc40009200000 */
[----:B------:R-:W-:Y:S01]  /*196d0*/  @!P4 FMUL R91, R91, 0.5 ;  /* 0x3f0000005b5bc820 */ /* 0x000fe20000400000 */
[--C-:B------:R-:W-:Y:S02]  /*196e0*/  FFMA2 R106, R110.F32x2.HI_LO, UR4.F32, R0.reuse.F32 ;  /* 0x000000046e6a7c49 */ /* 0x100fe40009200000 */
[----:B---3--:R-:W-:Y:S01]  /*196f0*/  @!P0 FMUL R88, R88, R88 ;  /* 0x0000005858588220 */ /* 0x008fe20000400000 */
[----:B------:R-:W3:Y:S01]  /*19700*/  MUFU.EX2 R93, R93 ;  /* 0x0000005d005d7308 */ /* 0x000ee20000000800 */
[----:B------:R-:W-:Y:S01]  /*19710*/  @!P1 FMUL R94, R94, 0.5 ;  /* 0x3f0000005e5e9820 */ /* 0x000fe20000400000 */
[----:B------:R-:W-:Y:S01]  /*19720*/  FSETP.GEU.AND P0, PT, R95, -126, PT ;  /* 0xc2fc00005f00780b */ /* 0x000fe20003f0e000 */
[--C-:B------:R-:W-:Y:S02]  /*19730*/  FFMA2 R104, R108.F32x2.HI_LO, UR4.F32, R0.reuse.F32 ;  /* 0x000000046c687c49 */ /* 0x100fe40009200000 */
[--C-:B------:R-:W-:Y:S02]  /*19740*/  FFMA2 R108, R112.F32x2.HI_LO, UR4.F32, R0.reuse.F32 ;  /* 0x00000004706c7c49 */ /* 0x100fe40009200000 */
[--C-:B------:R-:W-:Y:S01]  /*19750*/  FFMA2 R110, R114.F32x2.HI_LO, UR4.F32, R0.reuse.F32 ;  /* 0x00000004726e7c49 */ /* 0x100fe20009200000 */
[----:B------:R-:W5:Y:S01]  /*19760*/  MUFU.EX2 R92, R92 ;  /* 0x0000005c005c7308 */ /* 0x000f620000000800 */
[----:B----4-:R-:W-:Y:S01]  /*19770*/  @!P6 FMUL R89, R89, R89 ;  /* 0x000000595959e220 */ /* 0x010fe20000400000 */
[----:B------:R-:W-:Y:S01]  /*19780*/  FSETP.GEU.AND P6, PT, R96, -126, PT ;  /* 0xc2fc00006000780b */ /* 0x000fe20003fce000 */
[----:B------:R-:W-:-:S02]  /*19790*/  FFMA2 R114, R118.F32x2.HI_LO, UR4.F32, R0.F32 ;  /* 0x0000000476727c49 */ /* 0x000fc40009200000 */
[--C-:B------:R-:W-:Y:S02]  /*197a0*/  FFMA2 R112, R116.F32x2.HI_LO, UR4.F32, R0.reuse.F32 ;  /* 0x0000000474707c49 */ /* 0x100fe40009200000 */
[----:B------:R-:W-:Y:S01]  /*197b0*/  @!P0 FMUL R95, R95, 0.5 ;  /* 0x3f0000005f5f8820 */ /* 0x000fe20000400000 */
[----:B------:R-:W4:Y:S01]  /*197c0*/  MUFU.EX2 R91, R91 ;  /* 0x0000005b005b7308 */ /* 0x000f220000000800 */
[----:B---3--:R-:W-:Y:S01]  /*197d0*/  @!P2 FMUL R93, R93, R93 ;  /* 0x0000005d5d5da220 */ /* 0x008fe20000400000 */
[----:B------:R-:W-:Y:S01]  /*197e0*/  FSETP.GEU.AND P2, PT, R100, -126, PT ;  /* 0xc2fc00006400780b */ /* 0x000fe20003f4e000 */
[--C-:B------:R-:W-:Y:S02]  /*197f0*/  FFMA2 R56, R56.F32x2.HI_LO, UR4.F32, R0.reuse.F32 ;  /* 0x0000000438387c49 */ /* 0x100fe40009200000 */
[--C-:B------:R-:W-:Y:S02]  /*19800*/  FFMA2 R60, R60.F32x2.HI_LO, UR4.F32, R0.reuse.F32 ;  /* 0x000000043c3c7c49 */ /* 0x100fe40009200000 */
[----:B------:R-:W-:Y:S01]  /*19810*/  @!P6 FMUL R96, R96, 0.5 ;  /* 0x3f0000006060e820 */ /* 0x000fe20000400000 */
[----:B------:R-:W3:Y:S01]  /*19820*/  MUFU.EX2 R94, R94 ;  /* 0x0000005e005e7308 */ /* 0x000ee20000000800 */
[----:B-----5:R-:W-:Y:S01]  /*19830*/  @!P3 FMUL R92, R92, R92 ;  /* 0x0000005c5c5cb220 */ /* 0x020fe20000400000 */
[----:B------:R-:W-:Y:S01]  /*19840*/  FSETP.GEU.AND P3, PT, R99, -126, PT ;  /* 0xc2fc00006300780b */ /* 0x000fe20003f6e000 */
[----:B------:R-:W-:-:S02]  /*19850*/  FFMA2 R58, R58.F32x2.HI_LO, UR4.F32, R0.F32 ;  /* 0x000000043a3a7c49 */ /* 0x000fc40009200000 */
[--C-:B------:R-:W-:Y:S02]  /*19860*/  FFMA2 R62, R62.F32x2.HI_LO, UR4.F32, R0.reuse.F32 ;  /* 0x000000043e3e7c49 */ /* 0x100fe40009200000 */
[----:B------:R-:W-:Y:S01]  /*19870*/  @!P2 FMUL R100, R100, 0.5 ;  /* 0x3f0000006464a820 */ /* 0x000fe20000400000 */
[----:B------:R-:W5:Y:S01]  /*19880*/  MUFU.EX2 R90, R90 ;  /* 0x0000005a005a7308 */ /* 0x000f620000000800 */
[----:B----4-:R-:W-:Y:S01]  /*19890*/  @!P4 FMUL R91, R91, R91 ;  /* 0x0000005b5b5bc220 */ /* 0x010fe20000400000 */
[----:B------:R-:W-:Y:S01]  /*198a0*/  FSETP.GEU.AND P4, PT, R98, -126, PT ;  /* 0xc2fc00006200780b */ /* 0x000fe20003f8e000 */
[--C-:B------:R-:W-:Y:S02]  /*198b0*/  FFMA2 R68, R68.F32x2.HI_LO, UR4.F32, R0.reuse.F32 ;  /* 0x0000000444447c49 */ /* 0x100fe40009200000 */
[--C-:B------:R-:W-:Y:S02]  /*198c0*/  FFMA2 R66, R66.F32x2.HI_LO, UR4.F32, R0.reuse.F32 ;  /* 0x0000000442427c49 */ /* 0x100fe40009200000 */
[----:B------:R-:W-:Y:S01]  /*198d0*/  @!P3 FMUL R99, R99, 0.5 ;  /* 0x3f0000006363b820 */ /* 0x000fe20000400000 */
[----:B------:R-:W4:Y:S01]  /*198e0*/  MUFU.EX2 R95, R95 ;  /* 0x0000005f005f7308 */ /* 0x000f220000000800 */
[----:B---3--:R-:W-:Y:S01]  /*198f0*/  @!P1 FMUL R94, R94, R94 ;  /* 0x0000005e5e5e9220 */ /* 0x008fe20000400000 */
[----:B------:R-:W-:Y:S01]  /*19900*/  FSETP.GEU.AND P1, PT, R101, -126, PT ;  /* 0xc2fc00006500780b */ /* 0x000fe20003f2e000 */
[----:B------:R-:W-:-:S02]  /*19910*/  FFMA2 R64, R64.F32x2.HI_LO, UR4.F32, R0.F32 ;  /* 0x0000000440407c49 */ /* 0x000fc40009200000 */
[--C-:B------:R-:W-:Y:S02]  /*19920*/  FFMA2 R70, R70.F32x2.HI_LO, UR4.F32, R0.reuse.F32 ;  /* 0x0000000446467c49 */ /* 0x100fe40009200000 */
[----:B------:R-:W-:Y:S01]  /*19930*/  @!P4 FMUL R98, R98, 0.5 ;  /* 0x3f0000006262c820 */ /* 0x000fe20000400000 */
[----:B------:R-:W3:Y:S01]  /*19940*/  MUFU.EX2 R100, R100 ;  /* 0x0000006400647308 */ /* 0x000ee20000000800 */
[----:B-----5:R-:W-:Y:S01]  /*19950*/  @!P5 FMUL R90, R90, R90 ;  /* 0x0000005a5a5ad220 */ /* 0x020fe20000400000 */
[----:B------:R-:W-:Y:S01]  /*19960*/  FSETP.GEU.AND P5, PT, R97, -126, PT ;  /* 0xc2fc00006100780b */ /* 0x000fe20003fae000 */
[--C-:B------:R-:W-:Y:S02]  /*19970*/  FFMA2 R74, R74.F32x2.HI_LO, UR4.F32, R0.reuse.F32 ;  /* 0x000000044a4a7c49 */ /* 0x100fe40009200000 */
[--C-:B------:R-:W-:Y:S02]  /*19980*/  FFMA2 R72, R72.F32x2.HI_LO, UR4.F32, R0.reuse.F32 ;  /* 0x0000000448487c49 */ /* 0x100fe40009200000 */
[----:B------:R-:W-:Y:S01]  /*19990*/  @!P1 FMUL R101, R101, 0.5 ;  /* 0x3f00000065659820 */ /* 0x000fe20000400000 */
        /* <DEDUP_REMOVED lines=76> */
[----:B------:R-:W-:Y:S02]  /*19e60*/  FFMA2 R156, R156.F32x2.HI_LO, UR4.F32, R0.F32 ;  /* 0x000000049c9c7c49 */ /* 0x000fe40009200000 */
[----:B------:R-:W-:Y:S01]  /*19e70*/  @!P1 FMUL R115, R115, 0.5 ;  /* 0x3f00000073739820 */ /* 0x000fe20000400000 */
[----:B------:R-:W4:Y:S01]  /*19e80*/  MUFU.EX2 R114, R114 ;  /* 0x0000007200727308 */ /* 0x000f220000000800 */
[----:B---3--:R-:W-:Y:S01]  /*19e90*/  @!P5 FMUL R104, R104, R104 ;  /* 0x000000686868d220 */ /* 0x008fe20000400000 */
[----:B------:R-:W-:-:S05]  /*19ea0*/  FSETP.GEU.AND P5, PT, R111, -126, PT ;  /* 0xc2fc00006f00780b */ /* 0x000fca0003fae000 */
[----:B------:R-:W-:Y:S01]  /*19eb0*/  @!P6 FMUL R110, R110, 0.5 ;  /* 0x3f0000006e6ee820 */ /* 0x000fe20000400000 */
[----:B------:R-:W3:Y:S01]  /*19ec0*/  MUFU.EX2 R113, R113 ;  /* 0x0000007100717308 */ /* 0x000ee20000000800 */
[----:B-----5:R-:W-:Y:S01]  /*19ed0*/  @!P0 FMUL R109, R109, R109 ;  /* 0x0000006d6d6d8220 */ /* 0x020fe20000400000 */
[----:B------:R-:W-:-:S05]  /*19ee0*/  FSETP.GEU.AND P0, PT, R56, -126, PT ;  /* 0xc2fc00003800780b */ /* 0x000fca0003f0e000 */
[----:B------:R-:W-:Y:S01]  /*19ef0*/  @!P5 FMUL R111, R111, 0.5 ;  /* 0x3f0000006f6fd820 */ /* 0x000fe20000400000 */
[----:B------:R-:W5:Y:S01]  /*19f00*/  MUFU.EX2 R112, R112 ;  /* 0x0000007000707308 */ /* 0x000f620000000800 */
[----:B----4-:R-:W-:Y:S01]  /*19f10*/  @!P2 FMUL R114, R114, R114 ;  /* 0x000000727272a220 */ /* 0x010fe20000400000 */
[----:B------:R-:W-:-:S05]  /*19f20*/  FSETP.GEU.AND P2, PT, R61, -126, PT ;  /* 0xc2fc00003d00780b */ /* 0x000fca0003f4e000 */
        /* <DEDUP_REMOVED lines=27> */
[----:B------:R-:W-:Y:S02]  /*1a0e0*/  FSETP.GEU.AND P2, PT, R68, -126, PT ;  /* 0xc2fc00004400780b */ /* 0x000fe40003f4e000 */
[----:B------:R-:W-:-:S03]  /*1a0f0*/  F2FP.F16.F32.PACK_AB R61, R95, R94 ;  /* 0x0000005e5f3d723e */ /* 0x000fc600000000ff */
[----:B------:R-:W-:Y:S01]  /*1a100*/  @!P0 FMUL R63, R63, 0.5 ;  /* 0x3f0000003f3f8820 */ /* 0x000fe20000400000 */
[----:B------:R-:W3:Y:S01]  /*1a110*/  MUFU.EX2 R142, R62 ;  /* 0x0000003e008e7308 */ /* 0x000ee20000000800 */
[----:B-----5:R-:W-:Y:S01]  /*1a120*/  @!P3 FMUL R138, R138, R138 ;  /* 0x0000008a8a8ab220 */ /* 0x020fe20000400000 */
[----:B------:R-:W-:Y:S02]  /*1a130*/  FSETP.GEU.AND P3, PT, R67, -126, PT ;  /* 0xc2fc00004300780b */ /* 0x000fe40003f6e000 */
[----:B------:R-:W-:-:S03]  /*1a140*/  F2FP.F16.F32.PACK_AB R60, R93, R92 ;  /* 0x0000005c5d3c723e */ /* 0x000fc600000000ff */
[----:B------:R-:W-:Y:S01]  /*1a150*/  @!P2 FMUL R68, R68, 0.5 ;  /* 0x3f0000004444a820 */ /* 0x000fe20000400000 */
[----:B------:R-:W5:Y:S01]  /*1a160*/  MUFU.EX2 R117, R57 ;  /* 0x0000003900757308 */ /* 0x000f620000000800 */
[----:B----4-:R-:W-:Y:S01]  /*1a170*/  @!P4 FMUL R119, R119, R119 ;  /* 0x000000777777c220 */ /* 0x010fe20000400000 */
[----:B------:R-:W-:Y:S02]  /*1a180*/  FSETP.GEU.AND P4, PT, R66, -126, PT ;  /* 0xc2fc00004200780b */ /* 0x000fe40003f8e000 */
[----:B------:R-:W-:-:S03]  /*1a190*/  F2FP.F16.F32.PACK_AB R59, R91, R90 ;  /* 0x0000005a5b3b723e */ /* 0x000fc600000000ff */
        /* <DEDUP_REMOVED lines=108> */
[----:B------:R-:W-:-:S05]  /*1a860*/  FSETP.GEU.AND P1, PT, R26, -126, PT ;  /* 0xc2fc00001a00780b */ /* 0x000fca0003f2e000 */
        /* <DEDUP_REMOVED lines=9> */
[----:B------:R-:W-:Y:S02]  /*1a900*/  F2FP.F16.F32.PACK_AB R79, R163, R162 ;  /* 0x000000a2a34f723e */ /* 0x000fe400000000ff */
[----:B------:R-:W-:Y:S01]  /*1a910*/  F2FP.F16.F32.PACK_AB R83, R171, R170 ;  /* 0x000000aaab53723e */ /* 0x000fe200000000ff */
[----:B------:R-:W-:Y:S01]  /*1a920*/  @!P6 FMUL R85, R85, 0.5 ;  /* 0x3f0000005555e820 */ /* 0x000fe20000400000 */
[----:B------:R-:W4:Y:S01]  /*1a930*/  MUFU.EX2 R180, R24 ;  /* 0x0000001800b47308 */ /* 0x000f220000000800 */
[----:B---3--:R-:W-:Y:S01]  /*1a940*/  @!P0 FMUL R176, R176, R176 ;  /* 0x000000b0b0b08220 */ /* 0x008fe20000400000 */
[----:B------:R-:W-:-:S02]  /*1a950*/  FSETP.GEU.AND P0, PT, R27, -126, PT ;  /* 0xc2fc00001b00780b */ /* 0x000fc40003f0e000 */
[----:B------:R-:W-:-:S03]  /*1a960*/  F2FP.F16.F32.PACK_AB R84, R173, R172 ;  /* 0x000000acad54723e */ /* 0x000fc600000000ff */
[----:B------:R-:W-:Y:S01]  /*1a970*/  @!P5 FMUL R86, R86, 0.5 ;  /* 0x3f0000005656d820 */ /* 0x000fe20000400000 */
[----:B------:R-:W3:Y:S01]  /*1a980*/  MUFU.EX2 R179, R87 ;  /* 0x0000005700b37308 */ /* 0x000ee20000000800 */
[----:B-----5:R-:W-:Y:S01]  /*1a990*/  @!P2 FMUL R181, R181, R181 ;  /* 0x000000b5b5b5a220 */ /* 0x020fe20000400000 */
[----:B------:R-:W-:-:S05]  /*1a9a0*/  FSETP.GEU.AND P2, PT, R32, -126, PT ;  /* 0xc2fc00002000780b */ /* 0x000fca0003f4e000 */
[----:B------:R-:W-:Y:S01]  /*1a9b0*/  @!P0 FMUL R27, R27, 0.5 ;  /* 0x3f0000001b1b8820 */ /* 0x000fe20000400000 */
[----:B------:R-:W5:Y:S01]  /*1a9c0*/  MUFU.EX2 R182, R26 ;  /* 0x0000001a00b67308 */ /* 0x000f620000000800 */
[----:B----4-:R-:W-:Y:S01]  /*1a9d0*/  @!P3 FMUL R180, R180, R180 ;  /* 0x000000b4b4b4b220 */ /* 0x010fe20000400000 */
[----:B------:R-:W-:Y:S01]  /*1a9e0*/  FSETP.GEU.AND P3, PT, R31, -126, PT ;  /* 0xc2fc00001f00780b */ /* 0x000fe20003f6e000 */
[----:B------:R-:W4:Y:S04]  /*1a9f0*/  S2R R24, SR_TID.X ;  /* 0x0000000000187919 */ /* 0x000f280000002100 */
[----:B------:R-:W-:Y:S01]  /*1aa00*/  @!P2 FMUL R32, R32, 0.5 ;  /* 0x3f0000002020a820 */ /* 0x000fe20000400000 */
[----:B------:R-:W1:Y:S01]  /*1aa10*/  MUFU.EX2 R177, R85 ;  /* 0x0000005500b17308 */ /* 0x000e620000000800 */
        /* <DEDUP_REMOVED lines=8> */
[----:B-1----:R-:W-:Y:S01]  /*1aaa0*/  @!P6 FMUL R177, R177, R177 ;  /* 0x000000b1b1b1e220 */ /* 0x002fe20000400000 */
[----:B------:R-:W-:Y:S02]  /*1aab0*/  FSETP.GEU.AND P6, PT, R28, -126, PT ;  /* 0xc2fc00001c00780b */ /* 0x000fe40003fce000 */
[----:B------:R-:W-:-:S03]  /*1aac0*/  F2FP.F16.F32.PACK_AB R85, R175, R174 ;  /* 0x000000aeaf55723e */ /* 0x000fc600000000ff */
[----:B------:R-:W-:Y:S01]  /*1aad0*/  @!P1 FMUL R33, R33, 0.5 ;  /* 0x3f00000021219820 */ /* 0x000fe20000400000 */
[----:B------:R-:W1:Y:S01]  /*1aae0*/  MUFU.EX2 R188, R32 ;  /* 0x0000002000bc7308 */ /* 0x000e620000000800 */
[----:B---3--:R-:W-:Y:S01]  /*1aaf0*/  @!P5 FMUL R178, R178, R178 ;  /* 0x000000b2b2b2d220 */ /* 0x008fe20000400000 */
[----:B------:R-:W-:Y:S02]  /*1ab00*/  FSETP.GEU.AND P5, PT, R29, -126, PT ;  /* 0xc2fc00001d00780b */ /* 0x000fe40003fae000 */
[----:B----4-:R-:W-:Y:S02]  /*1ab10*/  SHF.R.U32.HI R24, RZ, 0x5, R24 ;  /* 0x00000005ff187819 */ /* 0x010fe40000011618 */
[----:B------:R-:W-:Y:S01]  /*1ab20*/  F2FP.F16.F32.PACK_AB R86, R177, R176 ;  /* 0x000000b0b156723e */ /* 0x000fe200000000ff */
[----:B------:R-:W-:Y:S01]  /*1ab30*/  @!P6 FMUL R28, R28, 0.5 ;  /* 0x3f0000001c1ce820 */ /* 0x000fe20000400000 */
[----:B------:R-:W3:Y:S01]  /*1ab40*/  MUFU.EX2 R187, R31 ;  /* 0x0000001f00bb7308 */ /* 0x000ee20000000800 */
[----:B-----5:R-:W-:Y:S01]  /*1ab50*/  @!P0 FMUL R183, R183, R183 ;  /* 0x000000b7b7b78220 */ /* 0x020fe20000400000 */
[----:B------:R-:W-:-:S02]  /*1ab60*/  FSETP.GEU.AND P0, PT, R34, -126, PT ;  /* 0xc2fc00002200780b */ /* 0x000fc40003f0e000 */
[----:B------:R-:W-:Y:S02]  /*1ab70*/  F2FP.F16.F32.PACK_AB R87, R179, R178 ;  /* 0x000000b2b357723e */ /* 0x000fe400000000ff */
[----:B------:R-:W-:Y:S01]  /*1ab80*/  F2FP.F16.F32.PACK_AB R25, R183, R182 ;  /* 0x000000b6b719723e */ /* 0x000fe200000000ff */
[----:B------:R-:W-:Y:S01]  /*1ab90*/  @!P5 FMUL R29, R29, 0.5 ;  /* 0x3f0000001d1dd820 */ /* 0x000fe20000400000 */
[----:B------:R-:W4:Y:S01]  /*1aba0*/  MUFU.EX2 R186, R30 ;  /* 0x0000001e00ba7308 */ /* 0x000f220000000800 */
[----:B-1----:R-:W-:Y:S01]  /*1abb0*/  @!P2 FMUL R188, R188, R188 ;  /* 0x000000bcbcbca220 */ /* 0x002fe20000400000 */
[----:B------:R-:W-:-:S05]  /*1abc0*/  FSETP.GEU.AND P2, PT, R39, -126, PT ;  /* 0xc2fc00002700780b */ /* 0x000fca0003f4e000 */
[----:B------:R-:W-:Y:S01]  /*1abd0*/  @!P0 FMUL R34, R34, 0.5 ;  /* 0x3f00000022228820 */ /* 0x000fe20000400000 */
[----:B------:R-:W1:Y:S01]  /*1abe0*/  MUFU.EX2 R189, R33 ;  /* 0x0000002100bd7308 */ /* 0x000e620000000800 */
[----:B---3--:R-:W-:Y:S01]  /*1abf0*/  @!P3 FMUL R187, R187, R187 ;  /* 0x000000bbbbbbb220 */ /* 0x008fe20000400000 */
[----:B------:R-:W-:-:S05]  /*1ac00*/  FSETP.GEU.AND P3, PT, R38, -126, PT ;  /* 0xc2fc00002600780b */ /* 0x000fca0003f6e000 */
[----:B------:R-:W-:Y:S01]  /*1ac10*/  @!P2 FMUL R39, R39, 0.5 ;  /* 0x3f0000002727a820 */ /* 0x000fe20000400000 */
[----:B------:R-:W3:Y:S01]  /*1ac20*/  MUFU.EX2 R184, R28 ;  /* 0x0000001c00b87308 */ /* 0x000ee20000000800 */
[----:B----4-:R-:W-:Y:S01]  /*1ac30*/  @!P4 FMUL R186, R186, R186 ;  /* 0x000000bababac220 */ /* 0x010fe20000400000 */
[----:B------:R-:W-:-:S04]  /*1ac40*/  FSETP.GEU.AND P4, PT, R37, -126, PT ;  /* 0xc2fc00002500780b */ /* 0x000fc80003f8e000 */
        /* <DEDUP_REMOVED lines=8> */
[----:B------:R-:W-:Y:S02]  /*1acd0*/  FSETP.GEU.AND P6, PT, R35, -126, PT ;  /* 0xc2fc00002300780b */ /* 0x000fe40003fce000 */
[----:B------:R-:W-:-:S03]  /*1ace0*/  F2FP.F16.F32.PACK_AB R28, R189, R188 ;  /* 0x000000bcbd1c723e */ /* 0x000fc600000000ff */
        /* <DEDUP_REMOVED lines=8> */
[----:B------:R-:W-:-:S04]  /*1ad70*/  FSETP.GEU.AND P0, PT, R41, -126, PT ;  /* 0xc2fc00002900780b */ /* 0x000fc80003f0e000 */
[----:B------:R-:W-:Y:S01]  /*1ad80*/  STL [R1+0x18], R29 ;  /* 0x0000181d01007387 */ /* 0x000fe20000100800 */
[----:B------:R-:W-:Y:S01]  /*1ad90*/  @!P5 FMUL R36, R36, 0.5 ;  /* 0x3f0000002424d820 */ /* 0x000fe20000400000 */
[----:B------:R-:W1:Y:S02]  /*1ada0*/  MUFU.EX2 R2, R37 ;  /* 0x0000002500027308 */ /* 0x000e640000000800 */
[----:B---3--:R-:W-:Y:S05]  /*1adb0*/  STL [R1+0x2c], R3 ;  /* 0x00002c0301007387 */ /* 0x008fea0000100800 */
[----:B------:R-:W-:Y:S01]  /*1adc0*/  @!P0 FMUL R41, R41, 0.5 ;  /* 0x3f00000029298820 */ /* 0x000fe20000400000 */
[----:B------:R3:W5:Y:S01]  /*1add0*/  MUFU.EX2 R32, R40 ;  /* 0x0000002800207308 */ /* 0x0007620000000800 */
[----:B----4-:R-:W-:Y:S01]  /*1ade0*/  @!P3 FMUL R31, R31, R31 ;  /* 0x0000001f1f1fb220 */ /* 0x010fe20000400000 */
[----:B------:R-:W-:-:S04]  /*1adf0*/  FSETP.GEU.AND P3, PT, R45, -126, PT ;  /* 0xc2fc00002d00780b */ /* 0x000fc80003f6e000 */
[----:B------:R4:W-:Y:S02]  /*1ae00*/  STL [R1+0x28], R31 ;  /* 0x0000281f01007387 */ /* 0x0009e40000100800 */
[----:B------:R-:W2:Y:S02]  /*1ae10*/  MUFU.EX2 R56, R35 ;  /* 0x0000002300387308 */ /* 0x000ea40000000800 */
[----:B-1----:R1:W-:Y:S05]  /*1ae20*/  STL [R1+0x24], R2 ;  /* 0x0000240201007387 */ /* 0x0023ea0000100800 */
[----:B------:R-:W-:Y:S01]  /*1ae30*/  @!P3 FMUL R45, R45, 0.5 ;  /* 0x3f0000002d2db820 */ /* 0x000fe20000400000 */
[----:B------:R-:W4:Y:S01]  /*1ae40*/  MUFU.EX2 R30, R36 ;  /* 0x00000024001e7308 */ /* 0x000f220000000800 */
[----:B---3--:R-:W-:Y:S01]  /*1ae50*/  MOV R40, R3 ;  /* 0x0000000300287202 */ /* 0x008fe20000000f00 */
[----:B-----5:R-:W-:Y:S01]  /*1ae60*/  @!P1 FMUL R32, R32, R32 ;  /* 0x0000002020209220 */ /* 0x020fe20000400000 */
[----:B------:R-:W-:-:S03]  /*1ae70*/  FSETP.GEU.AND P1, PT, R47, -126, PT ;  /* 0xc2fc00002f00780b */ /* 0x000fc60003f2e000 */
[----:B------:R-:W-:Y:S01]  /*1ae80*/  @!P2 FMUL R40, R40, R40 ;  /* 0x000000282828a220 */ /* 0x000fe20000400000 */
[----:B------:R3:W-:Y:S01]  /*1ae90*/  STL [R1+0x30], R32 ;  /* 0x0000302001007387 */ /* 0x0007e20000100800 */
[----:B------:R5:W1:Y:S01]  /*1aea0*/  MUFU.EX2 R39, R41 ;  /* 0x0000002900277308 */ /* 0x000a620000000800 */
[----:B--2---:R-:W-:Y:S01]  /*1aeb0*/  @!P6 FMUL R56, R56, R56 ;  /* 0x000000383838e220 */ /* 0x004fe20000400000 */
[----:B------:R-:W-:Y:S01]  /*1aec0*/  FSETP.GEU.AND P6, PT, R42, -126, PT ;  /* 0xc2fc00002a00780b */ /* 0x000fe20003fce000 */
[----:B------:R-:W-:Y:S01]  /*1aed0*/  @!P2 STL [R1+0x2c], R40 ;  /* 0x00002c280100a387 */ /* 0x000fe20000100800 */
[----:B------:R-:W-:-:S03]  /*1aee0*/  FSETP.GEU.AND P2, PT, R46, -126, PT ;  /* 0xc2fc00002e00780b */ /* 0x000fc60003f4e000 */
[----:B------:R-:W-:Y:S01]  /*1aef0*/  STL [R1+0x1c], R56 ;  /* 0x00001c3801007387 */ /* 0x000fe20000100800 */
[----:B------:R-:W2:Y:S01]  /*1af00*/  MUFU.EX2 R37, R45 ;  /* 0x0000002d00257308 */ /* 0x000ea20000000800 */
[----:B----4-:R-:W-:Y:S01]  /*1af10*/  @!P5 FMUL R30, R30, R30 ;  /* 0x0000001e1e1ed220 */ /* 0x010fe20000400000 */
[----:B------:R-:W-:Y:S01]  /*1af20*/  FSETP.GEU.AND P5, PT, R43, -126, PT ;  /* 0xc2fc00002b00780b */ /* 0x000fe20003fae000 */
[----:B------:R-:W-:Y:S01]  /*1af30*/  @!P1 FMUL R47, R47, 0.5 ;  /* 0x3f0000002f2f9820 */ /* 0x000fe20000400000 */
[----:B------:R-:W-:Y:S02]  /*1af40*/  F2FP.F16.F32.PACK_AB R31, R40, R31 ;  /* 0x0000001f281f723e */ /* 0x000fe400000000ff */
[----:B------:R4:W-:Y:S01]  /*1af50*/  STL [R1+0x20], R30 ;  /* 0x0000201e01007387 */ /* 0x0009e20000100800 */
[----:B------:R-:W-:Y:S01]  /*1af60*/  @!P6 FMUL R42, R42, 0.5 ;  /* 0x3f0000002a2ae820 */ /* 0x000fe20000400000 */
[----:B------:R-:W3:Y:S01]  /*1af70*/  MUFU.EX2 R36, R47 ;  /* 0x0000002f00247308 */ /* 0x000ee20000000800 */
[----:B-----5:R-:W-:Y:S01]  /*1af80*/  MOV R41, R2 ;  /* 0x0000000200297202 */ /* 0x020fe20000000f00 */
[----:B------:R-:W-:Y:S01]  /*1af90*/  @!P2 FMUL R46, R46, 0.5 ;  /* 0x3f0000002e2ea820 */ /* 0x000fe20000400000 */
[----:B-1----:R-:W-:Y:S01]  /*1afa0*/  @!P0 FMUL R39, R39, R39 ;  /* 0x0000002727278220 */ /* 0x002fe20000400000 */
[----:B------:R-:W-:Y:S01]  /*1afb0*/  FSETP.GEU.AND P0, PT, R48, -126, PT ;  /* 0xc2fc00003000780b */ /* 0x000fe20003f0e000 */
[----:B------:R-:W-:-:S02]  /*1afc0*/  FFMA2 R2, R120.F32x2.HI_LO, UR4.F32, R0.F32 ;  /* 0x0000000478027c49 */ /* 0x000fc40009200000 */
[----:B------:R-:W-:Y:S01]  /*1afd0*/  @!P4 FMUL R41, R41, R41 ;  /* 0x000000292929c220 */ /* 0x000fe20000400000 */
[----:B------:R-:W1:Y:S01]  /*1afe0*/  MUFU.EX2 R35, R46 ;  /* 0x0000002e00237308 */ /* 0x000e620000000800 */
[----:B------:R-:W-:Y:S01]  /*1aff0*/  @!P5 FMUL R43, R43, 0.5 ;  /* 0x3f0000002b2bd820 */ /* 0x000fe20000400000 */
[----:B--2---:R-:W-:Y:S01]  /*1b000*/  @!P3 FMUL R37, R37, R37 ;  /* 0x000000252525b220 */ /* 0x004fe20000400000 */
[----:B------:R-:W-:Y:S01]  /*1b010*/  FSETP.GEU.AND P3, PT, R52, -126, PT ;  /* 0xc2fc00003400780b */ /* 0x000fe20003f6e000 */
[----:B------:R-:W-:Y:S01]  /*1b020*/  @!P4 STL [R1+0x24], R41 ;  /* 0x000024290100c387 */ /* 0x000fe20000100800 */
[----:B------:R-:W-:Y:S02]  /*1b030*/  FSETP.GEU.AND P4, PT, R44, -126, PT ;  /* 0xc2fc00002c00780b */ /* 0x000fe40003f8e000 */
[----:B---3--:R-:W-:Y:S01]  /*1b040*/  F2FP.F16.F32.PACK_AB R32, R39, R32 ;  /* 0x000000202720723e */ /* 0x008fe200000000ff */
[----:B------:R-:W2:Y:S01]  /*1b050*/  MUFU.EX2 R33, R42 ;  /* 0x0000002a00217308 */ /* 0x000ea20000000800 */
[----:B------:R-:W-:Y:S01]  /*1b060*/  @!P0 FMUL R48, R48, 0.5 ;  /* 0x3f00000030308820 */ /* 0x000fe20000400000 */
[----:B------:R-:W-:Y:S01]  /*1b070*/  @!P1 FMUL R36, R36, R36 ;  /* 0x0000002424249220 */ /* 0x000fe20000400000 */
[----:B------:R-:W-:Y:S01]  /*1b080*/  FSETP.GEU.AND P1, PT, R54, -126, PT ;  /* 0xc2fc00003600780b */ /* 0x000fe20003f2e000 */
[----:B------:R-:W-:Y:S01]  /*1b090*/  STL [R1+0x34], R39 ;  /* 0x0000342701007387 */ /* 0x000fe20000100800 */
[----:B----4-:R-:W-:-:S03]  /*1b0a0*/  F2FP.F16.F32.PACK_AB R30, R41, R30 ;  /* 0x0000001e291e723e */ /* 0x010fc600000000ff */
[----:B------:R-:W3:Y:S01]  /*1b0b0*/  MUFU.EX2 R38, R43 ;  /* 0x0000002b00267308 */ /* 0x000ee20000000800 */
[----:B-1----:R-:W-:Y:S01]  /*1b0c0*/  @!P2 FMUL R35, R35, R35 ;  /* 0x000000232323a220 */ /* 0x002fe20000400000 */
[----:B------:R-:W-:Y:S01]  /*1b0d0*/  @!P4 FMUL R44, R44, 0.5 ;  /* 0x3f0000002c2cc820 */ /* 0x000fe20000400000 */
[----:B------:R-:W-:Y:S01]  /*1b0e0*/  FSETP.GEU.AND P2, PT, R53, -126, PT ;  /* 0xc2fc00003500780b */ /* 0x000fe20003f4e000 */
[----:B------:R-:W-:Y:S01]  /*1b0f0*/  @!P3 FMUL R52, R52, 0.5 ;  /* 0x3f0000003434b820 */ /* 0x000fe20000400000 */
[----:B------:R-:W-:Y:S03]  /*1b100*/  STL [R1+0x44], R37 ;  /* 0x0000442501007387 */ /* 0x000fe60000100800 */
[----:B------:R-:W1:Y:S01]  /*1b110*/  MUFU.EX2 R34, R44 ;  /* 0x0000002c00227308 */ /* 0x000e620000000800 */
[----:B--2---:R-:W-:Y:S01]  /*1b120*/  @!P6 FMUL R33, R33, R33 ;  /* 0x000000212121e220 */ /* 0x004fe20000400000 */
[----:B------:R-:W-:Y:S01]  /*1b130*/  FSETP.GEU.AND P6, PT, R49, -126, PT ;  /* 0xc2fc00003100780b */ /* 0x000fe20003fce000 */
[----:B------:R-:W-:Y:S01]  /*1b140*/  @!P1 FMUL R54, R54, 0.5 ;  /* 0x3f00000036369820 */ /* 0x000fe20000400000 */
[----:B------:R-:W-:Y:S01]  /*1b150*/  MOV R42, R56 ;  /* 0x00000038002a7202 */ /* 0x000fe20000000f00 */
[----:B------:R2:W-:Y:S01]  /*1b160*/  STL [R1+0x48], R35 ;  /* 0x0000482301007387 */ /* 0x0005e20000100800 */
[----:B------:R-:W-:-:S02]  /*1b170*/  F2FP.F16.F32.PACK_AB R56, R19, R18 ;  /* 0x000000121338723e */ /* 0x000fc400000000ff */
[----:B------:R-:W4:Y:S01]  /*1b180*/  MUFU.EX2 R20, R48 ;  /* 0x0000003000147308 */ /* 0x000f220000000800 */
[----:B---3--:R-:W-:Y:S01]  /*1b190*/  @!P5 FMUL R38, R38, R38 ;  /* 0x000000262626d220 */ /* 0x008fe20000400000 */
[----:B------:R-:W-:Y:S01]  /*1b1a0*/  FSETP.GEU.AND P5, PT, R50, -126, PT ;  /* 0xc2fc00003200780b */ /* 0x000fe20003fae000 */
[----:B------:R-:W-:Y:S01]  /*1b1b0*/  @!P2 FMUL R53, R53, 0.5 ;  /* 0x3f0000003535a820 */ /* 0x000fe20000400000 */
[----:B------:R3:W-:Y:S01]  /*1b1c0*/  STL [R1+0x38], R33 ;  /* 0x0000382101007387 */ /* 0x0007e20000100800 */
[----:B------:R-:W-:Y:S02]  /*1b1d0*/  F2FP.F16.F32.PACK_AB R29, R42, R29 ;  /* 0x0000001d2a1d723e */ /* 0x000fe400000000ff */
[----:B------:R-:W-:Y:S01]  /*1b1e0*/  @!P6 FMUL R49, R49, 0.5 ;  /* 0x3f0000003131e820 */ /* 0x000fe20000400000 */
[----:B------:R-:W5:Y:S01]  /*1b1f0*/  MUFU.EX2 R12, R52 ;  /* 0x00000034000c7308 */ /* 0x000f620000000800 */
[----:B-1----:R-:W-:Y:S01]  /*1b200*/  @!P4 FMUL R34, R34, R34 ;  /* 0x000000222222c220 */ /* 0x002fe20000400000 */
[----:B------:R-:W-:Y:S01]  /*1b210*/  FSETP.GEU.AND P4, PT, R51, -126, PT ;  /* 0xc2fc00003300780b */ /* 0x000fe20003f8e000 */
[----:B------:R1:W-:Y:S04]  /*1b220*/  STL [R1+0x3c], R38 ;  /* 0x00003c2601007387 */ /* 0x0003e80000100800 */
[----:B------:R-:W-:Y:S01]  /*1b230*/  @!P5 FMUL R50, R50, 0.5 ;  /* 0x3f0000003232d820 */ /* 0x000fe20000400000 */
[----:B------:R-:W1:Y:S01]  /*1b240*/  MUFU.EX2 R13, R53 ;  /* 0x00000035000d7308 */ /* 0x000e620000000800 */
[----:B----4-:R-:W-:Y:S01]  /*1b250*/  @!P0 FMUL R20, R20, R20 ;  /* 0x0000001414148220 */ /* 0x010fe20000400000 */
[----:B------:R-:W-:Y:S01]  /*1b260*/  FSETP.GEU.AND P0, PT, R55, -126, PT ;  /* 0xc2fc00003700780b */ /* 0x000fe20003f0e000 */
[----:B------:R4:W-:Y:S01]  /*1b270*/  STL [R1+0x40], R34 ;  /* 0x0000402201007387 */ /* 0x0009e20000100800 */
[----:B--2---:R-:W-:-:S03]  /*1b280*/  F2FP.F16.F32.PACK_AB R35, R36, R35 ;  /* 0x000000232423723e */ /* 0x004fc600000000ff */
[----:B------:R-:W-:Y:S01]  /*1b290*/  @!P4 FMUL R51, R51, 0.5 ;  /* 0x3f0000003333c820 */ /* 0x000fe20000400000 */
[----:B------:R-:W2:Y:S01]  /*1b2a0*/  MUFU.EX2 R21, R49 ;  /* 0x0000003100157308 */ /* 0x000ea20000000800 */
[----:B-----5:R-:W-:Y:S01]  /*1b2b0*/  @!P3 FMUL R12, R12, R12 ;  /* 0x0000000c0c0cb220 */ /* 0x020fe20000400000 */
[----:B------:R-:W-:Y:S01]  /*1b2c0*/  FSETP.GEU.AND P3, PT, R9, -126, PT ;  /* 0xc2fc00000900780b */ /* 0x000fe20003f6e000 */
[----:B------:R-:W-:Y:S01]  /*1b2d0*/  STL [R1+0x50], R20 ;  /* 0x0000501401007387 */ /* 0x000fe20000100800 */
[----:B---3--:R-:W-:-:S03]  /*1b2e0*/  F2FP.F16.F32.PACK_AB R33, R38, R33 ;  /* 0x000000212621723e */ /* 0x008fc600000000ff */
[----:B------:R-:W-:Y:S01]  /*1b2f0*/  @!P0 FMUL R55, R55, 0.5 ;  /* 0x3f00000037378820 */ /* 0x000fe20000400000 */
[----:B------:R-:W3:Y:S01]  /*1b300*/  MUFU.EX2 R14, R50 ;  /* 0x00000032000e7308 */ /* 0x000ee20000000800 */
[----:B-1----:R-:W-:Y:S01]  /*1b310*/  @!P2 FMUL R13, R13, R13 ;  /* 0x0000000d0d0da220 */ /* 0x002fe20000400000 */
[----:B------:R-:W-:Y:S01]  /*1b320*/  FSETP.GEU.AND P2, PT, R6, -126, PT ;  /* 0xc2fc00000600780b */ /* 0x000fe20003f4e000 */
[----:B------:R-:W-:Y:S03]  /*1b330*/  STL [R1+0x60], R12 ;  /* 0x0000600c01007387 */ /* 0x000fe60000100800 */
[----:B------:R-:W-:Y:S01]  /*1b340*/  F2FP.F16.F32.PACK_AB R38, R13, R12 ;  /* 0x0000000c0d26723e */ /* 0x000fe200000000ff */
[----:B------:R-:W-:Y:S01]  /*1b350*/  @!P3 FMUL R9, R9, 0.5 ;  /* 0x3f0000000909b820 */ /* 0x000fe20000400000 */
[----:B------:R-:W1:Y:S01]  /*1b360*/  MUFU.EX2 R15, R51 ;  /* 0x00000033000f7308 */ /* 0x000e620000000800 */
[----:B--2---:R-:W-:Y:S01]  /*1b370*/  @!P6 FMUL R21, R21, R21 ;  /* 0x000000151515e220 */ /* 0x004fe20000400000 */
[----:B------:R-:W-:Y:S01]  /*1b380*/  FSETP.GEU.AND P6, PT, R2, -126, PT ;  /* 0xc2fc00000200780b */ /* 0x000fe20003fce000 */
[----:B------:R-:W-:Y:S01]  /*1b390*/  STL [R1+0x64], R13 ;  /* 0x0000640d01007387 */ /* 0x000fe20000100800 */
[----:B----4-:R-:W-:-:S03]  /*1b3a0*/  F2FP.F16.F32.PACK_AB R34, R37, R34 ;  /* 0x000000222522723e */ /* 0x010fc600000000ff */
[----:B------:R-:W-:Y:S01]  /*1b3b0*/  @!P2 FMUL R6, R6, 0.5 ;  /* 0x3f0000000606a820 */ /* 0x000fe20000400000 */
[----:B------:R-:W2:Y:S01]  /*1b3c0*/  MUFU.EX2 R120, R54 ;  /* 0x0000003600787308 */ /* 0x000ea20000000800 */
[----:B---3--:R-:W-:Y:S01]  /*1b3d0*/  @!P5 FMUL R14, R14, R14 ;  /* 0x0000000e0e0ed220 */ /* 0x008fe20000400000 */
[----:B------:R-:W-:Y:S01]  /*1b3e0*/  FSETP.GEU.AND P5, PT, R3, -126, PT ;  /* 0xc2fc00000300780b */ /* 0x000fe20003fae000 */
[----:B------:R-:W-:Y:S04]  /*1b3f0*/  STL [R1+0x54], R21 ;  /* 0x0000541501007387 */ /* 0x000fe80000100800 */
        /* <DEDUP_REMOVED lines=10> */
[----:B------:R-:W-:Y:S04]  /*1b4a0*/  STL [R1+0x5c], R15 ;  /* 0x00005c0f01007387 */ /* 0x000fe80000100800 */
[----:B------:R-:W-:Y:S01]  /*1b4b0*/  @!P4 FMUL R8, R8, 0.5 ;  /* 0x3f0000000808c820 */ /* 0x000fe20000400000 */
[----:B------:R-:W2:Y:S01]  /*1b4c0*/  MUFU.EX2 R126, R6 ;  /* 0x00000006007e7308 */ /* 0x000ea20000000800 */
[----:B---3--:R-:W-:Y:S01]  /*1b4d0*/  @!P0 FMUL R121, R121, R121 ;  /* 0x0000007979798220 */ /* 0x008fe20000400000 */
[----:B------:R-:W-:Y:S01]  /*1b4e0*/  FSETP.GEU.AND P0, PT, R4, -126, PT ;  /* 0xc2fc00000400780b */ /* 0x000fe20003f0e000 */
[----:B------:R3:W-:Y:S03]  /*1b4f0*/  STL [R1+0x4c], R36 ;  /* 0x00004c2401007387 */ /* 0x0007e60000100800 */
[----:B------:R-:W-:Y:S01]  /*1b500*/  F2FP.F16.F32.PACK_AB R39, R121, R120 ;  /* 0x000000787927723e */ /* 0x000fe200000000ff */
[----:B------:R-:W-:Y:S01]  /*1b510*/  @!P1 FMUL R7, R7, 0.5 ;  /* 0x3f00000007079820 */ /* 0x000fe20000400000 */
[----:B------:R-:W4:Y:S01]  /*1b520*/  MUFU.EX2 R122, R2 ;  /* 0x00000002007a7308 */ /* 0x000f220000000800 */
[----:B-1----:R-:W-:-:S06]  /*1b530*/  @!P3 FMUL R125, R125, R125 ;  /* 0x0000007d7d7db220 */ /* 0x002fcc0000400000 */
[----:B------:R-:W-:Y:S01]  /*1b540*/  @!P0 FMUL R4, R4, 0.5 ;  /* 0x3f00000004048820 */ /* 0x000fe20000400000 */
[----:B------:R1:W5:Y:S01]  /*1b550*/  MUFU.EX2 R123, R3 ;  /* 0x00000003007b7308 */ /* 0x0003620000000800 */
[----:B--2---:R-:W-:-:S07]  /*1b560*/  @!P2 FMUL R126, R126, R126 ;  /* 0x0000007e7e7ea220 */ /* 0x004fce0000400000 */
[----:B------:R2:W2:Y:S01]  /*1b570*/  MUFU.EX2 R124, R8 ;  /* 0x00000008007c7308 */ /* 0x0004a20000000800 */
[----:B----4-:R-:W-:Y:S01]  /*1b580*/  @!P6 FMUL R122, R122, R122 ;  /* 0x0000007a7a7ae220 */ /* 0x010fe20000400000 */
[----:B------:R-:W-:Y:S02]  /*1b590*/  FSETP.GEU.AND P6, PT, R5, -126, PT ;  /* 0xc2fc00000500780b */ /* 0x000fe40003fce000 */
[----:B---3--:R-:W-:-:S04]  /*1b5a0*/  F2FP.F16.F32.PACK_AB R36, R21, R20 ;  /* 0x000000141524723e */ /* 0x008fc800000000ff */
[----:B------:R3:W4:Y:S01]  /*1b5b0*/  MUFU.EX2 R127, R7 ;  /* 0x00000007007f7308 */ /* 0x0007220000000800 */
[----:B-1----:R-:W-:Y:S02]  /*1b5c0*/  FFMA2 R2, R128.F32x2.HI_LO, UR4.F32, R0.F32 ;  /* 0x0000000480027c49 */ /* 0x002fe40009200000 */
[----:B-----5:R-:W-:-:S03]  /*1b5d0*/  @!P5 FMUL R123, R123, R123 ;  /* 0x0000007b7b7bd220 */ /* 0x020fc60000400000 */
[----:B------:R-:W-:Y:S01]  /*1b5e0*/  FSETP.GEU.AND P5, PT, R2, -126, PT ;  /* 0xc2fc00000200780b */ /* 0x000fe20003fae000 */
[----:B------:R-:W-:Y:S01]  /*1b5f0*/  @!P6 FMUL R5, R5, 0.5 ;  /* 0x3f0000000505e820 */ /* 0x000fe20000400000 */
[----:B------:R-:W1:Y:S01]  /*1b600*/  MUFU.EX2 R128, R4 ;  /* 0x0000000400807308 */ /* 0x000e620000000800 */
[--C-:B--2---:R-:W-:Y:S01]  /*1b610*/  FFMA2 R8, R130.F32x2.HI_LO, UR4.F32, R0.reuse.F32 ;  /* 0x0000000482087c49 */ /* 0x104fe20009200000 */
[----:B------:R-:W-:Y:S01]  /*1b620*/  F2FP.F16.F32.PACK_AB R40, R123, R122 ;  /* 0x0000007a7b28723e */ /* 0x000fe200000000ff */
[----:B------:R-:W-:Y:S01]  /*1b630*/  @!P4 FMUL R124, R124, R124 ;  /* 0x0000007c7c7cc220 */ /* 0x000fe20000400000 */
[----:B------:R-:W-:Y:S02]  /*1b640*/  FSETP.GEU.AND P4, PT, R3, -126, PT ;  /* 0xc2fc00000300780b */ /* 0x000fe40003f8e000 */
[----:B------:R-:W-:Y:S02]  /*1b650*/  FSETP.GEU.AND P3, PT, R8, -126, PT ;  /* 0xc2fc00000800780b */ /* 0x000fe40003f6e000 */
[----:B------:R-:W-:Y:S01]  /*1b660*/  FSETP.GEU.AND P2, PT, R9, -126, PT ;  /* 0xc2fc00000900780b */ /* 0x000fe20003f4e000 */
[----:B---3--:R-:W-:Y:S01]  /*1b670*/  FFMA2 R6, R132.F32x2.HI_LO, UR4.F32, R0.F32 ;  /* 0x0000000484067c49 */ /* 0x008fe20009200000 */
[----:B------:R2:W3:Y:S01]  /*1b680*/  MUFU.EX2 R129, R5 ;  /* 0x0000000500817308 */ /* 0x0004e20000000800 */
[----:B----4-:R-:W-:Y:S01]  /*1b690*/  @!P1 FMUL R127, R127, R127 ;  /* 0x0000007f7f7f9220 */ /* 0x010fe20000400000 */
[----:B------:R-:W-:Y:S01]  /*1b6a0*/  @!P5 FMUL R2, R2, 0.5 ;  /* 0x3f0000000202d820 */ /* 0x000fe20000400000 */
[----:B------:R-:W-:-:S02]  /*1b6b0*/  F2FP.F16.F32.PACK_AB R41, R125, R124 ;  /* 0x0000007c7d29723e */ /* 0x000fc400000000ff */
[----:B------:R-:W-:Y:S01]  /*1b6c0*/  FSETP.GEU.AND P1, PT, R6, -126, PT ;  /* 0xc2fc00000600780b */ /* 0x000fe20003f2e000 */
[----:B-1----:R-:W-:Y:S01]  /*1b6d0*/  @!P0 FMUL R128, R128, R128 ;  /* 0x0000008080808220 */ /* 0x002fe20000400000 */
[----:B------:R-:W-:Y:S02]  /*1b6e0*/  FSETP.GEU.AND P0, PT, R7, -126, PT ;  /* 0xc2fc00000700780b */ /* 0x000fe40003f0e000 */
[----:B------:R-:W-:Y:S01]  /*1b6f0*/  @!P3 FMUL R8, R8, 0.5 ;  /* 0x3f0000000808b820 */ /* 0x000fe20000400000 */
[----:B------:R-:W-:Y:S01]  /*1b700*/  @!P4 FMUL R3, R3, 0.5 ;  /* 0x3f0000000303c820 */ /* 0x000fe20000400000 */
[----:B------:R-:W-:Y:S01]  /*1b710*/  @!P2 FMUL R9, R9, 0.5 ;  /* 0x3f0000000909a820 */ /* 0x000fe20000400000 */
[----:B------:R-:W1:Y:S01]  /*1b720*/  MUFU.EX2 R130, R2 ;  /* 0x0000000200827308 */ /* 0x000e620000000800 */
[----:B------:R-:W-:Y:S01]  /*1b730*/  F2FP.F16.F32.PACK_AB R42, R127, R126 ;  /* 0x0000007e7f2a723e */ /* 0x000fe200000000ff */
[----:B--2---:R-:W-:-:S04]  /*1b740*/  FFMA2 R4, R134.F32x2.HI_LO, UR4.F32, R0.F32 ;  /* 0x0000000486047c49 */ /* 0x004fc80009200000 */
[----:B------:R-:W-:Y:S02]  /*1b750*/  @!P1 FMUL R6, R6, 0.5 ;  /* 0x3f00000006069820 */ /* 0x000fe40000400000 */
[----:B------:R-:W2:Y:S01]  /*1b760*/  MUFU.EX2 R132, R8 ;  /* 0x0000000800847308 */ /* 0x000ea20000000800 */
[----:B------:R-:W-:Y:S01]  /*1b770*/  @!P0 FMUL R7, R7, 0.5 ;  /* 0x3f00000007078820 */ /* 0x000fe20000400000 */
[----:B---3--:R-:W-:Y:S01]  /*1b780*/  @!P6 FMUL R129, R129, R129 ;  /* 0x000000818181e220 */ /* 0x008fe20000400000 */
[----:B------:R-:W-:-:S04]  /*1b790*/  FSETP.GEU.AND P6, PT, R4, -126, PT ;  /* 0xc2fc00000400780b */ /* 0x000fc80003fce000 */
[----:B------:R-:W-:Y:S01]  /*1b7a0*/  F2FP.F16.F32.PACK_AB R43, R129, R128 ;  /* 0x00000080812b723e */ /* 0x000fe200000000ff */
[----:B------:R3:W4:Y:S01]  /*1b7b0*/  MUFU.EX2 R133, R9 ;  /* 0x0000000900857308 */ /* 0x0007220000000800 */
[----:B-1----:R-:W-:Y:S01]  /*1b7c0*/  @!P5 FMUL R130, R130, R130 ;  /* 0x000000828282d220 */ /* 0x002fe20000400000 */
[----:B------:R-:W-:-:S06]  /*1b7d0*/  FSETP.GEU.AND P5, PT, R5, -126, PT ;  /* 0xc2fc00000500780b */ /* 0x000fcc0003fae000 */
[----:B------:R1:W5:Y:S01]  /*1b7e0*/  MUFU.EX2 R131, R3 ;  /* 0x0000000300837308 */ /* 0x0003620000000800 */
[----:B--2---:R-:W-:Y:S01]  /*1b7f0*/  @!P3 FMUL R132, R132, R132 ;  /* 0x000000848484b220 */ /* 0x004fe20000400000 */
[----:B------:R-:W-:-:S05]  /*1b800*/  @!P6 FMUL R4, R4, 0.5 ;  /* 0x3f0000000404e820 */ /* 0x000fca0000400000 */
[----:B------:R-:W-:Y:S01]  /*1b810*/  @!P5 FMUL R5, R5, 0.5 ;  /* 0x3f0000000505d820 */ /* 0x000fe20000400000 */
[----:B------:R-:W2:Y:S01]  /*1b820*/  MUFU.EX2 R134, R6 ;  /* 0x0000000600867308 */ /* 0x000ea20000000800 */
[----:B---3--:R-:W-:Y:S02]  /*1b830*/  FFMA2 R8, R152.F32x2.HI_LO, UR4.F32, R0.F32 ;  /* 0x0000000498087c49 */ /* 0x008fe40009200000 */
[----:B----4-:R-:W-:-:S03]  /*1b840*/  @!P2 FMUL R133, R133, R133 ;  /* 0x000000858585a220 */ /* 0x010fc60000400000 */
[----:B------:R-:W-:Y:S02]  /*1b850*/  FSETP.GEU.AND P2, PT, R8, -126, PT ;  /* 0xc2fc00000800780b */ /* 0x000fe40003f4e000 */
[----:B------:R3:W4:Y:S01]  /*1b860*/  MUFU.EX2 R135, R7 ;  /* 0x0000000700877308 */ /* 0x0007220000000800 */
[----:B-1----:R-:W-:Y:S01]  /*1b870*/  FFMA2 R2, R136.F32x2.HI_LO, UR4.F32, R0.F32 ;  /* 0x0000000488027c49 */ /* 0x002fe20009200000 */
[----:B------:R-:W-:Y:S01]  /*1b880*/  F2FP.F16.F32.PACK_AB R45, R133, R132 ;  /* 0x00000084852d723e */ /* 0x000fe200000000ff */
[----:B-----5:R-:W-:-:S03]  /*1b890*/  @!P4 FMUL R131, R131, R131 ;  /* 0x000000838383c220 */ /* 0x020fc60000400000 */
[----:B------:R-:W-:Y:S02]  /*1b8a0*/  FSETP.GEU.AND P3, PT, R3, -126, PT ;  /* 0xc2fc00000300780b */ /* 0x000fe40003f6e000 */
[----:B------:R-:W-:Y:S01]  /*1b8b0*/  FSETP.GEU.AND P4, PT, R2, -126, PT ;  /* 0xc2fc00000200780b */ /* 0x000fe20003f8e000 */
[----:B--2---:R-:W-:Y:S01]  /*1b8c0*/  @!P1 FMUL R134, R134, R134 ;  /* 0x0000008686869220 */ /* 0x004fe20000400000 */
[----:B------:R-:W-:Y:S01]  /*1b8d0*/  FSETP.GEU.AND P1, PT, R9, -126, PT ;  /* 0xc2fc00000900780b */ /* 0x000fe20003f2e000 */
[----:B------:R-:W-:Y:S01]  /*1b8e0*/  @!P2 FMUL R8, R8, 0.5 ;  /* 0x3f0000000808a820 */ /* 0x000fe20000400000 */
[----:B------:R-:W1:Y:S01]  /*1b8f0*/  MUFU.EX2 R136, R4 ;  /* 0x0000000400887308 */ /* 0x000e620000000800 */
[----:B------:R-:W-:Y:S01]  /*1b900*/  F2FP.F16.F32.PACK_AB R44, R131, R130 ;  /* 0x00000082832c723e */ /* 0x000fe200000000ff */
[----:B---3--:R-:W-:-:S05]  /*1b910*/  FFMA2 R6, R140.F32x2.HI_LO, UR4.F32, R0.F32 ;  /* 0x000000048c067c49 */ /* 0x008fca0009200000 */
[----:B------:R-:W-:Y:S01]  /*1b920*/  @!P3 FMUL R3, R3, 0.5 ;  /* 0x3f0000000303b820 */ /* 0x000fe20000400000 */
[----:B----4-:R-:W-:Y:S01]  /*1b930*/  @!P0 FMUL R135, R135, R135 ;  /* 0x0000008787878220 */ /* 0x010fe20000400000 */
[----:B------:R-:W2:Y:S01]  /*1b940*/  MUFU.EX2 R140, R8 ;  /* 0x00000008008c7308 */ /* 0x000ea20000000800 */
[----:B------:R-:W-:Y:S01]  /*1b950*/  FSETP.GEU.AND P0, PT, R6, -126, PT ;  /* 0xc2fc00000600780b */ /* 0x000fe20003f0e000 */
[----:B------:R-:W-:Y:S01]  /*1b960*/  @!P4 FMUL R2, R2, 0.5 ;  /* 0x3f0000000202c820 */ /* 0x000fe20000400000 */
[----:B------:R-:W-:Y:S01]  /*1b970*/  @!P1 FMUL R9, R9, 0.5 ;  /* 0x3f00000009099820 */ /* 0x000fe20000400000 */
[----:B------:R-:W-:-:S04]  /*1b980*/  F2FP.F16.F32.PACK_AB R46, R135, R134 ;  /* 0x00000086872e723e */ /* 0x000fc800000000ff */
[----:B------:R-:W3:Y:S01]  /*1b990*/  MUFU.EX2 R153, R3 ;  /* 0x0000000300997308 */ /* 0x000ee20000000800 */
[----:B-1----:R-:W-:Y:S01]  /*1b9a0*/  @!P6 FMUL R136, R136, R136 ;  /* 0x000000888888e220 */ /* 0x002fe20000400000 */
[----:B------:R-:W-:-:S04]  /*1b9b0*/  FSETP.GEU.AND P6, PT, R7, -126, PT ;  /* 0xc2fc00000700780b */ /* 0x000fc80003fce000 */
[----:B------:R-:W-:Y:S02]  /*1b9c0*/  @!P0 FMUL R6, R6, 0.5 ;  /* 0x3f00000006068820 */ /* 0x000fe40000400000 */
[----:B------:R1:W4:Y:S01]  /*1b9d0*/  MUFU.EX2 R152, R2 ;  /* 0x0000000200987308 */ /* 0x0003220000000800 */
[----:B--2---:R-:W-:-:S06]  /*1b9e0*/  @!P2 FMUL R140, R140, R140 ;  /* 0x0000008c8c8ca220 */ /* 0x004fcc0000400000 */
[----:B------:R-:W-:Y:S01]  /*1b9f0*/  @!P6 FMUL R7, R7, 0.5 ;  /* 0x3f0000000707e820 */ /* 0x000fe20000400000 */
[----:B------:R2:W5:Y:S01]  /*1ba00*/  MUFU.EX2 R137, R5 ;  /* 0x0000000500897308 */ /* 0x0005620000000800 */
[----:B---3--:R-:W-:-:S07]  /*1ba10*/  @!P3 FMUL R153, R153, R153 ;  /* 0x000000999999b220 */ /* 0x008fce0000400000 */
[----:B------:R-:W3:Y:S01]  /*1ba20*/  MUFU.EX2 R141, R9 ;  /* 0x00000009008d7308 */ /* 0x000ee20000000800 */
[----:B-1----:R-:W-:Y:S02]  /*1ba30*/  FFMA2 R2, R144.F32x2.HI_LO, UR4.F32, R0.F32 ;  /* 0x0000000490027c49 */ /* 0x002fe40009200000 */
[----:B----4-:R-:W-:-:S03]  /*1ba40*/  @!P4 FMUL R152, R152, R152 ;  /* 0x000000989898c220 */ /* 0x010fc60000400000 */
[----:B------:R-:W-:Y:S02]  /*1ba50*/  FSETP.GEU.AND P3, PT, R2, -126, PT ;  /* 0xc2fc00000200780b */ /* 0x000fe40003f6e000 */
[----:B------:R-:W-:Y:S01]  /*1ba60*/  FSETP.GEU.AND P2, PT, R3, -126, PT ;  /* 0xc2fc00000300780b */ /* 0x000fe20003f4e000 */
[----:B--2---:R-:W-:Y:S01]  /*1ba70*/  FFMA2 R4, R154.F32x2.HI_LO, UR4.F32, R0.F32 ;  /* 0x000000049a047c49 */ /* 0x004fe20009200000 */
[----:B------:R-:W-:Y:S01]  /*1ba80*/  ULOP3.LUT UR4, UR5, 0x8, URZ, 0x3c, !UPT ;  /* 0x0000000805047892 */ /* 0x000fe2000f8e3cff */
[----:B------:R-:W1:Y:S01]  /*1ba90*/  MUFU.EX2 R154, R6 ;  /* 0x00000006009a7308 */ /* 0x000e620000000800 */
[----:B-----5:R-:W-:Y:S01]  /*1baa0*/  @!P5 FMUL R137, R137, R137 ;  /* 0x000000898989d220 */ /* 0x020fe20000400000 */
[----:B------:R-:W-:Y:S02]  /*1bab0*/  F2FP.F16.F32.PACK_AB R48, R153, R152 ;  /* 0x000000989930723e */ /* 0x000fe400000000ff */
[----:B------:R-:W-:Y:S01]  /*1bac0*/  FSETP.GEU.AND P5, PT, R4, -126, PT ;  /* 0xc2fc00000400780b */ /* 0x000fe20003fae000 */
[----:B---3--:R-:W-:Y:S01]  /*1bad0*/  @!P1 FMUL R141, R141, R141 ;  /* 0x0000008d8d8d9220 */ /* 0x008fe20000400000 */
[----:B------:R-:W-:-:S02]  /*1bae0*/  FSETP.GEU.AND P1, PT, R156, -126, PT ;  /* 0xc2fc00009c00780b */ /* 0x000fc40003f2e000 */
[----:B------:R-:W-:Y:S01]  /*1baf0*/  @!P3 FMUL R2, R2, 0.5 ;  /* 0x3f0000000202b820 */ /* 0x000fe20000400000 */
[----:B------:R-:W-:Y:S01]  /*1bb00*/  FSETP.GEU.AND P4, PT, R5, -126, PT ;  /* 0xc2fc00000500780b */ /* 0x000fe20003f8e000 */
[----:B------:R-:W-:Y:S01]  /*1bb10*/  @!P2 FMUL R3, R3, 0.5 ;  /* 0x3f0000000303a820 */ /* 0x000fe20000400000 */
[----:B------:R-:W2:Y:S01]  /*1bb20*/  MUFU.EX2 R155, R7 ;  /* 0x00000007009b7308 */ /* 0x000ea20000000800 */
[----:B------:R-:W-:Y:S02]  /*1bb30*/  MOV R0, UR4 ;  /* 0x0000000400007c02 */ /* 0x000fe40008000f00 */
[----:B------:R-:W-:Y:S02]  /*1bb40*/  F2FP.F16.F32.PACK_AB R47, R137, R136 ;  /* 0x00000088892f723e */ /* 0x000fe400000000ff */
[----:B------:R3:W-:Y:S01]  /*1bb50*/  SYNCS.ARRIVE.TRANS64.A1T0 RZ, [R0+UR6], RZ ;  /* 0x000000ff00ff79a7 */ /* 0x0007e20008100006 */
[----:B-1----:R-:W-:Y:S01]  /*1bb60*/  @!P0 FMUL R154, R154, R154 ;  /* 0x0000009a9a9a8220 */ /* 0x002fe20000400000 */
[----:B------:R-:W-:Y:S01]  /*1bb70*/  FSETP.GEU.AND P0, PT, R157, -126, PT ;  /* 0xc2fc00009d00780b */ /* 0x000fe20003f0e000 */
[----:B------:R-:W1:Y:S01]  /*1bb80*/  MUFU.EX2 R10, R2 ;  /* 0x00000002000a7308 */ /* 0x000e620000000800 */
[----:B------:R-:W-:Y:S01]  /*1bb90*/  @!P1 FMUL R156, R156, 0.5 ;  /* 0x3f0000009c9c9820 */ /* 0x000fe20000400000 */
[----:B------:R-:W-:Y:S01]  /*1bba0*/  @!P5 FMUL R4, R4, 0.5 ;  /* 0x3f0000000404d820 */ /* 0x000fe20000400000 */
[----:B------:R-:W-:Y:S01]  /*1bbb0*/  @!P4 FMUL R5, R5, 0.5 ;  /* 0x3f0000000505c820 */ /* 0x000fe20000400000 */
[----:B------:R-:W-:-:S04]  /*1bbc0*/  F2FP.F16.F32.PACK_AB R49, R141, R140 ;  /* 0x0000008c8d31723e */ /* 0x000fc800000000ff */
[----:B------:R-:W4:Y:S01]  /*1bbd0*/  MUFU.EX2 R11, R3 ;  /* 0x00000003000b7308 */ /* 0x000f220000000800 */
[----:B--2---:R-:W-:-:S03]  /*1bbe0*/  @!P6 FMUL R155, R155, R155 ;  /* 0x0000009b9b9be220 */ /* 0x004fc60000400000 */
[----:B------:R-:W-:Y:S02]  /*1bbf0*/  @!P0 FMUL R157, R157, 0.5 ;  /* 0x3f0000009d9d8820 */ /* 0x000fe40000400000 */
[----:B------:R-:W-:Y:S02]  /*1bc00*/  F2FP.F16.F32.PACK_AB R50, R155, R154 ;  /* 0x0000009a9b32723e */ /* 0x000fe400000000ff */
[----:B------:R-:W2:Y:S01]  /*1bc10*/  MUFU.EX2 R144, R4 ;  /* 0x0000000400907308 */ /* 0x000ea20000000800 */
[----:B-1----:R-:W-:Y:S01]  /*1bc20*/  @!P3 FMUL R10, R10, R10 ;  /* 0x0000000a0a0ab220 */ /* 0x002fe20000400000 */
[----:B------:R-:W-:-:S04]  /*1bc30*/  MOV R2, UR7 ;  /* 0x0000000700027c02 */ /* 0x000fc80008000f00 */
[----:B------:R3:W-:Y:S01]  /*1bc40*/  STL [R1+0x68], R10 ;  /* 0x0000680a01007387 */ /* 0x0007e20000100800 */
[----:B------:R-:W-:Y:S01]  /*1bc50*/  LOP3.LUT P6, RZ, R2, 0x3, R24, 0x48, !PT ;  /* 0x0000000302ff7812 */ /* 0x000fe200078c4818 */
[----:B------:R-:W1:Y:S01]  /*1bc60*/  MUFU.EX2 R145, R5 ;  /* 0x0000000500917308 */ /* 0x000e620000000800 */
[----:B----4-:R-:W-:Y:S01]  /*1bc70*/  @!P2 FMUL R11, R11, R11 ;  /* 0x0000000b0b0ba220 */ /* 0x010fe20000400000 */
[----:B------:R-:W-:-:S04]  /*1bc80*/  F2FP.F16.F32.PACK_AB R24, R181, R180 ;  /* 0x000000b4b518723e */ /* 0x000fc800000000ff */
[----:B------:R3:W-:Y:S01]  /*1bc90*/  STL [R1+0x6c], R11 ;  /* 0x00006c0b01007387 */ /* 0x0007e20000100800 */
[----:B------:R-:W-:Y:S01]  /*1bca0*/  F2FP.F16.F32.PACK_AB R52, R11, R10 ;  /* 0x0000000a0b34723e */ /* 0x000fe200000000ff */
[----:B------:R-:W4:Y:S01]  /*1bcb0*/  MUFU.EX2 R156, R156 ;  /* 0x0000009c009c7308 */ /* 0x000f220000000800 */
[----:B--2---:R-:W-:-:S07]  /*1bcc0*/  @!P5 FMUL R144, R144, R144 ;  /* 0x000000909090d220 */ /* 0x004fce0000400000 */
[----:B------:R-:W2:Y:S01]  /*1bcd0*/  MUFU.EX2 R157, R157 ;  /* 0x0000009d009d7308 */ /* 0x000ea20000000800 */
[----:B-1----:R-:W-:-:S05]  /*1bce0*/  @!P4 FMUL R145, R145, R145 ;  /* 0x000000919191c220 */ /* 0x002fca0000400000 */
[----:B------:R-:W-:Y:S01]  /*1bcf0*/  F2FP.F16.F32.PACK_AB R51, R145, R144 ;  /* 0x000000909133723e */ /* 0x000fe200000000ff */
[----:B----4-:R-:W-:Y:S01]  /*1bd00*/  @!P1 FMUL R156, R156, R156 ;  /* 0x0000009c9c9c9220 */ /* 0x010fe20000400000 */
[----:B--2---:R-:W-:-:S05]  /*1bd10*/  @!P0 FMUL R157, R157, R157 ;  /* 0x0000009d9d9d8220 */ /* 0x004fca0000400000 */
[----:B------:R-:W-:Y:S01]  /*1bd20*/  F2FP.F16.F32.PACK_AB R53, R157, R156 ;  /* 0x0000009c9d35723e */ /* 0x000fe200000000ff */
[----:B---3--:R-:W-:Y:S06]  /*1bd30*/  @!P6 BRA `(.L_x_291) ;  /* 0x000000000040e947 */ /* 0x008fec0003800000 */
        /* <DEDUP_REMOVED lines=16> */
.L_x_291:
[----:B------:R-:W-:Y:S05]  /*1be40*/  WARPSYNC.ALL ;  /* 0x0000000000007948 */ /* 0x000fea0003800000 */
[----:B------:R1:W-:Y:S01]  /*1be50*/  STTM.x32 tmem[UR37], R56 ;  /* 0x00000038000079ed */ /* 0x0003e200082c0025 */
[----:B------:R-:W2:Y:S01]  /*1be60*/  LDCU UR4, c[0x0][0x704] ;  /* 0x0000e080ff0477ac */ /* 0x000ea20008000800 */
[----:B-1----:R-:W3:Y:S01]  /*1be70*/  LDL R87, [R1+0x74] ;  /* 0x0000740001577983 */ /* 0x002ee20000100800 */
[----:B------:R-:W1:Y:S02]  /*1be80*/  S2R R2, SR_TID.X ;  /* 0x0000000000027919 */ /* 0x000e640000002100 */
[----:B-1----:R-:W-:-:S02]  /*1be90*/  SHF.R.U32.HI R60, RZ, 0x5, R2 ;  /* 0x00000005ff3c7819 */ /* 0x002fc40000011602 */
[----:B---3--:R-:W-:-:S04]  /*1bea0*/  FSETP.NEU.AND P0, PT, R87, -INF , PT ;  /* 0xff8000005700780b */ /* 0x008fc80003f0d000 */
[----:B------:R-:W-:-:S05]  /*1beb0*/  FSEL R0, R87, RZ, P0 ;  /* 0x000000ff57007208 */ /* 0x000fca0000000000 */
[----:B--2---:R-:W-:-:S04]  /*1bec0*/  FMUL R0, R0, -UR4 ;  /* 0x8000000400007c20 */ /* 0x004fc80008400000 */
[--C-:B------:R-:W-:Y:S02]  /*1bed0*/  FFMA2 R148, R148.F32x2.HI_LO, UR4.F32, R0.reuse.F32 ;  /* 0x0000000494947c49 */ /* 0x100fe40009200000 */
[----:B------:R-:W-:Y:S01]  /*1bee0*/  FFMA2 R150, R150.F32x2.HI_LO, UR4.F32, R0.F32 ;  /* 0x0000000496967c49 */ /* 0x000fe20009200000 */
[----:B------:R-:W-:Y:S02]  /*1bef0*/  UIADD3 UR4, UPT, UPT, UR37, 0x20, URZ ;  /* 0x0000002025047890 */ /* 0x000fe4000fffe0ff */
[----:B------:R-:W-:Y:S02]  /*1bf00*/  FSETP.GEU.AND P4, PT, R148, -126, PT ;  /* 0xc2fc00009400780b */ /* 0x000fe40003f8e000 */
[----:B------:R-:W-:Y:S01]  /*1bf10*/  FSETP.GEU.AND P3, PT, R149, -126, PT ;  /* 0xc2fc00009500780b */ /* 0x000fe20003f6e000 */
[----:B------:R-:W-:Y:S01]  /*1bf20*/  USHF.R.U32.HI UR4, URZ, 0x15, UR4 ;  /* 0x00000015ff047899 */ /* 0x000fe20008011604 */
[----:B------:R-:W-:Y:S02]  /*1bf30*/  FSETP.GEU.AND P2, PT, R150, -126, PT ;  /* 0xc2fc00009600780b */ /* 0x000fe40003f4e000 */
[----:B------:R-:W-:-:S03]  /*1bf40*/  FSETP.GEU.AND P1, PT, R151, -126, PT ;  /* 0xc2fc00009700780b */ /* 0x000fc60003f2e000 */
[----:B------:R-:W-:-:S04]  /*1bf50*/  MOV R3, UR4 ;  /* 0x0000000400037c02 */ /* 0x000fc80008000f00 */
[----:B------:R-:W-:Y:S01]  /*1bf60*/  @!P4 FMUL R148, R148, 0.5 ;  /* 0x3f0000009494c820 */ /* 0x000fe20000400000 */
[----:B------:R-:W-:Y:S01]  /*1bf70*/  LOP3.LUT P0, RZ, R3, 0x3, R60, 0x48, !PT ;  /* 0x0000000303ff7812 */ /* 0x000fe2000780483c */
[----:B------:R-:W-:Y:S02]  /*1bf80*/  @!P3 FMUL R149, R149, 0.5 ;  /* 0x3f0000009595b820 */ /* 0x000fe40000400000 */
[----:B------:R-:W-:Y:S01]  /*1bf90*/  @!P2 FMUL R150, R150, 0.5 ;  /* 0x3f0000009696a820 */ /* 0x000fe20000400000 */
[----:B------:R-:W1:Y:S01]  /*1bfa0*/  MUFU.EX2 R58, R148 ;  /* 0x00000094003a7308 */ /* 0x000e620000000800 */
[----:B------:R-:W-:-:S07]  /*1bfb0*/  @!P1 FMUL R151, R151, 0.5 ;  /* 0x3f00000097979820 */ /* 0x000fce0000400000 */
[----:B------:R-:W2:Y:S08]  /*1bfc0*/  MUFU.EX2 R59, R149 ;  /* 0x00000095003b7308 */ /* 0x000eb00000000800 */
[----:B------:R-:W3:Y:S01]  /*1bfd0*/  MUFU.EX2 R56, R150 ;  /* 0x0000009600387308 */ /* 0x000ee20000000800 */
[----:B-1----:R-:W-:-:S07]  /*1bfe0*/  @!P4 FMUL R58, R58, R58 ;  /* 0x0000003a3a3ac220 */ /* 0x002fce0000400000 */
[----:B------:R-:W1:Y:S01]  /*1bff0*/  MUFU.EX2 R57, R151 ;  /* 0x0000009700397308 */ /* 0x000e620000000800 */
[----:B--2---:R-:W-:-:S05]  /*1c000*/  @!P3 FMUL R59, R59, R59 ;  /* 0x0000003b3b3bb220 */ /* 0x004fca0000400000 */
[----:B------:R-:W-:Y:S01]  /*1c010*/  F2FP.F16.F32.PACK_AB R54, R59, R58 ;  /* 0x0000003a3b36723e */ /* 0x000fe200000000ff */
[----:B---3--:R-:W-:Y:S01]  /*1c020*/  @!P2 FMUL R56, R56, R56 ;  /* 0x000000383838a220 */ /* 0x008fe20000400000 */
[----:B-1----:R-:W-:-:S05]  /*1c030*/  @!P1 FMUL R57, R57, R57 ;  /* 0x0000003939399220 */ /* 0x002fca0000400000 */
        /* <DEDUP_REMOVED lines=18> */
.L_x_292:
        /* <DEDUP_REMOVED lines=10> */
.L_x_293:
[----:B------:R-:W3:Y:S01]  /*1c200*/  S2UR UR5, SR_CgaCtaId ;  /* 0x00000000000579c3 */ /* 0x000ee20000008800 */
[----:B------:R-:W-:Y:S01]  /*1c210*/  UISETP.NE.AND UP0, UPT, UR40, URZ, UPT ;  /* 0x000000ff2800728c */ /* 0x000fe2000bf05270 */
[----:B------:R-:W-:Y:S02]  /*1c220*/  UMOV UR4, 0x400 ;  /* 0x0000040000047882 */ /* 0x000fe40000000000 */
[----:B---3--:R-:W-:-:S04]  /*1c230*/  ULEA UR5, UR5, UR4, 0x18 ;  /* 0x0000000405057291 */ /* 0x008fc8000f8ec0ff */
[----:B------:R-:W-:-:S04]  /*1c240*/  UIADD3 UR4, UPT, UPT, UR5, 0x28068, URZ ;  /* 0x0002806805047890 */ /* 0x000fc8000fffe0ff */
[----:B------:R-:W-:Y:S02]  /*1c250*/  @UP0 UIADD3 UR4, UPT, UPT, UR5, 0x28058, URZ ;  /* 0x0002805805040890 */ /* 0x000fe4000fffe0ff */
[----:B------:R-:W-:Y:S02]  /*1c260*/  UISETP.NE.AND UP0, UPT, UR47, URZ, UPT ;  /* 0x000000ff2f00728c */ /* 0x000fe4000bf05270 */
[----:B------:R-:W-:-:S09]  /*1c270*/  UPRMT UR4, UR38, 0x654, UR4 ;  /* 0x0000065426047896 */ /* 0x000fd20008000004 */
[----:B--2---:R-:W-:Y:S01]  /*1c280*/  SYNCS.ARRIVE.TRANS64.RED.A1T0 RZ, [UR4], RZ ;  /* 0x000000ffffff79a7 */ /* 0x004fe20008100404 */
[----:B------:R-:W-:Y:S05]  /*1c290*/  BRA.U UP0, `(.L_x_294) ;  /* 0x0000000100047547 */ /* 0x000fea000b800000 */
[----:B------:R-:W-:Y:S05]  /*1c2a0*/  BPT.TRAP 0x1 ;  /* 0x000000040000795c */ /* 0x000fea0000300000 */
.L_x_294:
[----:B------:R-:W-:Y:S01]  /*1c2b0*/  UISETP.NE.AND UP0, UPT, UR40, URZ, UPT ;  /* 0x000000ff2800728c */ /* 0x000fe2000bf05270 */
[----:B------:R-:W-:Y:S01]  /*1c2c0*/  FADD2 R22, R22.F32x2.HI_LO, RZ.F32 ;  /* 0x000000ff1616724b */ /* 0x000fe20000200000 */
[----:B------:R-:W-:Y:S01]  /*1c2d0*/  FSETP.NEU.AND P0, PT, R87, -INF , PT ;  /* 0xff8000005700780b */ /* 0x000fe20003f0d000 */
[----:B------:R-:W-:Y:S01]  /*1c2e0*/  FADD2 R88, R88.F32x2.HI_LO, RZ.F32 ;  /* 0x000000ff5858724b */ /* 0x000fe20000200000 */
[----:B------:R-:W-:Y:S01]  /*1c2f0*/  USEL UR4, UR46, UR45, UP0 ;  /* 0x0000002d2e047287 */ /* 0x000fe20008000000 */
[----:B------:R-:W-:Y:S01]  /*1c300*/  FADD2 R22, R22.F32x2.HI_LO, R94.F32x2.HI_LO ;  /* 0x0000005e1616724b */ /* 0x000fe20000000000 */
[----:B------:R-:W-:Y:S01]  /*1c310*/  FSEL R4, R87, RZ, P0 ;  /* 0x000000ff57047208 */ /* 0x000fe20000000000 */
[----:B------:R-:W-:Y:S01]  /*1c320*/  FADD2 R90, R90.F32x2.HI_LO, RZ.F32 ;  /* 0x000000ff5a5a724b */ /* 0x000fe20000200000 */
[----:B------:R-:W-:Y:S01]  /*1c330*/  ULOP3.LUT UR36, UR4, 0x1, URZ, 0x3c, !UPT ;  /* 0x0000000104247892 */ /* 0x000fe2000f8e3cff */
[----:B------:R-:W-:Y:S01]  /*1c340*/  FADD2 R88, R88.F32x2.HI_LO, R96.F32x2.HI_LO ;  /* 0x000000605858724b */ /* 0x000fe20000000000 */
[----:B------:R-:W-:Y:S01]  /*1c350*/  UIADD3 UR4, UPT, UPT, UR5, 0x28088, URZ ;  /* 0x0002808805047890 */ /* 0x000fe2000fffe0ff */
[----:B------:R-:W-:Y:S01]  /*1c360*/  FADD2 R90, R90.F32x2.HI_LO, R98.F32x2.HI_LO ;  /* 0x000000625a5a724b */ /* 0x000fe20000000000 */
[----:B------:R-:W-:Y:S01]  /*1c370*/  @UP0 UIADD3 UR4, UPT, UPT, UR5, 0x28078, URZ ;  /* 0x0002807805040890 */ /* 0x000fe2000fffe0ff */
[----:B------:R-:W-:Y:S01]  /*1c380*/  FADD2 R22, R22.F32x2.HI_LO, R102.F32x2.HI_LO ;  /* 0x000000661616724b */ /* 0x000fe20000000000 */
[----:B------:R-:W-:Y:S01]  /*1c390*/  MOV R0, UR36 ;  /* 0x0000002400007c02 */ /* 0x000fe20008000f00 */
[----:B------:R-:W-:Y:S01]  /*1c3a0*/  FADD2 R88, R88.F32x2.HI_LO, R104.F32x2.HI_LO ;  /* 0x000000685858724b */ /* 0x000fe20000000000 */
[----:B------:R-:W-:Y:S01]  /*1c3b0*/  FSETP.NEU.AND P0, PT, R17, R4, PT ;  /* 0x000000041100720b */ /* 0x000fe20003f0d000 */
[----:B------:R-:W-:Y:S01]  /*1c3c0*/  FADD2 R90, R90.F32x2.HI_LO, R106.F32x2.HI_LO ;  /* 0x0000006a5a5a724b */ /* 0x000fe20000000000 */
[----:B------:R-:W-:Y:S01]  /*1c3d0*/  SHF.L.U32 R0, R0, 0x1f, RZ ;  /* 0x0000001f00007819 */ /* 0x000fe200000006ff */
[----:B------:R-:W-:-:S02]  /*1c3e0*/  FADD2 R22, R22.F32x2.HI_LO, R110.F32x2.HI_LO ;  /* 0x0000006e1616724b */ /* 0x000fc40000000000 */
[----:B------:R-:W-:Y:S01]  /*1c3f0*/  FADD2 R88, R88.F32x2.HI_LO, R112.F32x2.HI_LO ;  /* 0x000000705858724b */ /* 0x000fe20000000000 */
[----:B------:R-:W2:Y:S01]  /*1c400*/  SYNCS.PHASECHK.TRANS64.TRYWAIT P2, [UR4], R0 ;  /* 0x00000000ff0075a7 */ /* 0x000ea20008041104 */
[----:B------:R-:W-:Y:S02]  /*1c410*/  FADD2 R90, R90.F32x2.HI_LO, R114.F32x2.HI_LO ;  /* 0x000000725a5a724b */ /* 0x000fe40000000000 */
[----:B------:R-:W-:Y:S02]  /*1c420*/  FADD2 R22, R22.F32x2.HI_LO, R118.F32x2.HI_LO ;  /* 0x000000761616724b */ /* 0x000fe40000000000 */
[----:B------:R-:W-:Y:S02]  /*1c430*/  FADD2 R88, R88.F32x2.HI_LO, R138.F32x2.HI_LO ;  /* 0x0000008a5858724b */ /* 0x000fe40000000000 */
[----:B------:R-:W-:Y:S02]  /*1c440*/  FADD2 R90, R90.F32x2.HI_LO, R142.F32x2.HI_LO ;  /* 0x0000008e5a5a724b */ /* 0x000fe40000000000 */
[----:B------:R-:W-:Y:S01]  /*1c450*/  FADD2 R22, R22.F32x2.HI_LO, R158.F32x2.HI_LO ;  /* 0x0000009e1616724b */ /* 0x000fe20000000000 */
[----:B--2---:R-:W-:Y:S06]  /*1c460*/  @!P2 BRA `(.L_x_295) ;  /* 0x0000005c0078a947 */ /* 0x004fec0003800000 */
.L_x_456:
[----:B------:R-:W-:Y:S01]  /*1c470*/  BSSY.RECONVERGENT B0, `(.L_x_296) ;  /* 0x000000b000007945 */ /* 0x000fe20003800200 */
[----:B--2---:R-:W-:-:S03]  /*1c480*/  MOV R3, 0x3f000000 ;  /* 0x3f00000000037802 */ /* 0x004fc60000000f00 */
[----:B------:R-:W-:Y:S05]  /*1c490*/  @!P0 BRA `(.L_x_297) ;  /* 0x0000000000208947 */ /* 0x000fea0003800000 */
[----:B------:R-:W2:Y:S01]  /*1c4a0*/  LDCU UR4, c[0x0][0x704] ;  /* 0x0000e080ff0477ac */ /* 0x000ea20008000800 */
[----:B------:R-:W-:-:S04]  /*1c4b0*/  FADD R0, -R4, R17 ;  /* 0x0000001104007221 */ /* 0x000fc80000000100 */
[----:B--2---:R-:W-:-:S05]  /*1c4c0*/  FMUL R0, R0, UR4 ;  /* 0x0000000400007c20 */ /* 0x004fca0008400000 */
[----:B------:R-:W-:-:S13]  /*1c4d0*/  FSETP.GEU.AND P0, PT, R0, -126, PT ;  /* 0xc2fc00000000780b */ /* 0x000fda0003f0e000 */
[----:B------:R-:W-:-:S04]  /*1c4e0*/  @!P0 FMUL R0, R0, 0.5 ;  /* 0x3f00000000008820 */ /* 0x000fc80000400000 */
[----:B------:R-:W2:Y:S02]  /*1c4f0*/  MUFU.EX2 R3, R0 ;  /* 0x0000000000037308 */ /* 0x000ea40000000800 */
[----:B--2---:R-:W-:-:S04]  /*1c500*/  @!P0 FMUL R3, R3, R3 ;  /* 0x0000000303038220 */ /* 0x004fc80000400000 */
[----:B------:R-:W-:Y:S02]  /*1c510*/  FMUL R3, R3, 0.5 ;  /* 0x3f00000003037820 */ /* 0x000fe40000400000 */
.L_x_297:
[----:B------:R-:W-:Y:S05]  /*1c520*/  BSYNC.RECONVERGENT B0 ;  /* 0x0000000000007941 */ /* 0x000fea0003800200 */
.L_x_296:
[----:B------:R-:W2:Y:S04]  /*1c530*/  LDL.LU.64 R4, [R1+0x18] ;  /* 0x0000180001047983 */ /* 0x000ea80000300a00 */
[----:B-1----:R-:W3:Y:S04]  /*1c540*/  LDL.LU.64 R28, [R1+0x20] ;  /* 0x00002000011c7983 */ /* 0x002ee80000300a00 */
[----:B------:R-:W4:Y:S04]  /*1c550*/  LDL.LU.64 R26, [R1+0x28] ;  /* 0x00002800011a7983 */ /* 0x000f280000300a00 */
[----:B------:R-:W5:Y:S04]  /*1c560*/  LDL.LU.64 R24, [R1+0x38] ;  /* 0x0000380001187983 */ /* 0x000f680000300a00 */
[----:B------:R-:W5:Y:S04]  /*1c570*/  LDL.LU.64 R20, [R1+0x40] ;  /* 0x0000400001147983 */ /* 0x000f680000300a00 */
[----:B------:R-:W5:Y:S04]  /*1c580*/  LDL.LU.64 R14, [R1+0x48] ;  /* 0x00004800010e7983 */ /* 0x000f680000300a00 */
[----:B------:R-:W5:Y:S01]  /*1c590*/  LDL.LU.64 R8, [R1+0x30] ;  /* 0x0000300001087983 */ /* 0x000f620000300a00 */
[----:B------:R-:W-:-:S03]  /*1c5a0*/  FADD2 R22, R22.F32x2.HI_LO, R166.F32x2.HI_LO ;  /* 0x000000a61616724b */ /* 0x000fc60000000000 */
[----:B------:R-:W5:Y:S04]  /*1c5b0*/  LDL.LU.64 R12, [R1+0x58] ;  /* 0x00005800010c7983 */ /* 0x000f680000300a00 */
[----:B------:R-:W5:Y:S04]  /*1c5c0*/  LDL.LU.64 R10, [R1+0x60] ;  /* 0x00006000010a7983 */ /* 0x000f680000300a00 */
[----:B------:R-:W5:Y:S01]  /*1c5d0*/  LDL.LU.64 R6, [R1+0x50] ;  /* 0x0000500001067983 */ /* 0x000f620000300a00 */
[----:B------:R-:W-:-:S04]  /*1c5e0*/  FADD2 R22, R22.F32x2.HI_LO, R174.F32x2.HI_LO ;  /* 0x000000ae1616724b */ /* 0x000fc80000000000 */
[----:B------:R-:W-:Y:S02]  /*1c5f0*/  FADD2 R22, R22.F32x2.HI_LO, R182.F32x2.HI_LO ;  /* 0x000000b61616724b */ /* 0x000fe40000000000 */
[----:B------:R-:W-:-:S04]  /*1c600*/  FMUL R16, R3, R16 ;  /* 0x0000001003107220 */ /* 0x000fc80000400000 */
[----:B------:R-:W-:-:S04]  /*1c610*/  FADD2 R18, R16.F32, R18.F32x2.HI_LO ;  /* 0x000000121012724b */ /* 0x000fc80000040000 */
[----:B------:R-:W-:Y:S02]  /*1c620*/  FADD2 R18, R18.F32x2.HI_LO, R92.F32x2.HI_LO ;  /* 0x0000005c1212724b */ /* 0x000fe40000000000 */
[----:B--2---:R-:W-:Y:S02]  /*1c630*/  FADD2 R22, R22.F32x2.HI_LO, R4.F32x2.HI_LO ;  /* 0x000000041616724b */ /* 0x004fe40000000000 */
[----:B------:R-:W2:Y:S01]  /*1c640*/  LDL.LU.64 R4, [R1+0x68] ;  /* 0x0000680001047983 */ /* 0x000ea20000300a00 */
        /* <DEDUP_REMOVED lines=15> */
[----:B---3--:R-:W-:Y:S02]  /*1c740*/  FADD2 R88, R88.F32x2.HI_LO, R28.F32x2.HI_LO ;  /* 0x0000001c5858724b */ /* 0x008fe40000000000 */
[----:B----4-:R-:W-:Y:S02]  /*1c750*/  FADD2 R90, R90.F32x2.HI_LO, R26.F32x2.HI_LO ;  /* 0x0000001a5a5a724b */ /* 0x010fe40000000000 */
[----:B------:R-:W-:Y:S02]  /*1c760*/  FADD2 R18, R18.F32x2.HI_LO, R188.F32x2.HI_LO ;  /* 0x000000bc1212724b */ /* 0x000fe40000000000 */
[----:B-----5:R-:W-:Y:S02]  /*1c770*/  FADD2 R22, R22.F32x2.HI_LO, R24.F32x2.HI_LO ;  /* 0x000000181616724b */ /* 0x020fe40000000000 */
        /* <DEDUP_REMOVED lines=22> */
[----:B------:R-:W-:Y:S02]  /*1c8e0*/  FADD2 R88, R88.F32x2.HI_LO, R90.F32x2.HI_LO ;  /* 0x0000005a5858724b */ /* 0x000fe40000000000 */
[----:B--2---:R-:W-:-:S04]  /*1c8f0*/  FADD2 R18, R18.F32x2.HI_LO, R4.F32x2.HI_LO ;  /* 0x000000041212724b */ /* 0x004fc80000000000 */
[----:B------:R-:W-:-:S04]  /*1c900*/  FADD2 R18, R18.F32x2.HI_LO, R22.F32x2.HI_LO ;  /* 0x000000161212724b */ /* 0x000fc80000000000 */
[----:B------:R-:W-:-:S04]  /*1c910*/  FADD2 R18, R18.F32x2.HI_LO, R88.F32x2.HI_LO ;  /* 0x000000581212724b */ /* 0x000fc80000000000 */
[----:B------:R-:W-:-:S05]  /*1c920*/  FADD R0, R18, R19 ;  /* 0x0000001312007221 */ /* 0x000fca0000000000 */
[----:B------:R1:W-:Y:S01]  /*1c930*/  STL [R1+0x70], R0 ;  /* 0x0000700001007387 */ /* 0x0003e20000100800 */
[----:B------:R-:W-:Y:S05]  /*1c940*/  @P1 BRA `(.L_x_298) ;  /* 0x0000000000041947 */ /* 0x000fea0003800000 */
[----:B------:R-:W-:Y:S05]  /*1c950*/  BPT.TRAP 0x1 ;  /* 0x000000040000795c */ /* 0x000fea0000300000 */
.L_x_298:
[----:B------:R-:W-:Y:S01]  /*1c960*/  UISETP.NE.AND UP0, UPT, UR40, URZ, UPT ;  /* 0x000000ff2800728c */ /* 0x000fe2000bf05270 */
[----:B------:R-:W-:Y:S01]  /*1c970*/  IMAD.U32 R2, R2, 0x10000, RZ ;  /* 0x0001000002027824 */ /* 0x000fe200078e00ff */
[----:B------:R-:W-:Y:S01]  /*1c980*/  ULOP3.LUT UR6, UR42, 0x1, URZ, 0x3c, !UPT ;  /* 0x000000012a067892 */ /* 0x000fe2000f8e3cff */
[----:B------:R-:W-:Y:S01]  /*1c990*/  LOP3.LUT R60, R60, 0x3, RZ, 0xc0, !PT ;  /* 0x000000033c3c7812 */ /* 0x000fe200078ec0ff */
[----:B------:R-:W-:Y:S02]  /*1c9a0*/  UIADD3 UR4, UPT, UPT, UR5, 0x28060, URZ ;  /* 0x0002806005047890 */ /* 0x000fe4000fffe0ff */
[----:B------:R-:W-:Y:S02]  /*1c9b0*/  LOP3.LUT R2, R2, 0x600000, RZ, 0xc0, !PT ;  /* 0x0060000002027812 */ /* 0x000fe400078ec0ff */
[----:B-1----:R-:W-:Y:S02]  /*1c9c0*/  IMAD.U32 R0, RZ, RZ, UR6 ;  /* 0x00000006ff007e24 */ /* 0x002fe4000f8e00ff */
[----:B------:R-:W-:Y:S01]  /*1c9d0*/  SHF.R.U32.HI R3, RZ, 0x15, R2 ;  /* 0x00000015ff037819 */ /* 0x000fe20000011602 */
[----:B------:R-:W-:-:S02]  /*1c9e0*/  @UP0 UIADD3 UR4, UPT, UPT, UR5, 0x28050, URZ ;  /* 0x0002805005040890 */ /* 0x000fc4000fffe0ff */
[----:B------:R-:W-:Y:S01]  /*1c9f0*/  SHF.L.U32 R0, R0, 0x1f, RZ ;  /* 0x0000001f00007819 */ /* 0x000fe200000006ff */
[----:B------:R-:W-:Y:S01]  /*1ca00*/  USEL UR5, URZ, 0x80, UP0 ;  /* 0x00000080ff057887 */ /* 0x000fe20008000000 */
[----:B------:R-:W-:-:S05]  /*1ca10*/  ISETP.NE.AND P0, PT, R60, R3, PT ;  /* 0x000000033c00720c */ /* 0x000fca0003f05270 */
[----:B------:R-:W1:Y:S01]  /*1ca20*/  SYNCS.PHASECHK.TRANS64.TRYWAIT P1, [UR4], R0 ;  /* 0x00000000ff0075a7 */ /* 0x000e620008021104 */
[----:B------:R-:W-:Y:S01]  /*1ca30*/  LOP3.LUT R2, R2, UR5, RZ, 0xfc, !PT ;  /* 0x0000000502027c12 */ /* 0x000fe2000f8efcff */
[----:B-1----:R-:W-:Y:S06]  /*1ca40*/  @!P1 BRA `(.L_x_299) ;  /* 0x0000005800189947 */ /* 0x002fec0003800000 */
.L_x_458:
        /* <DEDUP_REMOVED lines=17> */
.L_x_300:
[----:B------:R-:W-:Y:S05]  /*1cb60*/  WARPSYNC.ALL ;  /* 0x0000000000007948 */ /* 0x000fea0003800000 */
[----:B------:R-:W2:Y:S01]  /*1cb70*/  LDL.LU.64 R16, [R1+0x70] ;  /* 0x0000700001107983 */ /* 0x000ea20000300a00 */
[----:B------:R-:W-:Y:S01]  /*1cb80*/  R2UR UR4, R2 ;  /* 0x00000000020472ca */ /* 0x000fe200000e0000 */
[----:B------:R-:W-:-:S04]  /*1cb90*/  UISETP.NE.AND UP0, UPT, UR40, URZ, UPT ;  /* 0x000000ff2800728c */ /* 0x000fc8000bf05270 */
[----:B------:R-:W-:Y:S02]  /*1cba0*/  USEL UR45, UR45, UR36, UP0 ;  /* 0x000000242d2d7287 */ /* 0x000fe40008000000 */
[----:B------:R-:W-:-:S06]  /*1cbb0*/  USEL UR46, UR36, UR46, UP0 ;  /* 0x0000002e242e7287 */ /* 0x000fcc0008000000 */
[----:B--2---:R3:W-:Y:S06]  /*1cbc0*/  STTM.x2 tmem[UR4], R16 ;  /* 0x00000010000079ed */ /* 0x0047ec00080c0004 */
.L_x_281:
[----:B------:R-:W-:-:S09]  /*1cbd0*/  UISETP.NE.AND UP0, UPT, UR47, URZ, UPT ;  /* 0x000000ff2f00728c */ /* 0x000fd2000bf05270 */
[----:B------:R-:W-:Y:S05]  /*1cbe0*/  BRA.U UP0, `(.L_x_301) ;  /* 0x0000000100047547 */ /* 0x000fea000b800000 */
[----:B------:R-:W-:Y:S05]  /*1cbf0*/  BPT.TRAP 0x1 ;  /* 0x000000040000795c */ /* 0x000fea0000300000 */
.L_x_301:
[----:B------:R-:W4:Y:S01]  /*1cc00*/  S2UR UR7, SR_CgaCtaId ;  /* 0x00000000000779c3 */ /* 0x000f220000008800 */
[----:B------:R-:W-:Y:S01]  /*1cc10*/  UISETP.NE.AND UP1, UPT, UR40, URZ, UPT ;  /* 0x000000ff2800728c */ /* 0x000fe2000bf25270 */
[----:B------:R-:W-:Y:S02]  /*1cc20*/  UMOV UR5, 0x400 ;  /* 0x0000040000057882 */ /* 0x000fe40000000000 */
[----:B----4-:R-:W-:-:S04]  /*1cc30*/  ULEA UR5, UR7, UR5, 0x18 ;  /* 0x0000000507057291 */ /* 0x010fc8000f8ec0ff */
[----:B------:R-:W-:-:S04]  /*1cc40*/  UIADD3 UR4, UPT, UPT, UR5, 0x28080, URZ ;  /* 0x0002808005047890 */ /* 0x000fc8000fffe0ff */
[----:B------:R-:W-:-:S09]  /*1cc50*/  @UP1 UIADD3 UR4, UPT, UPT, UR5, 0x28070, URZ ;  /* 0x0002807005041890 */ /* 0x000fd2000fffe0ff */
[----:B------:R-:W-:Y:S01]  /*1cc60*/  SYNCS.ARRIVE.TRANS64.A1T0 RZ, [UR4], RZ ;  /* 0x000000ffffff79a7 */ /* 0x000fe20008100004 */
[----:B------:R-:W-:Y:S01]  /*1cc70*/  USEL UR4, UR46, UR45, UP1 ;  /* 0x0000002d2e047287 */ /* 0x000fe20008800000 */
[----:B------:R-:W-:Y:S11]  /*1cc80*/  BRA.U UP0, `(.L_x_302) ;  /* 0x0000000100047547 */ /* 0x000ff6000b800000 */
[----:B------:R-:W-:Y:S05]  /*1cc90*/  BPT.TRAP 0x1 ;  /* 0x000000040000795c */ /* 0x000fea0000300000 */
.L_x_302:
[----:B------:R-:W-:Y:S02]  /*1cca0*/  UISETP.NE.AND UP0, UPT, UR40, URZ, UPT ;  /* 0x000000ff2800728c */ /* 0x000fe4000bf05270 */
[----:B------:R-:W-:Y:S02]  /*1ccb0*/  ULOP3.LUT UR6, UR4, 0x1, URZ, 0x3c, !UPT ;  /* 0x0000000104067892 */ /* 0x000fe4000f8e3cff */
[----:B------:R-:W-:-:S04]  /*1ccc0*/  UIADD3 UR4, UPT, UPT, UR5, 0x28088, URZ ;  /* 0x0002808805047890 */ /* 0x000fc8000fffe0ff */
[----:B-1----:R-:W-:-:S03]  /*1ccd0*/  MOV R3, UR6 ;  /* 0x0000000600037c02 */ /* 0x002fc60008000f00 */
[----:B------:R-:W-:Y:S01]  /*1cce0*/  @UP0 UIADD3 UR4, UPT, UPT, UR5, 0x28078, URZ ;  /* 0x0002807805040890 */ /* 0x000fe2000fffe0ff */
[----:B------:R-:W-:-:S08]  /*1ccf0*/  SHF.L.U32 R3, R3, 0x1f, RZ ;  /* 0x0000001f03037819 */ /* 0x000fd000000006ff */
[----:B------:R-:W1:Y:S02]  /*1cd00*/  SYNCS.PHASECHK.TRANS64.TRYWAIT P0, [UR4], R3 ;  /* 0x00000003ff0075a7 */ /* 0x000e640008001104 */
[----:B-1----:R-:W-:Y:S05]  /*1cd10*/  @!P0 BRA `(.L_x_303) ;  /* 0x00000054007c8947 */ /* 0x002fea0003800000 */
.L_x_460:
[----:B------:R-:W-:-:S04]  /*1cd20*/  UISETP.NE.AND UP0, UPT, UR40, URZ, UPT ;  /* 0x000000ff2800728c */ /* 0x000fc8000bf05270 */
[----:B------:R-:W-:-:S04]  /*1cd30*/  USEL UR4, UR48, UR50, UP0 ;  /* 0x0000003230047287 */ /* 0x000fc80008000000 */
[----:B------:R-:W-:-:S09]  /*1cd40*/  UISETP.GT.U32.AND UP0, UPT, UR4, 0x1, UPT ;  /* 0x000000010400788c */ /* 0x000fd2000bf04070 */
[----:B------:R-:W-:Y:S05]  /*1cd50*/  BRA.U UP0, `(.L_x_304) ;  /* 0x0000000100087547 */ /* 0x000fea000b800000 */
[----:B------:R-:W-:Y:S05]  /*1cd60*/  BPT.TRAP 0x1 ;  /* 0x000000040000795c */ /* 0x000fea0000300000 */
[----:B------:R-:W-:Y:S05]  /*1cd70*/  BPT.TRAP 0x1 ;  /* 0x000000040000795c */ /* 0x000fea0000300000 */
.L_x_304:
[----:B------:R-:W-:Y:S02]  /*1cd80*/  UISETP.NE.AND UP0, UPT, UR40, URZ, UPT ;  /* 0x000000ff2800728c */ /* 0x000fe4000bf05270 */
[----:B------:R-:W-:-:S09]  /*1cd90*/  UIADD3 UR4, UPT, UPT, UR5, 0x28068, URZ ;  /* 0x0002806805047890 */ /* 0x000fd2000fffe0ff */
[----:B------:R-:W-:-:S04]  /*1cda0*/  @UP0 UIADD3 UR4, UPT, UPT, UR5, 0x28058, URZ ;  /* 0x0002805805040890 */ /* 0x000fc8000fffe0ff */
[----:B------:R-:W-:-:S09]  /*1cdb0*/  UPRMT UR4, UR7, 0x654, UR4 ;  /* 0x0000065407047896 */ /* 0x000fd20008000004 */
[----:B------:R-:W-:Y:S01]  /*1cdc0*/  SYNCS.ARRIVE.TRANS64.RED.A1T0 RZ, [UR4], RZ ;  /* 0x000000ffffff79a7 */ /* 0x000fe20008100404 */
[----:B------:R-:W-:Y:S05]  /*1cdd0*/  EXIT ;  /* 0x000000000000794d */ /* 0x000fea0003800000 */
.L_x_26:
[----:B------:R-:W-:-:S05]  /*1cde0*/  IMAD.MOV.U32 R3, RZ, RZ, -0x4 ;  /* 0xfffffffcff037424 */ /* 0x000fca00078e00ff */
[----:B------:R-:W-:-:S05]  /*1cdf0*/  VIADDMNMX.U32 R0, R2, R3, 0x2, PT ;  /* 0x0000000202007446 */ /* 0x000fca0003800003 */
[----:B------:R-:W-:-:S04]  /*1ce00*/  IMAD.SHL.U32 R0, R0, 0x4, RZ ;  /* 0x0000000400007824 */ /* 0x000fc800078e00ff */
[----:B------:R-:W1:Y:S02]  /*1ce10*/  LDC R2, c[0x2][R0] ;  /* 0x0080000000027b82 */ /* 0x000e640000000800 */
[----:B-1----:R-:W-:-:S04]  /*1ce20*/  SHF.R.S32.HI R3, RZ, 0x1f, R2 ;  /* 0x0000001fff037819 */ /* 0x002fc80000011402 */
.L_x_505:
[----:B------:R-:W-:Y:S05]  /*1ce30*/  BRX R2 -0x1ce40                                                                                                                                                                                                                                                                                                                                                                                                                                                                                                                                                                        (*"BRANCH_TARGETS .L_x_506,.L_x_507,.L_x_508"*) ;  /* 0xfffffe3002707949 */ /* 0x000fea000383ffff */
.L_x_508:
[----:B------:R-:W-:-:S08]  /*1ce40*/  NOP ;  /* 0x0000000000007918 */ /* 0x000fd00000000000 */
[----:B------:R-:W-:-:S00]  /*1ce50*/  USETMAXREG.DEALLOC.CTAPOOL 0x18 ;  /* 0x00000018000079c8 */ /* 0x000fc000080e0500 */
[----:B------:R-:W-:Y:S05]  /*1ce60*/  EXIT ;  /* 0x000000000000794d */ /* 0x000fea0003800000 */
.L_x_506:
[----:B------:R-:W-:-:S08]  /*1ce70*/  NOP ;  /* 0x0000000000007918 */ /* 0x000fd00000000000 */
[----:B------:R-:W1:-:S00]  /*1ce80*/  USETMAXREG.DEALLOC.CTAPOOL 0x20 ;  /* 0x00000020000079c8 */ /* 0x000e4000080e0500 */
[----:B------:R-:W2:Y:S01]  /*1ce90*/  S2UR UR11, SR_CTAID.X ;  /* 0x00000000000b79c3 */ /* 0x000ea20000002500 */
[----:B------:R-:W3:Y:S07]  /*1cea0*/  LDCU.64 UR14, c[0x0][0x380] ;  /* 0x00007000ff0e77ac */ /* 0x000eee0008000a00 */
[----:B------:R-:W4:Y:S01]  /*1ceb0*/  S2UR UR45, SR_CTAID.Z ;  /* 0x00000000002d79c3 */ /* 0x000f220000002700 */
[----:B---3--:R-:W-:Y:S02]  /*1cec0*/  UISETP.NE.AND UP1, UPT, UR15, URZ, UPT ;  /* 0x000000ff0f00728c */ /* 0x008fe4000bf25270 */
[----:B--2---:R-:W-:-:S04]  /*1ced0*/  USHF.L.U32 UR11, UR11, 0x8, URZ ;  /* 0x000000080b0b7899 */ /* 0x004fc800080006ff */
[----:B------:R-:W-:-:S06]  /*1cee0*/  UISETP.GE.U32.OR UP1, UPT, UR11, UR14, !UP1 ;  /* 0x0000000e0b00728c */ /* 0x000fcc000cf26470 */
[----:B------:R-:W-:-:S13]  /*1cef0*/  PLOP3.LUT P1, PT, PT, PT, UP1, 0x80, 0x8 ;  /* 0x000000000008781c */ /* 0x000fda0003f2f018 */
[----:B-1--4-:R-:W-:Y:S05]  /*1cf00*/  @P1 EXIT ;  /* 0x000000000000194d */ /* 0x012fea0003800000 */
[----:B------:R-:W1:Y:S01]  /*1cf10*/  LDCU UR7, c[0x0][0x38c] ;  /* 0x00007180ff0777ac */ /* 0x000e620008000800 */
[----:B------:R-:W2:Y:S01]  /*1cf20*/  S2UR UR8, SR_CTAID.Y ;  /* 0x00000000000879c3 */ /* 0x000ea20000002600 */
[----:B------:R-:W-:Y:S01]  /*1cf30*/  BSSY.RECONVERGENT B0, `(.L_x_305) ;  /* 0x000001a000007945 */ /* 0x000fe20003800200 */
[----:B-1----:R-:W1:Y:S01]  /*1cf40*/  I2F.U32.RP R2, UR7 ;  /* 0x0000000700027d06 */ /* 0x002e620008209000 */
[----:B------:R-:W-:-:S07]  /*1cf50*/  UISETP.NE.U32.AND UP1, UPT, UR7, URZ, UPT ;  /* 0x000000ff0700728c */ /* 0x000fce000bf25070 */
[----:B-1----:R-:W1:Y:S02]  /*1cf60*/  MUFU.RCP R0, R2 ;  /* 0x0000000200007308 */ /* 0x002e640000001000 */
[----:B-1----:R-:W-:-:S06]  /*1cf70*/  IADD3 R0, PT, PT, R0, 0xffffffe, RZ ;  /* 0x0ffffffe00007810 */ /* 0x002fcc0007ffe0ff */
[----:B------:R-:W1:Y:S02]  /*1cf80*/  F2I.FTZ.U32.TRUNC.NTZ R0, R0 ;  /* 0x0000000000007305 */ /* 0x000e64000021f000 */
[----:B-1----:R-:W-:-:S13]  /*1cf90*/  R2UR UR5, R0 ;  /* 0x00000000000572ca */ /* 0x002fda00000e0000 */
[----:B------:R-:W-:-:S04]  /*1cfa0*/  UIADD3 UR4, UPT, UPT, URZ, -UR5, URZ ;  /* 0x80000005ff047290 */ /* 0x000fc8000fffe0ff */
[----:B------:R-:W-:-:S03]  /*1cfb0*/  UIMAD UR6, UR4, UR7, URZ ;  /* 0x00000007040672a4 */ /* 0x000fc6000f8e02ff */
[----:B------:R-:W-:Y:S02]  /*1cfc0*/  UMOV UR4, URZ ;  /* 0x000000ff00047c82 */ /* 0x000fe40008000000 */
[----:B------:R-:W-:-:S07]  /*1cfd0*/  UIMAD.WIDE.U32 UR4, UR5, UR6, UR4 ;  /* 0x00000006050472a5 */ /* 0x000fce000f8e0004 */
[----:B------:R-:W-:Y:S02]  /*1cfe0*/  UMOV UR4, UR5 ;  /* 0x0000000500047c82 */ /* 0x000fe40008000000 */
[----:B--2---:R-:W-:-:S07]  /*1cff0*/  UIMAD.WIDE.U32 UR4, UR4, UR8, URZ ;  /* 0x00000008040472a5 */ /* 0x004fce000f8e00ff */
[----:B------:R-:W-:Y:S02]  /*1d000*/  UMOV UR44, UR5 ;  /* 0x00000005002c7c82 */ /* 0x000fe40008000000 */
[----:B------:R-:W-:-:S04]  /*1d010*/  UIADD3 UR4, UPT, UPT, -UR44, URZ, URZ ;  /* 0x000000ff2c047290 */ /* 0x000fc8000fffe1ff */
[----:B------:R-:W-:-:S04]  /*1d020*/  UIMAD UR4, UR7, UR4, UR8 ;  /* 0x00000004070472a4 */ /* 0x000fc8000f8e0208 */
[----:B------:R-:W-:-:S11]  /*1d030*/  UISETP.GE.U32.AND UP5, UPT, UR4, UR7, UPT ;  /* 0x000000070400728c */ /* 0x000fd6000bfa6070 */
[----:B------:R-:W-:Y:S02]  /*1d040*/  @UP5 UIADD3 UR4, UPT, UPT, UR4, -UR7, URZ ;  /* 0x8000000704045290 */ /* 0x000fe4000fffe0ff */
[----:B------:R-:W-:Y:S02]  /*1d050*/  @UP5 UIADD3 UR44, UPT, UPT, UR44, 0x1, URZ ;  /* 0x000000012c2c5890 */ /* 0x000fe4000fffe0ff */
[----:B------:R-:W-:-:S11]  /*1d060*/  UISETP.GE.U32.AND UP4, UPT, UR4, UR7, UPT ;  /* 0x000000070400728c */ /* 0x000fd6000bf86070 */
[----:B------:R-:W-:Y:S02]  /*1d070*/  @UP4 UIADD3 UR44, UPT, UPT, UR44, 0x1, URZ ;  /* 0x000000012c2c4890 */ /* 0x000fe4000fffe0ff */
[----:B------:R-:W-:-:S04]  /*1d080*/  @!UP1 ULOP3.LUT UR44, URZ, UR7, URZ, 0x33, !UPT ;  /* 0x00000007ff2c9292 */ /* 0x000fc8000f8e33ff */
[----:B------:R-:W-:-:S04]  /*1d090*/  UIADD3 UR12, UPT, UPT, -UR44, URZ, URZ ;  /* 0x000000ff2c0c7290 */ /* 0x000fc8000fffe1ff */
[----:B------:R-:W-:Y:S01]  /*1d0a0*/  UIMAD UR12, UR7, UR12, UR8 ;  /* 0x0000000c070c72a4 */ /* 0x000fe2000f8e0208 */
[----:B------:R-:W-:Y:S11]  /*1d0b0*/  @!P3 BRA `(.L_x_306) ;  /* 0x000000000004b947 */ /* 0x000ff60003800000 */
[----:B------:R-:W-:Y:S05]  /*1d0c0*/  BPT.TRAP 0x1 ;  /* 0x000000040000795c */ /* 0x000fea0000300000 */
.L_x_306:
[----:B------:R-:W-:Y:S05]  /*1d0d0*/  BSYNC.RECONVERGENT B0 ;  /* 0x0000000000007941 */ /* 0x000fea0003800200 */
.L_x_305:
[----:B------:R-:W1:Y:S01]  /*1d0e0*/  S2UR UR8, SR_CgaCtaId ;  /* 0x00000000000879c3 */ /* 0x000e620000008800 */
[----:B------:R-:W-:Y:S01]  /*1d0f0*/  UMOV UR4, 0x400 ;  /* 0x0000040000047882 */ /* 0x000fe20000000000 */
[----:B------:R-:W-:Y:S01]  /*1d100*/  IMAD.MOV.U32 R3, RZ, RZ, 0x1 ;  /* 0x00000001ff037424 */ /* 0x000fe200078e00ff */
[----:B------:R-:W-:-:S04]  /*1d110*/  @!P0 MOV R2, 0x8000 ;  /* 0x0000800000028802 */ /* 0x000fc80000000f00 */
[----:B------:R-:W-:Y:S01]  /*1d120*/  SHF.L.U32 R3, R3, 0x1f, RZ ;  /* 0x0000001f03037819 */ /* 0x000fe200000006ff */
[----:B-1----:R-:W-:-:S09]  /*1d130*/  ULEA UR8, UR8, UR4, 0x18 ;  /* 0x0000000408087291 */ /* 0x002fd2000f8ec0ff */
[----:B------:R-:W1:Y:S02]  /*1d140*/  SYNCS.PHASECHK.TRANS64.TRYWAIT P1, [UR8+0x28010], R3 ;  /* 0x02801003ff0075a7 */ /* 0x000e640008021108 */
[----:B-1----:R-:W-:Y:S05]  /*1d150*/  @!P1 BRA `(.L_x_307) ;  /* 0x0000005000849947 */ /* 0x002fea0003800000 */
.L_x_462:
[----:B------:R-:W-:Y:S01]  /*1d160*/  PLOP3.LUT P5, PT, P5, P6, PT, 0xf8, 0x8f ;  /* 0x00000000008f781c */ /* 0x000fe20002fadf70 */
[----:B------:R2:W-:Y:S01]  /*1d170*/  @!P0 SYNCS.ARRIVE.TRANS64 RZ, [UR8+0x28000], R2 ;  /* 0x02800002ffff89a7 */ /* 0x0005e20008000008 */
[----:B------:R-:W-:Y:S11]  /*1d180*/  BSSY.RECONVERGENT B0, `(.L_x_308) ;  /* 0x0000003000007945 */ /* 0x000ff60003800200 */
[----:B------:R-:W-:Y:S05]  /*1d190*/  @!P5 BRA `(.L_x_309) ;  /* 0x000000000004d947 */ /* 0x000fea0003800000 */
[----:B------:R-:W-:Y:S05]  /*1d1a0*/  BPT.TRAP 0x1 ;  /* 0x000000040000795c */ /* 0x000fea0000300000 */
.L_x_309:
[----:B------:R-:W-:Y:S05]  /*1d1b0*/  BSYNC.RECONVERGENT B0 ;  /* 0x0000000000007941 */ /* 0x000fea0003800200 */
.L_x_308:
[----:B------:R-:W-:Y:S01]  /*1d1c0*/  LOP3.LUT P1, R16, R16, 0x1f, RZ, 0xc0, !PT ;  /* 0x0000001f10107812 */ /* 0x000fe2000782c0ff */
[----:B------:R-:W-:Y:S03]  /*1d1d0*/  BSSY.RECONVERGENT B0, `(.L_x_310) ;  /* 0x0000004000007945 */ /* 0x000fe60003800200 */
[----:B------:R-:W-:-:S13]  /*1d1e0*/  PLOP3.LUT P1, PT, P1, P0, PT, 0x8f, 0xf8 ;  /* 0x0000000000f8781c */ /* 0x000fda0000f21177 */
[----:B------:R-:W-:Y:S05]  /*1d1f0*/  @P1 BRA `(.L_x_311) ;  /* 0x0000000000041947 */ /* 0x000fea0003800000 */
[----:B------:R-:W-:Y:S05]  /*1d200*/  BPT.TRAP 0x1 ;  /* 0x000000040000795c */ /* 0x000fea0000300000 */
.L_x_311:
[----:B------:R-:W-:Y:S05]  /*1d210*/  BSYNC.RECONVERGENT B0 ;  /* 0x0000000000007941 */ /* 0x000fea0003800200 */
.L_x_310:
[----:B------:R-:W3:Y:S01]  /*1d220*/  LDCU.64 UR4, c[0x0][0x348] ;  /* 0x00006900ff0477ac */ /* 0x000ee20008000a00 */
[----:B------:R-:W-:Y:S02]  /*1d230*/  UIADD3 UR9, UPT, UPT, UR8, 0x28000, URZ ;  /* 0x0002800008097890 */ /* 0x000fe4000fffe0ff */
[----:B------:R-:W-:Y:S01]  /*1d240*/  UIADD3 UR16, UPT, UPT, UR8, 0x4000, URZ ;  /* 0x0000400008107890 */ /* 0x000fe2000fffe0ff */
[----:B------:R-:W-:Y:S01]  /*1d250*/  UMOV UR6, 0x0 ;  /* 0x0000000000067882 */ /* 0x000fe20000000000 */
[----:B------:R-:W-:Y:S01]  /*1d260*/  UMOV UR7, 0x10000000 ;  /* 0x1000000000077882 */ /* 0x000fe20000000000 */
[----:B------:R-:W-:Y:S01]  /*1d270*/  UMOV UR10, URZ ;  /* 0x000000ff000a7c82 */ /* 0x000fe20008000000 */
[----:B------:R-:W-:Y:S01]  /*1d280*/  UMOV UR13, UR44 ;  /* 0x0000002c000d7c82 */ /* 0x000fe20008000000 */
[----:B------:R-:W-:Y:S01]  /*1d290*/  UMOV UR14, UR45 ;  /* 0x0000002d000e7c82 */ /* 0x000fe20008000000 */
[----:B------:R-:W-:Y:S01]  /*1d2a0*/  UMOV UR18, 0x40 ;  /* 0x0000004000127882 */ /* 0x000fe20000000000 */
[----:B------:R-:W-:Y:S01]  /*1d2b0*/  UMOV UR19, UR11 ;  /* 0x0000000b00137c82 */ /* 0x000fe20008000000 */
[----:B------:R-:W-:Y:S01]  /*1d2c0*/  UMOV UR20, UR12 ;  /* 0x0000000c00147c82 */ /* 0x000fe20008000000 */
[----:B------:R-:W-:Y:S01]  /*1d2d0*/  UMOV UR21, UR44 ;  /* 0x0000002c00157c82 */ /* 0x000fe20008000000 */
[----:B------:R-:W-:Y:S01]  /*1d2e0*/  UMOV UR22, UR45 ;  /* 0x0000002d00167c82 */ /* 0x000fe20008000000 */
[----:B---3--:R-:W-:Y:S01]  /*1d2f0*/  UIADD3 UR4, UP1, UPT, UR4, 0x80, URZ ;  /* 0x0000008004047890 */ /* 0x008fe2000ff3e0ff */
[----:B------:R-:W-:-:S03]  /*1d300*/  UMOV UR17, UR9 ;  /* 0x0000000900117c82 */ /* 0x000fc60008000000 */
[----:B------:R-:W-:-:S09]  /*1d310*/  UIADD3.X UR5, UPT, UPT, URZ, UR5, URZ, UP1, !UPT ;  /* 0x00000005ff057290 */ /* 0x000fd20008ffe4ff */
[----:B------:R3:W-:Y:S01]  /*1d320*/  UTMALDG.5D [UR8], [UR4], desc[UR6] ;  /* 0x00000608040075b4 */ /* 0x0007e20008021000 */
[----:B------:R3:W-:Y:S02]  /*1d330*/  UTMALDG.5D [UR16], [UR4], desc[UR6] ;  /* 0x00000610040075b4 */ /* 0x0007e40008021000 */
[----:B---3--:R-:W-:Y:S05]  /*1d340*/  BRA.U !UP0, `(.L_x_312) ;  /* 0x0000000108047547 */ /* 0x008fea000b800000 */
[----:B------:R-:W-:Y:S05]  /*1d350*/  BPT.TRAP 0x1 ;  /* 0x000000040000795c */ /* 0x000fea0000300000 */
.L_x_312:
[----:B------:R-:W3:Y:S01]  /*1d360*/  SYNCS.PHASECHK.TRANS64.TRYWAIT P1, [UR8+0x28038], R3 ;  /* 0x02803803ff0075a7 */ /* 0x000ee20008021108 */
[----:B--2---:R-:W-:Y:S01]  /*1d370*/  @!P0 MOV R2, 0x8000 ;  /* 0x0000800000028802 */ /* 0x004fe20000000f00 */
[----:B---3--:R-:W-:Y:S06]  /*1d380*/  @!P1 BRA `(.L_x_313) ;  /* 0x0000005000109947 */ /* 0x008fec0003800000 */
.L_x_464:
[----:B------:R2:W-:Y:S01]  /*1d390*/  @!P0 SYNCS.ARRIVE.TRANS64 RZ, [UR8+0x28020], R2 ;  /* 0x02802002ffff89a7 */ /* 0x0005e20008000008 */
[----:B------:R-:W-:-:S09]  /*1d3a0*/  UPLOP3.LUT UP2, UPT, UP2, UP3, UPT, 0xf8, 0x8f ;  /* 0x00000000008f789c */ /* 0x000fd20001747f70 */
[----:B------:R-:W-:Y:S05]  /*1d3b0*/  BRA.U !UP2, `(.L_x_314) ;  /* 0x000000010a047547 */ /* 0x000fea000b800000 */
[----:B------:R-:W-:Y:S05]  /*1d3c0*/  BPT.TRAP 0x1 ;  /* 0x000000040000795c */ /* 0x000fea0000300000 */
.L_x_314:
[----:B------:R-:W-:Y:S01]  /*1d3d0*/  ISETP.EQ.OR P1, PT, R16, RZ, P0 ;  /* 0x000000ff1000720c */ /* 0x000fe20000722670 */
[----:B------:R-:W-:-:S12]  /*1d3e0*/  BSSY.RECONVERGENT B0, `(.L_x_315) ;  /* 0x0000003000007945 */ /* 0x000fd80003800200 */
[----:B------:R-:W-:Y:S05]  /*1d3f0*/  @P1 BRA `(.L_x_316) ;  /* 0x0000000000041947 */ /* 0x000fea0003800000 */
[----:B------:R-:W-:Y:S05]  /*1d400*/  BPT.TRAP 0x1 ;  /* 0x000000040000795c */ /* 0x000fea0000300000 */
.L_x_316:
[----:B------:R-:W-:Y:S05]  /*1d410*/  BSYNC.RECONVERGENT B0 ;  /* 0x0000000000007941 */ /* 0x000fea0003800200 */
.L_x_315:
[----:B------:R-:W3:Y:S01]  /*1d420*/  LDCU.64 UR4, c[0x0][0x348] ;  /* 0x00006900ff0477ac */ /* 0x000ee20008000a00 */
[----:B------:R-:W-:Y:S01]  /*1d430*/  BSSY.RECONVERGENT B0, `(.L_x_317) ;  /* 0x0000015000007945 */ /* 0x000fe20003800200 */
[----:B------:R-:W-:Y:S02]  /*1d440*/  UIADD3 UR16, UPT, UPT, UR8, 0x10000, URZ ;  /* 0x0001000008107890 */ /* 0x000fe4000fffe0ff */
[----:B------:R-:W-:Y:S02]  /*1d450*/  UIADD3 UR17, UPT, UPT, UR8, 0x28020, URZ ;  /* 0x0002802008117890 */ /* 0x000fe4000fffe0ff */
[----:B------:R-:W-:Y:S01]  /*1d460*/  UIADD3 UR24, UPT, UPT, UR8, 0x14000, URZ ;  /* 0x0001400008187890 */ /* 0x000fe2000fffe0ff */
[----:B------:R-:W-:Y:S01]  /*1d470*/  UMOV UR19, URZ ;  /* 0x000000ff00137c82 */ /* 0x000fe20008000000 */
[----:B------:R-:W-:Y:S01]  /*1d480*/  UMOV UR6, 0x0 ;  /* 0x0000000000067882 */ /* 0x000fe20000000000 */
[----:B------:R-:W-:Y:S01]  /*1d490*/  UMOV UR7, 0x10000000 ;  /* 0x1000000000077882 */ /* 0x000fe20000000000 */
[----:B------:R-:W-:Y:S01]  /*1d4a0*/  UMOV UR18, URZ ;  /* 0x000000ff00127c82 */ /* 0x000fe20008000000 */
[----:B------:R-:W-:Y:S01]  /*1d4b0*/  UMOV UR20, UR44 ;  /* 0x0000002c00147c82 */ /* 0x000fe20008000000 */
[----:B------:R-:W-:Y:S01]  /*1d4c0*/  UMOV UR21, UR45 ;  /* 0x0000002d00157c82 */ /* 0x000fe20008000000 */
[----:B------:R-:W-:Y:S01]  /*1d4d0*/  UMOV UR26, 0x40 ;  /* 0x00000040001a7882 */ /* 0x000fe20000000000 */
[----:B------:R-:W-:Y:S01]  /*1d4e0*/  UMOV UR28, UR44 ;  /* 0x0000002c001c7c82 */ /* 0x000fe20008000000 */
[----:B---3--:R-:W-:Y:S01]  /*1d4f0*/  UIADD3 UR4, UP1, UPT, UR4, 0x180, URZ ;  /* 0x0000018004047890 */ /* 0x008fe2000ff3e0ff */
[----:B------:R-:W-:Y:S01]  /*1d500*/  UMOV UR29, UR45 ;  /* 0x0000002d001d7c82 */ /* 0x000fe20008000000 */
[----:B------:R-:W-:-:S02]  /*1d510*/  UMOV UR25, UR17 ;  /* 0x0000001100197c82 */ /* 0x000fc40008000000 */
[----:B------:R-:W-:Y:S01]  /*1d520*/  UIADD3.X UR5, UPT, UPT, URZ, UR5, URZ, UP1, !UPT ;  /* 0x00000005ff057290 */ /* 0x000fe20008ffe4ff */
[----:B------:R-:W-:-:S08]  /*1d530*/  UMOV UR27, UR19 ;  /* 0x00000013001b7c82 */ /* 0x000fd00008000000 */
[----:B------:R3:W-:Y:S01]  /*1d540*/  UTMALDG.4D [UR16], [UR4], desc[UR6] ;  /* 0x00000610040075b4 */ /* 0x0007e20008019000 */
[----:B------:R3:W-:Y:S02]  /*1d550*/  UTMALDG.4D [UR24], [UR4], desc[UR6] ;  /* 0x00000618040075b4 */ /* 0x0007e40008019000 */
[----:B---3--:R-:W-:Y:S05]  /*1d560*/  @!P3 BRA `(.L_x_318) ;  /* 0x000000000004b947 */ /* 0x008fea0003800000 */
[----:B------:R-:W-:Y:S05]  /*1d570*/  BPT.TRAP 0x1 ;  /* 0x000000040000795c */ /* 0x000fea0000300000 */
.L_x_318:
[----:B------:R-:W-:Y:S05]  /*1d580*/  BSYNC.RECONVERGENT B0 ;  /* 0x0000000000007941 */ /* 0x000fea0003800200 */
.L_x_317:
[----:B------:R-:W3:Y:S01]  /*1d590*/  SYNCS.PHASECHK.TRANS64.TRYWAIT P2, [UR8+0x28018], R3 ;  /* 0x02801803ff0075a7 */ /* 0x000ee20008041108 */
[----:B--2---:R-:W-:Y:S01]  /*1d5a0*/  @!P0 MOV R2, 0x8000 ;  /* 0x0000800000028802 */ /* 0x004fe20000000f00 */
[----:B---3--:R-:W-:Y:S06]  /*1d5b0*/  @!P2 BRA `(.L_x_319) ;  /* 0x0000004c009ca947 */ /* 0x008fec0003800000 */
.L_x_466:
[----:B------:R2:W-:Y:S01]  /*1d5c0*/  @!P0 SYNCS.ARRIVE.TRANS64 RZ, [UR8+0x28008], R2 ;  /* 0x02800802ffff89a7 */ /* 0x0005e20008000008 */
[----:B------:R-:W-:Y:S04]  /*1d5d0*/  BSSY.RECONVERGENT B0, `(.L_x_320) ;  /* 0x0000003000007945 */ /* 0x000fe80003800200 */
[----:B------:R-:W-:Y:S05]  /*1d5e0*/  @!P5 BRA `(.L_x_321) ;  /* 0x000000000004d947 */ /* 0x000fea0003800000 */
[----:B------:R-:W-:Y:S05]  /*1d5f0*/  BPT.TRAP 0x1 ;  /* 0x000000040000795c */ /* 0x000fea0000300000 */
.L_x_321:
[----:B------:R-:W-:Y:S05]  /*1d600*/  BSYNC.RECONVERGENT B0 ;  /* 0x0000000000007941 */ /* 0x000fea0003800200 */
.L_x_320:
[----:B------:R-:W-:Y:S04]  /*1d610*/  BSSY.RECONVERGENT B0, `(.L_x_322) ;  /* 0x0000003000007945 */ /* 0x000fe80003800200 */
[----:B------:R-:W-:Y:S05]  /*1d620*/  @P1 BRA `(.L_x_323) ;  /* 0x0000000000041947 */ /* 0x000fea0003800000 */
[----:B------:R-:W-:Y:S05]  /*1d630*/  BPT.TRAP 0x1 ;  /* 0x000000040000795c */ /* 0x000fea0000300000 */
.L_x_323:
[----:B------:R-:W-:Y:S05]  /*1d640*/  BSYNC.RECONVERGENT B0 ;  /* 0x0000000000007941 */ /* 0x000fea0003800200 */
.L_x_322:
[----:B------:R-:W3:Y:S01]  /*1d650*/  LDCU.64 UR4, c[0x0][0x348] ;  /* 0x00006900ff0477ac */ /* 0x000ee20008000a00 */
[----:B------:R-:W-:Y:S02]  /*1d660*/  UIADD3 UR27, UPT, UPT, UR11, 0x80, URZ ;  /* 0x000000800b1b7890 */ /* 0x000fe4000fffe0ff */
[----:B------:R-:W-:Y:S02]  /*1d670*/  UIADD3 UR24, UPT, UPT, UR8, 0x8000, URZ ;  /* 0x0000800008187890 */ /* 0x000fe4000fffe0ff */
[----:B------:R-:W-:Y:S02]  /*1d680*/  UIADD3 UR25, UPT, UPT, UR8, 0x28008, URZ ;  /* 0x0002800808197890 */ /* 0x000fe4000fffe0ff */
[----:B------:R-:W-:Y:S01]  /*1d690*/  UIADD3 UR16, UPT, UPT, UR8, 0xc000, URZ ;  /* 0x0000c00008107890 */ /* 0x000fe2000fffe0ff */
[----:B------:R-:W-:Y:S01]  /*1d6a0*/  UMOV UR6, 0x0 ;  /* 0x0000000000067882 */ /* 0x000fe20000000000 */
[----:B------:R-:W-:Y:S01]  /*1d6b0*/  UMOV UR7, 0x10000000 ;  /* 0x1000000000077882 */ /* 0x000fe20000000000 */
[----:B------:R-:W-:Y:S01]  /*1d6c0*/  UMOV UR26, URZ ;  /* 0x000000ff001a7c82 */ /* 0x000fe20008000000 */
[----:B------:R-:W-:Y:S01]  /*1d6d0*/  UMOV UR28, UR12 ;  /* 0x0000000c001c7c82 */ /* 0x000fe20008000000 */
[----:B------:R-:W-:Y:S01]  /*1d6e0*/  UMOV UR29, UR44 ;  /* 0x0000002c001d7c82 */ /* 0x000fe20008000000 */
[----:B------:R-:W-:Y:S01]  /*1d6f0*/  UMOV UR30, UR45 ;  /* 0x0000002d001e7c82 */ /* 0x000fe20008000000 */
[----:B---3--:R-:W-:Y:S01]  /*1d700*/  UIADD3 UR4, UP1, UPT, UR4, 0x80, URZ ;  /* 0x0000008004047890 */ /* 0x008fe2000ff3e0ff */
[----:B------:R-:W-:Y:S01]  /*1d710*/  UMOV UR18, 0x40 ;  /* 0x0000004000127882 */ /* 0x000fe20000000000 */
[----:B------:R-:W-:-:S02]  /*1d720*/  UMOV UR20, UR12 ;  /* 0x0000000c00147c82 */ /* 0x000fc40008000000 */
[----:B------:R-:W-:Y:S01]  /*1d730*/  UIADD3.X UR5, UPT, UPT, URZ, UR5, URZ, UP1, !UPT ;  /* 0x00000005ff057290 */ /* 0x000fe20008ffe4ff */
[----:B------:R-:W-:Y:S01]  /*1d740*/  UMOV UR21, UR44 ;  /* 0x0000002c00157c82 */ /* 0x000fe20008000000 */
[----:B------:R-:W-:Y:S01]  /*1d750*/  UMOV UR22, UR45 ;  /* 0x0000002d00167c82 */ /* 0x000fe20008000000 */
[----:B------:R-:W-:Y:S01]  /*1d760*/  UMOV UR17, UR25 ;  /* 0x0000001900117c82 */ /* 0x000fe20008000000 */
[----:B------:R-:W-:-:S05]  /*1d770*/  UMOV UR19, UR27 ;  /* 0x0000001b00137c82 */ /* 0x000fca0008000000 */
[----:B------:R3:W-:Y:S01]  /*1d780*/  UTMALDG.5D [UR24], [UR4], desc[UR6] ;  /* 0x00000618040075b4 */ /* 0x0007e20008021000 */
[----:B------:R3:W-:Y:S02]  /*1d790*/  UTMALDG.5D [UR16], [UR4], desc[UR6] ;  /* 0x00000610040075b4 */ /* 0x0007e40008021000 */
[----:B---3--:R-:W-:Y:S05]  /*1d7a0*/  BRA.U !UP0, `(.L_x_324) ;  /* 0x0000000108047547 */ /* 0x008fea000b800000 */
[----:B------:R-:W-:Y:S05]  /*1d7b0*/  BPT.TRAP 0x1 ;  /* 0x000000040000795c */ /* 0x000fea0000300000 */
.L_x_324:
[----:B------:R-:W3:Y:S01]  /*1d7c0*/  SYNCS.PHASECHK.TRANS64.TRYWAIT P2, [UR8+0x28040], R3 ;  /* 0x02804003ff0075a7 */ /* 0x000ee20008041108 */
[----:B--2---:R-:W-:Y:S01]  /*1d7d0*/  @!P0 MOV R2, 0x8000 ;  /* 0x0000800000028802 */ /* 0x004fe20000000f00 */
[----:B---3--:R-:W-:Y:S06]  /*1d7e0*/  @!P2 BRA `(.L_x_325) ;  /* 0x0000004c0028a947 */ /* 0x008fec0003800000 */
.L_x_468:
[----:B------:R2:W-:Y:S01]  /*1d7f0*/  @!P0 SYNCS.ARRIVE.TRANS64 RZ, [UR8+0x28028], R2 ;  /* 0x02802802ffff89a7 */ /* 0x0005e20008000008 */
[----:B------:R-:W-:Y:S05]  /*1d800*/  BRA.U !UP2, `(.L_x_326) ;  /* 0x000000010a047547 */ /* 0x000fea000b800000 */
[----:B------:R-:W-:Y:S05]  /*1d810*/  BPT.TRAP 0x1 ;  /* 0x000000040000795c */ /* 0x000fea0000300000 */
.L_x_326:
[----:B------:R-:W-:Y:S04]  /*1d820*/  BSSY.RECONVERGENT B0, `(.L_x_327) ;  /* 0x0000003000007945 */ /* 0x000fe80003800200 */
[----:B------:R-:W-:Y:S05]  /*1d830*/  @P1 BRA `(.L_x_328) ;  /* 0x0000000000041947 */ /* 0x000fea0003800000 */
[----:B------:R-:W-:Y:S05]  /*1d840*/  BPT.TRAP 0x1 ;  /* 0x000000040000795c */ /* 0x000fea0000300000 */
.L_x_328:
[----:B------:R-:W-:Y:S05]  /*1d850*/  BSYNC.RECONVERGENT B0 ;  /* 0x0000000000007941 */ /* 0x000fea0003800200 */
.L_x_327:
[----:B------:R-:W3:Y:S01]  /*1d860*/  LDCU.64 UR4, c[0x0][0x348] ;  /* 0x00006900ff0477ac */ /* 0x000ee20008000a00 */
        /* <DEDUP_REMOVED lines=17> */
[----:B------:R3:W-:Y:S01]  /*1d980*/  UTMALDG.4D [UR16], [UR4], desc[UR6] ;  /* 0x00000610040075b4 */ /* 0x0007e20008019000 */
[----:B------:R-:W-:Y:S01]  /*1d990*/  NOP ;  /* 0x0000000000007918 */ /* 0x000fe20000000000 */
[----:B------:R-:W-:-:S06]  /*1d9a0*/  UISETP.GE.AND UP1, UPT, UR15, 0x81, UPT ;  /* 0x000000810f00788c */ /* 0x000fcc000bf26270 */
[----:B------:R-:W-:-:S13]  /*1d9b0*/  PLOP3.LUT P2, PT, PT, PT, UP1, 0x80, 0x8 ;  /* 0x000000000008781c */ /* 0x000fda0003f4f018 */
[----:B---3--:R-:W-:Y:S05]  /*1d9c0*/  @!P2 EXIT ;  /* 0x000000000000a94d */ /* 0x008fea0003800000 */
[----:B------:R-:W-:Y:S01]  /*1d9d0*/  UIADD3 UR5, UPT, UPT, UR15, 0x7f, URZ ;  /* 0x0000007f0f057890 */ /* 0x000fe2000fffe0ff */
[----:B------:R-:W-:Y:S01]  /*1d9e0*/  HFMA2 R4, -RZ, RZ, 0, 5.9604644775390625e-08 ;  /* 0x00000001ff047431 */ /* 0x000fe200000001ff */
[----:B------:R-:W3:Y:S02]  /*1d9f0*/  LDCU.64 UR10, c[0x0][0x348] ;  /* 0x00006900ff0a77ac */ /* 0x000ee40008000a00 */
[----:B------:R-:W-:-:S04]  /*1da00*/  USHF.R.S32.HI UR4, URZ, 0x1f, UR5 ;  /* 0x0000001fff047899 */ /* 0x000fc80008011405 */
[----:B------:R-:W-:-:S04]  /*1da10*/  ULEA.HI UR4, UR4, UR5, URZ, 0x7 ;  /* 0x0000000504047291 */ /* 0x000fc8000f8f38ff */
[----:B------:R-:W-:-:S04]  /*1da20*/  USHF.R.S32.HI UR4, URZ, 0x7, UR4 ;  /* 0x00000007ff047899 */ /* 0x000fc80008011404 */
[----:B------:R-:W-:-:S04]  /*1da30*/  UISETP.LT.AND UP1, UPT, UR4, 0x2, UPT ;  /* 0x000000020400788c */ /* 0x000fc8000bf21270 */
[----:B------:R-:W-:-:S04]  /*1da40*/  USEL UR5, UR4, 0x2, UP1 ;  /* 0x0000000204057887 */ /* 0x000fc80008800000 */
[----:B------:R-:W-:-:S03]  /*1da50*/  UIADD3 UR4, UPT, UPT, UR4, -UR5, URZ ;  /* 0x8000000504047290 */ /* 0x000fc6000fffe0ff */
[----:B------:R-:W-:Y:S01]  /*1da60*/  UMOV UR5, 0x1 ;  /* 0x0000000100057882 */ /* 0x000fe20000000000 */
[----:B------:R-:W-:Y:S02]  /*1da70*/  UISETP.GE.U32.AND UP1, UPT, UR4, 0x3, UPT ;  /* 0x000000030400788c */ /* 0x000fe4000bf26070 */
[----:B------:R-:W-:-:S03]  /*1da80*/  UIADD3 UR6, UPT, UPT, UR4, 0x1, URZ ;  /* 0x0000000104067890 */ /* 0x000fc6000fffe0ff */
[----:B------:R-:W-:Y:S01]  /*1da90*/  UMOV UR4, 0x2 ;  /* 0x0000000200047882 */ /* 0x000fe20000000000 */
[----:B------:R-:W-:-:S03]  /*1daa0*/  ULOP3.LUT UR15, UR6, 0x3, URZ, 0xc0, !UPT ;  /* 0x00000003060f7892 */ /* 0x000fc6000f8ec0ff */
[----:B---3--:R-:W-:Y:S09]  /*1dab0*/  BRA.U !UP1, `(.L_x_329) ;  /* 0x0000001109f07547 */ /* 0x008ff2000b800000 */
[----:B------:R-:W-:Y:S01]  /*1dac0*/  ULOP3.LUT UR4, UR6, 0xfffffffc, URZ, 0xc0, !UPT ;  /* 0xfffffffc06047892 */ /* 0x000fe2000f8ec0ff */
[----:B------:R-:W-:Y:S01]  /*1dad0*/  MOV R4, 0x1 ;  /* 0x0000000100047802 */ /* 0x000fe20000000f00 */
[----:B------:R-:W-:Y:S01]  /*1dae0*/  UMOV UR14, URZ ;  /* 0x000000ff000e7c82 */ /* 0x000fe20008000000 */
[----:B------:R-:W-:Y:S01]  /*1daf0*/  UMOV UR35, 0x100 ;  /* 0x0000010000237882 */ /* 0x000fe20000000000 */
[----:B------:R-:W-:-:S03]  /*1db00*/  UIADD3 UR9, UPT, UPT, -UR4, URZ, URZ ;  /* 0x000000ff04097290 */ /* 0x000fc6000fffe1ff */
[----:B------:R-:W-:-:S09]  /*1db10*/  UMOV UR4, 0x2 ;  /* 0x0000000200047882 */ /* 0x000fd20000000000 */
.L_x_370:
[----:B-1----:R-:W-:Y:S05]  /*1db20*/  BRA.U !UP0, `(.L_x_330) ;  /* 0x0000000108047547 */ /* 0x002fea000b800000 */
[----:B------:R-:W-:Y:S05]  /*1db30*/  BPT.TRAP 0x1 ;  /* 0x000000040000795c */ /* 0x000fea0000300000 */
.L_x_330:
[----:B------:R-:W3:Y:S01]  /*1db40*/  S2UR UR8, SR_CgaCtaId ;  /* 0x00000000000879c3 */ /* 0x000ee20000008800 */
[----:B------:R-:W-:Y:S01]  /*1db50*/  UMOV UR5, 0x400 ;  /* 0x0000040000057882 */ /* 0x000fe20000000000 */
[----:B-1----:R-:W-:Y:S02]  /*1db60*/  SHF.L.U32 R3, R4, 0x1f, RZ ;  /* 0x0000001f04037819 */ /* 0x002fe400000006ff */
[----:B--2---:R-:W-:Y:S01]  /*1db70*/  @!P0 MOV R2, 0x8000 ;  /* 0x0000800000028802 */ /* 0x004fe20000000f00 */
[----:B---3--:R-:W-:-:S04]  /*1db80*/  ULEA UR8, UR8, UR5, 0x18 ;  /* 0x0000000508087291 */ /* 0x008fc8000f8ec0ff */
[----:B------:R-:W-:-:S09]  /*1db90*/  ULEA UR41, UR4, UR8, 0x3 ;  /* 0x0000000804297291 */ /* 0x000fd2000f8e18ff */
[----:B------:R-:W1:Y:S02]  /*1dba0*/  SYNCS.PHASECHK.TRANS64.TRYWAIT P2, [UR41+0x28038], R3 ;  /* 0x02803803ff0075a7 */ /* 0x000e640008041129 */
[----:B-1----:R-:W-:Y:S05]  /*1dbb0*/  @!P2 BRA `(.L_x_331) ;  /* 0x00000048004ca947 */ /* 0x002fea0003800000 */
.L_x_470:
[----:B------:R2:W-:Y:S01]  /*1dbc0*/  @!P0 SYNCS.ARRIVE.TRANS64 RZ, [UR41+0x28020], R2 ;  /* 0x02802002ffff89a7 */ /* 0x0005e20008000029 */
[----:B------:R-:W-:Y:S05]  /*1dbd0*/  BRA.U !UP2, `(.L_x_332) ;  /* 0x000000010a047547 */ /* 0x000fea000b800000 */
[----:B------:R-:W-:Y:S05]  /*1dbe0*/  BPT.TRAP 0x1 ;  /* 0x000000040000795c */ /* 0x000fea0000300000 */
.L_x_332:
[----:B------:R-:W-:Y:S04]  /*1dbf0*/  BSSY.RECONVERGENT B0, `(.L_x_333) ;  /* 0x0000003000007945 */ /* 0x000fe80003800200 */
[----:B------:R-:W-:Y:S05]  /*1dc00*/  @P1 BRA `(.L_x_334) ;  /* 0x0000000000041947 */ /* 0x000fea0003800000 */
[----:B------:R-:W-:Y:S05]  /*1dc10*/  BPT.TRAP 0x1 ;  /* 0x000000040000795c */ /* 0x000fea0000300000 */
.L_x_334:
[----:B------:R-:W-:Y:S05]  /*1dc20*/  BSYNC.RECONVERGENT B0 ;  /* 0x0000000000007941 */ /* 0x000fea0003800200 */
.L_x_333:
[----:B------:R-:W-:Y:S02]  /*1dc30*/  ULEA UR16, UR4, UR8, 0xf ;  /* 0x0000000804107291 */ /* 0x000fe4000f8e78ff */
[----:B------:R-:W-:Y:S02]  /*1dc40*/  UIADD3 UR6, UP1, UPT, UR10, 0x180, URZ ;  /* 0x000001800a067890 */ /* 0x000fe4000ff3e0ff */
[----:B------:R-:W-:Y:S02]  /*1dc50*/  UIADD3 UR43, UPT, UPT, UR35, -0x80, URZ ;  /* 0xffffff80232b7890 */ /* 0x000fe4000fffe0ff */
[----:B------:R-:W-:Y:S02]  /*1dc60*/  UIADD3 UR41, UPT, UPT, UR41, 0x28020, URZ ;  /* 0x0002802029297890 */ /* 0x000fe4000fffe0ff */
[----:B------:R-:W-:Y:S02]  /*1dc70*/  UIADD3 UR40, UPT, UPT, UR16, 0x10000, URZ ;  /* 0x0001000010287890 */ /* 0x000fe4000fffe0ff */
[----:B------:R-:W-:-:S02]  /*1dc80*/  UIADD3.X UR7, UPT, UPT, URZ, UR11, URZ, UP1, !UPT ;  /* 0x0000000bff077290 */ /* 0x000fc40008ffe4ff */
[----:B------:R-:W-:Y:S01]  /*1dc90*/  UIADD3 UR16, UPT, UPT, UR16, 0x14000, URZ ;  /* 0x0001400010107890 */ /* 0x000fe2000fffe0ff */
[----:B------:R-:W-:Y:S01]  /*1dca0*/  UMOV UR12, 0x0 ;  /* 0x00000000000c7882 */ /* 0x000fe20000000000 */
[----:B------:R-:W-:Y:S01]  /*1dcb0*/  UMOV UR13, 0x10000000 ;  /* 0x10000000000d7882 */ /* 0x000fe20000000000 */
[----:B------:R-:W-:Y:S01]  /*1dcc0*/  UMOV UR42, URZ ;  /* 0x000000ff002a7c82 */ /* 0x000fe20008000000 */
[----:B------:R-:W-:Y:S01]  /*1dcd0*/  UMOV UR18, 0x40 ;  /* 0x0000004000127882 */ /* 0x000fe20000000000 */
[----:B------:R-:W-:Y:S01]  /*1dce0*/  UMOV UR20, UR44 ;  /* 0x0000002c00147c82 */ /* 0x000fe20008000000 */
[----:B------:R-:W-:Y:S01]  /*1dcf0*/  UMOV UR21, UR45 ;  /* 0x0000002d00157c82 */ /* 0x000fe20008000000 */
[----:B------:R-:W-:Y:S01]  /*1dd00*/  UMOV UR17, UR41 ;  /* 0x0000002900117c82 */ /* 0x000fe20008000000 */
[----:B------:R-:W-:Y:S01]  /*1dd10*/  UMOV UR19, UR43 ;  /* 0x0000002b00137c82 */ /* 0x000fe20008000000 */
[----:B------:R3:W-:Y:S01]  /*1dd20*/  UTMALDG.4D [UR40], [UR6], desc[UR12] ;  /* 0x00000c28060075b4 */ /* 0x0007e20008019000 */
[----:B------:R-:W-:-:S04]  /*1dd30*/  UIADD3 UR4, UPT, UPT, UR4, 0x1, URZ ;  /* 0x0000000104047890 */ /* 0x000fc8000fffe0ff */
[----:B------:R-:W-:Y:S01]  /*1dd40*/  UISETP.NE.AND UP1, UPT, UR4, 0x3, UPT ;  /* 0x000000030400788c */ /* 0x000fe2000bf25270 */
[----:B------:R3:W-:Y:S03]  /*1dd50*/  UTMALDG.4D [UR16], [UR6], desc[UR12] ;  /* 0x00000c10060075b4 */ /* 0x0007e60008019000 */
[----:B------:R-:W-:Y:S02]  /*1dd60*/  USEL UR5, URZ, 0x1, UP1 ;  /* 0x00000001ff057887 */ /* 0x000fe40008800000 */
[----:B------:R-:W-:-:S04]  /*1dd70*/  USEL UR4, UR4, URZ, UP1 ;  /* 0x000000ff04047287 */ /* 0x000fc80008800000 */
[----:B-1----:R-:W-:Y:S01]  /*1dd80*/  LOP3.LUT R3, R4, UR5, RZ, 0x3c, !PT ;  /* 0x0000000504037c12 */ /* 0x002fe2000f8e3cff */
[----:B---3--:R-:W-:Y:S07]  /*1dd90*/  BRA.U !UP0, `(.L_x_335) ;  /* 0x0000000108047547 */ /* 0x008fee000b800000 */
[----:B------:R-:W-:Y:S05]  /*1dda0*/  BPT.TRAP 0x1 ;  /* 0x000000040000795c */ /* 0x000fea0000300000 */
.L_x_335:
[----:B------:R-:W-:Y:S01]  /*1ddb0*/  ULEA UR25, UR4, UR8, 0x3 ;  /* 0x0000000804197291 */ /* 0x000fe2000f8e18ff */
[----:B------:R-:W-:Y:S02]  /*1ddc0*/  SHF.L.U32 R5, R3, 0x1f, RZ ;  /* 0x0000001f03057819 */ /* 0x000fe400000006ff */
[----:B--2---:R-:W-:-:S06]  /*1ddd0*/  @!P0 MOV R2, 0x8000 ;  /* 0x0000800000028802 */ /* 0x004fcc0000000f00 */
[----:B------:R-:W1:Y:S02]  /*1dde0*/  SYNCS.PHASECHK.TRANS64.TRYWAIT P2, [UR25+0x28038], R5 ;  /* 0x02803805ff0075a7 */ /* 0x000e640008041119 */
[----:B-1----:R-:W-:Y:S05]  /*1ddf0*/  @!P2 BRA `(.L_x_336) ;  /* 0x0000004400d4a947 */ /* 0x002fea0003800000 */
.L_x_472:
[----:B------:R2:W-:Y:S01]  /*1de00*/  @!P0 SYNCS.ARRIVE.TRANS64 RZ, [UR25+0x28020], R2 ;  /* 0x02802002ffff89a7 */ /* 0x0005e20008000019 */
[----:B------:R-:W-:Y:S05]  /*1de10*/  BRA.U !UP2, `(.L_x_337) ;  /* 0x000000010a047547 */ /* 0x000fea000b800000 */
[----:B------:R-:W-:Y:S05]  /*1de20*/  BPT.TRAP 0x1 ;  /* 0x000000040000795c */ /* 0x000fea0000300000 */
.L_x_337:
[----:B------:R-:W-:Y:S04]  /*1de30*/  BSSY.RECONVERGENT B0, `(.L_x_338) ;  /* 0x0000003000007945 */ /* 0x000fe80003800200 */
[----:B------:R-:W-:Y:S05]  /*1de40*/  @P1 BRA `(.L_x_339) ;  /* 0x0000000000041947 */ /* 0x000fea0003800000 */
[----:B------:R-:W-:Y:S05]  /*1de50*/  BPT.TRAP 0x1 ;  /* 0x000000040000795c */ /* 0x000fea0000300000 */
.L_x_339:
[----:B------:R-:W-:Y:S05]  /*1de60*/  BSYNC.RECONVERGENT B0 ;  /* 0x0000000000007941 */ /* 0x000fea0003800200 */
.L_x_338:
        /* <DEDUP_REMOVED lines=23> */
[----:B------:R-:W-:Y:S01]  /*1dfe0*/  LOP3.LUT R3, R3, UR5, RZ, 0x3c, !PT ;  /* 0x0000000503037c12 */ /* 0x000fe2000f8e3cff */
[----:B---3--:R-:W-:Y:S07]  /*1dff0*/  BRA.U !UP0, `(.L_x_340) ;  /* 0x0000000108047547 */ /* 0x008fee000b800000 */
[----:B------:R-:W-:Y:S05]  /*1e000*/  BPT.TRAP 0x1 ;  /* 0x000000040000795c */ /* 0x000fea0000300000 */
.L_x_340:
[----:B------:R-:W-:Y:S01]  /*1e010*/  ULEA UR33, UR4, UR8, 0x3 ;  /* 0x0000000804217291 */ /* 0x000fe2000f8e18ff */
[----:B-1----:R-:W-:Y:S02]  /*1e020*/  SHF.L.U32 R5, R3, 0x1f, RZ ;  /* 0x0000001f03057819 */ /* 0x002fe400000006ff */
[----:B--2---:R-:W-:-:S06]  /*1e030*/  @!P0 MOV R2, 0x8000 ;  /* 0x0000800000028802 */ /* 0x004fcc0000000f00 */
[----:B------:R-:W1:Y:S02]  /*1e040*/  SYNCS.PHASECHK.TRANS64.TRYWAIT P2, [UR33+0x28038], R5 ;  /* 0x02803805ff0075a7 */ /* 0x000e640008041121 */
[----:B-1----:R-:W-:Y:S05]  /*1e050*/  @!P2 BRA `(.L_x_341) ;  /* 0x000000440054a947 */ /* 0x002fea0003800000 */
.L_x_474:
[----:B------:R2:W-:Y:S01]  /*1e060*/  @!P0 SYNCS.ARRIVE.TRANS64 RZ, [UR33+0x28020], R2 ;  /* 0x02802002ffff89a7 */ /* 0x0005e20008000021 */
[----:B------:R-:W-:Y:S05]  /*1e070*/  BRA.U !UP2, `(.L_x_342) ;  /* 0x000000010a047547 */ /* 0x000fea000b800000 */
[----:B------:R-:W-:Y:S05]  /*1e080*/  BPT.TRAP 0x1 ;  /* 0x000000040000795c */ /* 0x000fea0000300000 */
.L_x_342:
[----:B------:R-:W-:Y:S04]  /*1e090*/  BSSY.RECONVERGENT B0, `(.L_x_343) ;  /* 0x0000003000007945 */ /* 0x000fe80003800200 */
[----:B------:R-:W-:Y:S05]  /*1e0a0*/  @P1 BRA `(.L_x_344) ;  /* 0x0000000000041947 */ /* 0x000fea0003800000 */
[----:B------:R-:W-:Y:S05]  /*1e0b0*/  BPT.TRAP 0x1 ;  /* 0x000000040000795c */ /* 0x000fea0000300000 */
.L_x_344:
[----:B------:R-:W-:Y:S05]  /*1e0c0*/  BSYNC.RECONVERGENT B0 ;  /* 0x0000000000007941 */ /* 0x000fea0003800200 */
.L_x_343:
[----:B------:R-:W-:Y:S02]  /*1e0d0*/  ULEA UR16, UR4, UR8, 0xf ;  /* 0x0000000804107291 */ /* 0x000fe4000f8e78ff */
[----:B------:R-:W-:Y:S02]  /*1e0e0*/  UIADD3 UR6, UP1, UPT, UR10, 0x180, URZ ;  /* 0x000001800a067890 */ /* 0x000fe4000ff3e0ff */
[----:B------:R-:W-:Y:S02]  /*1e0f0*/  UIADD3 UR33, UPT, UPT, UR33, 0x28020, URZ ;  /* 0x0002802021217890 */ /* 0x000fe4000fffe0ff */
[----:B------:R-:W-:Y:S02]  /*1e100*/  UIADD3 UR32, UPT, UPT, UR16, 0x10000, URZ ;  /* 0x0001000010207890 */ /* 0x000fe4000fffe0ff */
[----:B------:R-:W-:Y:S02]  /*1e110*/  UIADD3.X UR7, UPT, UPT, URZ, UR11, URZ, UP1, !UPT ;  /* 0x0000000bff077290 */ /* 0x000fe40008ffe4ff */
        /* <DEDUP_REMOVED lines=20> */
.L_x_345:
[----:B------:R-:W-:Y:S01]  /*1e260*/  ULEA UR25, UR4, UR8, 0x3 ;  /* 0x0000000804197291 */ /* 0x000fe2000f8e18ff */
[----:B-1----:R-:W-:Y:S02]  /*1e270*/  SHF.L.U32 R5, R3, 0x1f, RZ ;  /* 0x0000001f03057819 */ /* 0x002fe400000006ff */
[----:B--2---:R-:W-:-:S06]  /*1e280*/  @!P0 MOV R2, 0x8000 ;  /* 0x0000800000028802 */ /* 0x004fcc0000000f00 */
[----:B------:R-:W1:Y:S02]  /*1e290*/  SYNCS.PHASECHK.TRANS64.TRYWAIT P2, [UR25+0x28038], R5 ;  /* 0x02803805ff0075a7 */ /* 0x000e640008041119 */
[----:B-1----:R-:W-:Y:S05]  /*1e2a0*/  @!P2 BRA `(.L_x_346) ;  /* 0x0000004000d8a947 */ /* 0x002fea0003800000 */
.L_x_476:
[----:B------:R2:W-:Y:S01]  /*1e2b0*/  @!P0 SYNCS.ARRIVE.TRANS64 RZ, [UR25+0x28020], R2 ;  /* 0x02802002ffff89a7 */ /* 0x0005e20008000019 */
[----:B------:R-:W-:Y:S05]  /*1e2c0*/  BRA.U !UP2, `(.L_x_347) ;  /* 0x000000010a047547 */ /* 0x000fea000b800000 */
[----:B------:R-:W-:Y:S05]  /*1e2d0*/  BPT.TRAP 0x1 ;  /* 0x000000040000795c */ /* 0x000fea0000300000 */
.L_x_347:
[----:B------:R-:W-:Y:S04]  /*1e2e0*/  BSSY.RECONVERGENT B0, `(.L_x_348) ;  /* 0x0000003000007945 */ /* 0x000fe80003800200 */
[----:B------:R-:W-:Y:S05]  /*1e2f0*/  @P1 BRA `(.L_x_349) ;  /* 0x0000000000041947 */ /* 0x000fea0003800000 */
[----:B------:R-:W-:Y:S05]  /*1e300*/  BPT.TRAP 0x1 ;  /* 0x000000040000795c */ /* 0x000fea0000300000 */
.L_x_349:
[----:B------:R-:W-:Y:S05]  /*1e310*/  BSYNC.RECONVERGENT B0 ;  /* 0x0000000000007941 */ /* 0x000fea0003800200 */
.L_x_348:
        /* <DEDUP_REMOVED lines=26> */
.L_x_350:
[----:B------:R-:W-:Y:S01]  /*1e4c0*/  ULEA UR25, UR4, UR8, 0x3 ;  /* 0x0000000804197291 */ /* 0x000fe2000f8e18ff */
[----:B-1----:R-:W-:Y:S02]  /*1e4d0*/  SHF.L.U32 R5, R3, 0x1f, RZ ;  /* 0x0000001f03057819 */ /* 0x002fe400000006ff */
[----:B--2---:R-:W-:-:S06]  /*1e4e0*/  @!P0 MOV R2, 0x8000 ;  /* 0x0000800000028802 */ /* 0x004fcc0000000f00 */
[----:B------:R-:W1:Y:S02]  /*1e4f0*/  SYNCS.PHASECHK.TRANS64.TRYWAIT P2, [UR25+0x28038], R5 ;  /* 0x02803805ff0075a7 */ /* 0x000e640008041119 */
[----:B-1----:R-:W-:Y:S05]  /*1e500*/  @!P2 BRA `(.L_x_351) ;  /* 0x000000400058a947 */ /* 0x002fea0003800000 */
.L_x_478:
[----:B------:R2:W-:Y:S01]  /*1e510*/  @!P0 SYNCS.ARRIVE.TRANS64 RZ, [UR25+0x28020], R2 ;  /* 0x02802002ffff89a7 */ /* 0x0005e20008000019 */
[----:B------:R-:W-:Y:S05]  /*1e520*/  BRA.U !UP2, `(.L_x_352) ;  /* 0x000000010a047547 */ /* 0x000fea000b800000 */
[----:B------:R-:W-:Y:S05]  /*1e530*/  BPT.TRAP 0x1 ;  /* 0x000000040000795c */ /* 0x000fea0000300000 */
.L_x_352:
[----:B------:R-:W-:Y:S04]  /*1e540*/  BSSY.RECONVERGENT B0, `(.L_x_353) ;  /* 0x0000003000007945 */ /* 0x000fe80003800200 */
[----:B------:R-:W-:Y:S05]  /*1e550*/  @P1 BRA `(.L_x_354) ;  /* 0x0000000000041947 */ /* 0x000fea0003800000 */
[----:B------:R-:W-:Y:S05]  /*1e560*/  BPT.TRAP 0x1 ;  /* 0x000000040000795c */ /* 0x000fea0000300000 */
.L_x_354:
[----:B------:R-:W-:Y:S05]  /*1e570*/  BSYNC.RECONVERGENT B0 ;  /* 0x0000000000007941 */ /* 0x000fea0003800200 */
.L_x_353:
[----:B------:R-:W-:Y:S02]  /*1e580*/  ULEA UR16, UR4, UR8, 0xf ;  /* 0x0000000804107291 */ /* 0x000fe4000f8e78ff */
[----:B------:R-:W-:Y:S02]  /*1e590*/  UIADD3 UR6, UP1, UPT, UR10, 0x180, URZ ;  /* 0x000001800a067890 */ /* 0x000fe4000ff3e0ff */
[----:B------:R-:W-:Y:S02]  /*1e5a0*/  UIADD3 UR27, UPT, UPT, UR35, 0x80, URZ ;  /* 0x00000080231b7890 */ /* 0x000fe4000fffe0ff */
        /* <DEDUP_REMOVED lines=23> */
.L_x_355:
[----:B------:R-:W-:Y:S01]  /*1e720*/  ULEA UR25, UR4, UR8, 0x3 ;  /* 0x0000000804197291 */ /* 0x000fe2000f8e18ff */
[----:B-1----:R-:W-:Y:S02]  /*1e730*/  SHF.L.U32 R5, R3, 0x1f, RZ ;  /* 0x0000001f03057819 */ /* 0x002fe400000006ff */
[----:B--2---:R-:W-:-:S06]  /*1e740*/  @!P0 MOV R2, 0x8000 ;  /* 0x0000800000028802 */ /* 0x004fcc0000000f00 */
[----:B------:R-:W1:Y:S02]  /*1e750*/  SYNCS.PHASECHK.TRANS64.TRYWAIT P2, [UR25+0x28038], R5 ;  /* 0x02803805ff0075a7 */ /* 0x000e640008041119 */
[----:B-1----:R-:W-:Y:S05]  /*1e760*/  @!P2 BRA `(.L_x_356) ;  /* 0x0000003c00d8a947 */ /* 0x002fea0003800000 */
.L_x_480:
[----:B------:R2:W-:Y:S01]  /*1e770*/  @!P0 SYNCS.ARRIVE.TRANS64 RZ, [UR25+0x28020], R2 ;  /* 0x02802002ffff89a7 */ /* 0x0005e20008000019 */
[----:B------:R-:W-:Y:S05]  /*1e780*/  BRA.U !UP2, `(.L_x_357) ;  /* 0x000000010a047547 */ /* 0x000fea000b800000 */
[----:B------:R-:W-:Y:S05]  /*1e790*/  BPT.TRAP 0x1 ;  /* 0x000000040000795c */ /* 0x000fea0000300000 */
.L_x_357:
[----:B------:R-:W-:Y:S04]  /*1e7a0*/  BSSY.RECONVERGENT B0, `(.L_x_358) ;  /* 0x0000003000007945 */ /* 0x000fe80003800200 */
[----:B------:R-:W-:Y:S05]  /*1e7b0*/  @P1 BRA `(.L_x_359) ;  /* 0x0000000000041947 */ /* 0x000fea0003800000 */
[----:B------:R-:W-:Y:S05]  /*1e7c0*/  BPT.TRAP 0x1 ;  /* 0x000000040000795c */ /* 0x000fea0000300000 */
.L_x_359:
[----:B------:R-:W-:Y:S05]  /*1e7d0*/  BSYNC.RECONVERGENT B0 ;  /* 0x0000000000007941 */ /* 0x000fea0003800200 */
.L_x_358:
        /* <DEDUP_REMOVED lines=26> */
.L_x_360:
[----:B------:R-:W-:Y:S01]  /*1e980*/  ULEA UR25, UR4, UR8, 0x3 ;  /* 0x0000000804197291 */ /* 0x000fe2000f8e18ff */
[----:B-1----:R-:W-:Y:S02]  /*1e990*/  SHF.L.U32 R5, R3, 0x1f, RZ ;  /* 0x0000001f03057819 */ /* 0x002fe400000006ff */
[----:B--2---:R-:W-:-:S06]  /*1e9a0*/  @!P0 MOV R2, 0x8000 ;  /* 0x0000800000028802 */ /* 0x004fcc0000000f00 */
[----:B------:R-:W1:Y:S02]  /*1e9b0*/  SYNCS.PHASECHK.TRANS64.TRYWAIT P2, [UR25+0x28038], R5 ;  /* 0x02803805ff0075a7 */ /* 0x000e640008041119 */
[----:B-1----:R-:W-:Y:S05]  /*1e9c0*/  @!P2 BRA `(.L_x_361) ;  /* 0x0000003c0058a947 */ /* 0x002fea0003800000 */
.L_x_482:
[----:B------:R2:W-:Y:S01]  /*1e9d0*/  @!P0 SYNCS.ARRIVE.TRANS64 RZ, [UR25+0x28020], R2 ;  /* 0x02802002ffff89a7 */ /* 0x0005e20008000019 */
[----:B------:R-:W-:Y:S05]  /*1e9e0*/  BRA.U !UP2, `(.L_x_362) ;  /* 0x000000010a047547 */ /* 0x000fea000b800000 */
[----:B------:R-:W-:Y:S05]  /*1e9f0*/  BPT.TRAP 0x1 ;  /* 0x000000040000795c */ /* 0x000fea0000300000 */
.L_x_362:
[----:B------:R-:W-:Y:S04]  /*1ea00*/  BSSY.RECONVERGENT B0, `(.L_x_363) ;  /* 0x0000003000007945 */ /* 0x000fe80003800200 */
[----:B------:R-:W-:Y:S05]  /*1ea10*/  @P1 BRA `(.L_x_364) ;  /* 0x0000000000041947 */ /* 0x000fea0003800000 */
[----:B------:R-:W-:Y:S05]  /*1ea20*/  BPT.TRAP 0x1 ;  /* 0x000000040000795c */ /* 0x000fea0000300000 */
.L_x_364:
[----:B------:R-:W-:Y:S05]  /*1ea30*/  BSYNC.RECONVERGENT B0 ;  /* 0x0000000000007941 */ /* 0x000fea0003800200 */
.L_x_363:
        /* <DEDUP_REMOVED lines=26> */
.L_x_365:
[----:B------:R-:W-:Y:S01]  /*1ebe0*/  ULEA UR25, UR4, UR8, 0x3 ;  /* 0x0000000804197291 */ /* 0x000fe2000f8e18ff */
[----:B-1----:R-:W-:Y:S02]  /*1ebf0*/  SHF.L.U32 R5, R3, 0x1f, RZ ;  /* 0x0000001f03057819 */ /* 0x002fe400000006ff */
[----:B--2---:R-:W-:-:S06]  /*1ec00*/  @!P0 MOV R2, 0x8000 ;  /* 0x0000800000028802 */ /* 0x004fcc0000000f00 */
[----:B------:R-:W1:Y:S02]  /*1ec10*/  SYNCS.PHASECHK.TRANS64.TRYWAIT P2, [UR25+0x28038], R5 ;  /* 0x02803805ff0075a7 */ /* 0x000e640008041119 */
[----:B-1----:R-:W-:Y:S05]  /*1ec20*/  @!P2 BRA `(.L_x_366) ;  /* 0x0000003800d8a947 */ /* 0x002fea0003800000 */
.L_x_484:
[----:B------:R2:W-:Y:S01]  /*1ec30*/  @!P0 SYNCS.ARRIVE.TRANS64 RZ, [UR25+0x28020], R2 ;  /* 0x02802002ffff89a7 */ /* 0x0005e20008000019 */
[----:B------:R-:W-:Y:S05]  /*1ec40*/  BRA.U !UP2, `(.L_x_367) ;  /* 0x000000010a047547 */ /* 0x000fea000b800000 */
[----:B------:R-:W-:Y:S05]  /*1ec50*/  BPT.TRAP 0x1 ;  /* 0x000000040000795c */ /* 0x000fea0000300000 */
.L_x_367:
[----:B------:R-:W-:Y:S04]  /*1ec60*/  BSSY.RECONVERGENT B0, `(.L_x_368) ;  /* 0x0000003000007945 */ /* 0x000fe80003800200 */
[----:B------:R-:W-:Y:S05]  /*1ec70*/  @P1 BRA `(.L_x_369) ;  /* 0x0000000000041947 */ /* 0x000fea0003800000 */
[----:B------:R-:W-:Y:S05]  /*1ec80*/  BPT.TRAP 0x1 ;  /* 0x000000040000795c */ /* 0x000fea0000300000 */
.L_x_369:
[----:B------:R-:W-:Y:S05]  /*1ec90*/  BSYNC.RECONVERGENT B0 ;  /* 0x0000000000007941 */ /* 0x000fea0003800200 */
.L_x_368:
        /* <DEDUP_REMOVED lines=18> */
[----:B------:R-:W-:-:S02]  /*1edc0*/  UIADD3 UR4, UPT, UPT, UR4, 0x1, URZ ;  /* 0x0000000104047890 */ /* 0x000fc4000fffe0ff */
[----:B------:R-:W-:Y:S02]  /*1edd0*/  UIADD3 UR9, UPT, UPT, UR9, 0x4, URZ ;  /* 0x0000000409097890 */ /* 0x000fe4000fffe0ff */
[----:B------:R-:W-:Y:S02]  /*1ede0*/  UISETP.NE.AND UP1, UPT, UR4, 0x3, UPT ;  /* 0x000000030400788c */ /* 0x000fe4000bf25270 */
[----:B------:R-:W-:Y:S01]  /*1edf0*/  UIADD3 UR14, UPT, UPT, UR14, 0x4, URZ ;  /* 0x000000040e0e7890 */ /* 0x000fe2000fffe0ff */
[----:B------:R3:W-:Y:S01]  /*1ee00*/  UTMALDG.4D [UR16], [UR6], desc[UR12] ;  /* 0x00000c10060075b4 */ /* 0x0007e20008019000 */
[----:B------:R-:W-:Y:S02]  /*1ee10*/  USEL UR5, URZ, 0x1, UP1 ;  /* 0x00000001ff057887 */ /* 0x000fe40008800000 */
[----:B------:R-:W-:Y:S02]  /*1ee20*/  USEL UR4, UR4, URZ, UP1 ;  /* 0x000000ff04047287 */ /* 0x000fe40008800000 */
[----:B------:R-:W-:-:S02]  /*1ee30*/  UISETP.NE.AND UP1, UPT, UR9, URZ, UPT ;  /* 0x000000ff0900728c */ /* 0x000fc4000bf25270 */
[----:B------:R-:W-:Y:S01]  /*1ee40*/  LOP3.LUT R4, R3, UR5, RZ, 0x3c, !PT ;  /* 0x0000000503047c12 */ /* 0x000fe2000f8e3cff */
[----:B------:R-:W-:-:S06]  /*1ee50*/  UIADD3 UR35, UPT, UPT, UR35, 0x200, URZ ;  /* 0x0000020023237890 */ /* 0x000fcc000fffe0ff */
[----:B---3--:R-:W-:Y:S06]  /*1ee60*/  BRA.U UP1, `(.L_x_370) ;  /* 0xffffffed012c7547 */ /* 0x008fec000b83ffff */
[----:B------:R-:W-:Y:S02]  /*1ee70*/  UIADD3 UR5, UPT, UPT, UR14, 0x1, URZ ;  /* 0x000000010e057890 */ /* 0x000fe4000fffe0ff */
.L_x_329:
[----:B------:R-:W-:-:S13]  /*1ee80*/  ISETP.NE.AND P2, PT, RZ, UR15, PT ;  /* 0x0000000fff007c0c */ /* 0x000fda000bf45270 */
[----:B------:R-:W-:Y:S05]  /*1ee90*/  @!P2 EXIT ;  /* 0x000000000000a94d */ /* 0x000fea0003800000 */
[----:B------:R-:W-:Y:S02]  /*1eea0*/  UIADD3 UR9, UPT, UPT, -UR15, URZ, URZ ;  /* 0x000000ff0f097290 */ /* 0x000fe4000fffe1ff */
[----:B------:R-:W-:-:S12]  /*1eeb0*/  USHF.L.U32 UR27, UR5, 0x7, URZ ;  /* 0x00000007051b7899 */ /* 0x000fd800080006ff */
.L_x_381:
[----:B------:R-:W-:Y:S05]  /*1eec0*/  BRA.U !UP0, `(.L_x_371) ;  /* 0x0000000108047547 */ /* 0x000fea000b800000 */
[----:B------:R-:W-:Y:S05]  /*1eed0*/  BPT.TRAP 0x1 ;  /* 0x000000040000795c */ /* 0x000fea0000300000 */
.L_x_371:
[----:B------:R-:W-:Y:S01]  /*1eee0*/  ULEA UR25, UR4, UR8, 0x3 ;  /* 0x0000000804197291 */ /* 0x000fe2000f8e18ff */
[----:B-1----:R-:W-:Y:S02]  /*1eef0*/  SHF.L.U32 R3, R4, 0x1f, RZ ;  /* 0x0000001f04037819 */ /* 0x002fe400000006ff */
[----:B--2---:R-:W-:-:S06]  /*1ef00*/  @!P0 MOV R2, 0x8000 ;  /* 0x0000800000028802 */ /* 0x004fcc0000000f00 */
[----:B------:R-:W1:Y:S02]  /*1ef10*/  SYNCS.PHASECHK.TRANS64.TRYWAIT P2, [UR25+0x28038], R3 ;  /* 0x02803803ff0075a7 */ /* 0x000e640008041119 */
[----:B-1----:R-:W-:Y:S05]  /*1ef20*/  @!P2 BRA `(.L_x_372) ;  /* 0x000000380030a947 */ /* 0x002fea0003800000 */
.L_x_486:
[----:B------:R2:W-:Y:S01]  /*1ef30*/  @!P0 SYNCS.ARRIVE.TRANS64 RZ, [UR25+0x28020], R2 ;  /* 0x02802002ffff89a7 */ /* 0x0005e20008000019 */
[----:B------:R-:W-:Y:S05]  /*1ef40*/  BRA.U !UP2, `(.L_x_373) ;  /* 0x000000010a047547 */ /* 0x000fea000b800000 */
[----:B------:R-:W-:Y:S05]  /*1ef50*/  BPT.TRAP 0x1 ;  /* 0x000000040000795c */ /* 0x000fea0000300000 */
.L_x_373:
[----:B------:R-:W-:Y:S04]  /*1ef60*/  BSSY.RECONVERGENT B0, `(.L_x_374) ;  /* 0x0000003000007945 */ /* 0x000fe80003800200 */
[----:B------:R-:W-:Y:S05]  /*1ef70*/  @P1 BRA `(.L_x_375) ;  /* 0x0000000000041947 */ /* 0x000fea0003800000 */
[----:B------:R-:W-:Y:S05]  /*1ef80*/  BPT.TRAP 0x1 ;  /* 0x000000040000795c */ /* 0x000fea0000300000 */
.L_x_375:
[----:B------:R-:W-:Y:S05]  /*1ef90*/  BSYNC.RECONVERGENT B0 ;  /* 0x0000000000007941 */ /* 0x000fea0003800200 */
.L_x_374:
        /* <DEDUP_REMOVED lines=25> */
.L_x_376:
[----:B------:R-:W-:Y:S01]  /*1f130*/  ULEA UR25, UR4, UR8, 0x3 ;  /* 0x0000000804197291 */ /* 0x000fe2000f8e18ff */
[----:B------:R-:W-:Y:S02]  /*1f140*/  SHF.L.U32 R5, R3, 0x1f, RZ ;  /* 0x0000001f03057819 */ /* 0x000fe400000006ff */
[----:B--2---:R-:W-:-:S06]  /*1f150*/  @!P0 MOV R2, 0x8000 ;  /* 0x0000800000028802 */ /* 0x004fcc0000000f00 */
[----:B------:R-:W1:Y:S02]  /*1f160*/  SYNCS.PHASECHK.TRANS64.TRYWAIT P2, [UR25+0x28038], R5 ;  /* 0x02803805ff0075a7 */ /* 0x000e640008041119 */
[----:B-1----:R-:W-:Y:S05]  /*1f170*/  @!P2 BRA `(.L_x_377) ;  /* 0x0000003400b4a947 */ /* 0x002fea0003800000 */
.L_x_488:
[----:B------:R2:W-:Y:S01]  /*1f180*/  @!P0 SYNCS.ARRIVE.TRANS64 RZ, [UR25+0x28020], R2 ;  /* 0x02802002ffff89a7 */ /* 0x0005e20008000019 */
[----:B------:R-:W-:Y:S05]  /*1f190*/  BRA.U !UP2, `(.L_x_378) ;  /* 0x000000010a047547 */ /* 0x000fea000b800000 */
[----:B------:R-:W-:Y:S05]  /*1f1a0*/  BPT.TRAP 0x1 ;  /* 0x000000040000795c */ /* 0x000fea0000300000 */
.L_x_378:
[----:B------:R-:W-:Y:S04]  /*1f1b0*/  BSSY.RECONVERGENT B0, `(.L_x_379) ;  /* 0x0000003000007945 */ /* 0x000fe80003800200 */
[----:B------:R-:W-:Y:S05]  /*1f1c0*/  @P1 BRA `(.L_x_380) ;  /* 0x0000000000041947 */ /* 0x000fea0003800000 */
[----:B------:R-:W-:Y:S05]  /*1f1d0*/  BPT.TRAP 0x1 ;  /* 0x000000040000795c */ /* 0x000fea0000300000 */
.L_x_380:
[----:B------:R-:W-:Y:S05]  /*1f1e0*/  BSYNC.RECONVERGENT B0 ;  /* 0x0000000000007941 */ /* 0x000fea0003800200 */
.L_x_379:
        /* <DEDUP_REMOVED lines=19> */
[----:B------:R-:W-:Y:S01]  /*1f320*/  UISETP.NE.AND UP1, UPT, UR4, 0x3, UPT ;  /* 0x000000030400788c */ /* 0x000fe2000bf25270 */
[----:B------:R4:W-:Y:S03]  /*1f330*/  UTMALDG.4D [UR16], [UR6], desc[UR12] ;  /* 0x00000c10060075b4 */ /* 0x0009e60008019000 */
[----:B------:R-:W-:Y:S02]  /*1f340*/  USEL UR5, URZ, 0x1, UP1 ;  /* 0x00000001ff057887 */ /* 0x000fe40008800000 */
[----:B------:R-:W-:Y:S02]  /*1f350*/  USEL UR4, UR4, URZ, UP1 ;  /* 0x000000ff04047287 */ /* 0x000fe40008800000 */
[----:B------:R-:W-:-:S02]  /*1f360*/  UISETP.NE.AND UP1, UPT, UR9, URZ, UPT ;  /* 0x000000ff0900728c */ /* 0x000fc4000bf25270 */
[----:B------:R-:W-:Y:S01]  /*1f370*/  LOP3.LUT R4, R3, UR5, RZ, 0x3c, !PT ;  /* 0x0000000503047c12 */ /* 0x000fe2000f8e3cff */
[----:B---3--:R-:W-:-:S06]  /*1f380*/  UIADD3 UR27, UPT, UPT, UR27, 0x80, URZ ;  /* 0x000000801b1b7890 */ /* 0x008fcc000fffe0ff */
[----:B----4-:R-:W-:Y:S05]  /*1f390*/  BRA.U UP1, `(.L_x_381) ;  /* 0xfffffff901c87547 */ /* 0x010fea000b83ffff */
[----:B------:R-:W-:Y:S05]  /*1f3a0*/  EXIT ;  /* 0x000000000000794d */ /* 0x000fea0003800000 */
.L_x_507:
[----:B------:R-:W-:-:S08]  /*1f3b0*/  NOP ;  /* 0x0000000000007918 */ /* 0x000fd00000000000 */
[----:B------:R-:W1:-:S00]  /*1f3c0*/  USETMAXREG.DEALLOC.CTAPOOL 0x20 ;  /* 0x00000020000079c8 */ /* 0x000e4000080e0500 */
[----:B------:R-:W2:Y:S08]  /*1f3d0*/  S2UR UR26, SR_CTAID.X ;  /* 0x00000000001a79c3 */ /* 0x000eb00000002500 */
[----:B-1----:R-:W1:Y:S01]  /*1f3e0*/  LDC R0, c[0x0][0x380] ;  /* 0x0000e000ff007b82 */ /* 0x002e620000000800 */
[----:B--2---:R-:W-:-:S06]  /*1f3f0*/  USHF.L.U32 UR26, UR26, 0x8, URZ ;  /* 0x000000081a1a7899 */ /* 0x004fcc00080006ff */
[----:B-1----:R-:W-:-:S13]  /*1f400*/  ISETP.LE.U32.AND P0, PT, R0, UR26, PT ;  /* 0x0000001a00007c0c */ /* 0x002fda000bf03070 */
[----:B------:R-:W-:Y:S05]  /*1f410*/  @P0 EXIT ;  /* 0x000000000000094d */ /* 0x000fea0003800000 */
[----:B------:R-:W1:Y:S01]  /*1f420*/  LDCU UR7, c[0x0][0x38c] ;  /* 0x00007180ff0777ac */ /* 0x000e620008000800 */
[----:B------:R-:W2:Y:S01]  /*1f430*/  S2UR UR8, SR_CTAID.Y ;  /* 0x00000000000879c3 */ /* 0x000ea20000002600 */
[----:B------:R-:W-:Y:S01]  /*1f440*/  ELECT P1, URZ, PT ;  /* 0x0000000000ff782f */ /* 0x000fe20003820000 */
[----:B-1----:R-:W1:Y:S01]  /*1f450*/  I2F.U32.RP R2, UR7 ;  /* 0x0000000700027d06 */ /* 0x002e620008209000 */
[----:B------:R-:W-:-:S07]  /*1f460*/  UISETP.NE.U32.AND UP0, UPT, UR7, URZ, UPT ;  /* 0x000000ff0700728c */ /* 0x000fce000bf05070 */
[----:B-1----:R-:W1:Y:S02]  /*1f470*/  MUFU.RCP R0, R2 ;  /* 0x0000000200007308 */ /* 0x002e640000001000 */
[----:B-1----:R-:W-:-:S06]  /*1f480*/  VIADD R0, R0, 0xffffffe ;  /* 0x0ffffffe00007836 */ /* 0x002fcc0000000000 */
        /* <DEDUP_REMOVED lines=9> */
[----:B------:R-:W-:Y:S02]  /*1f520*/  UIADD3 UR4, UPT, UPT, -UR28, URZ, URZ ;  /* 0x000000ff1c047290 */ /* 0x000fe4000fffe1ff */
[----:B------:R-:W1:Y:S02]  /*1f530*/  S2UR UR29, SR_CTAID.Z ;  /* 0x00000000001d79c3 */ /* 0x000e640000002700 */
        /* <DEDUP_REMOVED lines=9> */
[----:B-1----:R-:W-:Y:S11]  /*1f5d0*/  BRA.U UP6, `(.L_x_382) ;  /* 0x0000000106047547 */ /* 0x002ff6000b800000 */
[----:B------:R-:W-:Y:S05]  /*1f5e0*/  BPT.TRAP 0x1 ;  /* 0x000000040000795c */ /* 0x000fea0000300000 */
.L_x_382:
[----:B------:R-:W1:Y:S01]  /*1f5f0*/  S2UR UR6, SR_CgaCtaId ;  /* 0x00000000000679c3 */ /* 0x000e620000008800 */
[----:B------:R-:W-:Y:S01]  /*1f600*/  UMOV UR24, 0x400 ;  /* 0x0000040000187882 */ /* 0x000fe20000000000 */
[----:B------:R-:W-:Y:S01]  /*1f610*/  SHF.L.U32 R0, RZ, 0x1f, RZ ;  /* 0x0000001fff007819 */ /* 0x000fe200000006ff */
[----:B-1----:R-:W-:-:S09]  /*1f620*/  ULEA UR24, UR6, UR24, 0x18 ;  /* 0x0000001806187291 */ /* 0x002fd2000f8ec0ff */
[----:B------:R-:W1:Y:S02]  /*1f630*/  SYNCS.PHASECHK.TRANS64.TRYWAIT P0, [UR24+0x280b0], R0 ;  /* 0x0280b000ff0075a7 */ /* 0x000e640008001118 */
[----:B-1----:R-:W-:Y:S05]  /*1f640*/  @!P0 BRA `(.L_x_383) ;  /* 0x0000003000988947 */ /* 0x002fea0003800000 */
.L_x_490:
[----:B------:R-:W-:Y:S04]  /*1f650*/  BSSY.RECONVERGENT B0, `(.L_x_384) ;  /* 0x00000c3000007945 */ /* 0x000fe80003800200 */
[----:B------:R-:W-:Y:S05]  /*1f660*/  @!P1 BRA `(.L_x_385) ;  /* 0x0000000c00049947 */ /* 0x000fea0003800000 */
[----:B------:R-:W2:Y:S01]  /*1f670*/  LDCU.64 UR4, c[0x0][0x348] ;  /* 0x00006900ff0477ac */ /* 0x000ea20008000a00 */
[----:B------:R-:W-:Y:S02]  /*1f680*/  UIADD3 UR66, UPT, UPT, UR26, 0x70, URZ ;  /* 0x000000701a427890 */ /* 0x000fe4000fffe0ff */
[----:B------:R-:W-:Y:S02]  /*1f690*/  UIADD3 UR64, UPT, UPT, UR24, 0x7000, URZ ;  /* 0x0000700018407890 */ /* 0x000fe4000fffe0ff */
[----:B------:R-:W-:Y:S02]  /*1f6a0*/  UIADD3 UR34, UPT, UPT, UR26, 0x8, URZ ;  /* 0x000000081a227890 */ /* 0x000fe4000fffe0ff */
[----:B------:R-:W-:Y:S01]  /*1f6b0*/  UIADD3 UR32, UPT, UPT, UR24, 0x800, URZ ;  /* 0x0000080018207890 */ /* 0x000fe2000fffe0ff */
[----:B------:R-:W-:Y:S01]  /*1f6c0*/  MOV.SPILL R19, UR66 ;  /* 0x0000004200137c02 */ /* 0x000fe20009000f00 */
[----:B------:R-:W-:Y:S01]  /*1f6d0*/  UIADD3 UR18, UPT, UPT, UR26, 0x10, URZ ;  /* 0x000000101a127890 */ /* 0x000fe2000fffe0ff */
[----:B------:R-:W-:Y:S01]  /*1f6e0*/  MOV.SPILL R18, UR64 ;  /* 0x0000004000127c02 */ /* 0x000fe20009000f00 */
[----:B------:R-:W-:Y:S01]  /*1f6f0*/  UIADD3 UR16, UPT, UPT, UR24, 0x1000, URZ ;  /* 0x0000100018107890 */ /* 0x000fe2000fffe0ff */
[----:B------:R-:W-:Y:S01]  /*1f700*/  MOV.SPILL R14, UR34 ;  /* 0x00000022000e7c02 */ /* 0x000fe20009000f00 */
[----:B------:R-:W-:-:S02]  /*1f710*/  UIADD3 UR50, UPT, UPT, UR26, 0x18, URZ ;  /* 0x000000181a327890 */ /* 0x000fc4000fffe0ff */
[----:B--2---:R-:W-:Y:S01]  /*1f720*/  UIADD3 UR4, UP0, UPT, UR4, 0x400, URZ ;  /* 0x0000040004047890 */ /* 0x004fe2000ff1e0ff */
[----:B------:R-:W-:Y:S01]  /*1f730*/  MOV.SPILL R9, UR18 ;  /* 0x0000001200097c02 */ /* 0x000fe20009000f00 */
[----:B------:R-:W-:Y:S02]  /*1f740*/  UIADD3 UR48, UPT, UPT, UR24, 0x1800, URZ ;  /* 0x0000180018307890 */ /* 0x000fe4000fffe0ff */
[----:B------:R-:W-:Y:S01]  /*1f750*/  UIADD3.X UR5, UPT, UPT, URZ, UR5, URZ, UP0, !UPT ;  /* 0x00000005ff057290 */ /* 0x000fe200087fe4ff */
[----:B------:R-:W-:Y:S01]  /*1f760*/  MOV.SPILL R2, UR50 ;  /* 0x0000003200027c02 */ /* 0x000fe20009000f00 */
[----:B------:R-:W-:Y:S02]  /*1f770*/  UIADD3 UR64, UPT, UPT, UR24, 0x2000, URZ ;  /* 0x0000200018407890 */ /* 0x000fe4000fffe0ff */
[----:B------:R-:W-:Y:S01]  /*1f780*/  UIADD3 UR66, UPT, UPT, UR26, 0x20, URZ ;  /* 0x000000201a427890 */ /* 0x000fe2000fffe0ff */
[----:B------:R-:W-:Y:S01]  /*1f790*/  UMOV UR25, URZ ;  /* 0x000000ff00197c82 */ /* 0x000fe20008000000 */
[----:B------:R-:W-:Y:S01]  /*1f7a0*/  UMOV UR35, UR27 ;  /* 0x0000001b00237c82 */ /* 0x000fe20008000000 */
[----:B------:R-:W-:Y:S01]  /*1f7b0*/  UMOV UR36, UR28 ;  /* 0x0000001c00247c82 */ /* 0x000fe20008000000 */
[----:B------:R-:W-:Y:S01]  /*1f7c0*/  UMOV UR37, UR29 ;  /* 0x0000001d00257c82 */ /* 0x000fe20008000000 */
[----:B------:R-:W-:Y:S01]  /*1f7d0*/  UMOV UR33, UR25 ;  /* 0x0000001900217c82 */ /* 0x000fe20008000000 */
[----:B------:R-:W-:Y:S01]  /*1f7e0*/  UMOV UR19, UR27 ;  /* 0x0000001b00137c82 */ /* 0x000fe20008000000 */
[----:B------:R-:W-:Y:S01]  /*1f7f0*/  UMOV UR20, UR28 ;  /* 0x0000001c00147c82 */ /* 0x000fe20008000000 */
[----:B------:R-:W-:Y:S01]  /*1f800*/  UMOV UR21, UR29 ;  /* 0x0000001d00157c82 */ /* 0x000fe20008000000 */
[----:B------:R-:W-:Y:S01]  /*1f810*/  UTMASTG.5D [UR24], [UR4] ;  /* 0x00000018040073b5 */ /* 0x000fe20008020000 */
[----:B------:R-:W-:Y:S01]  /*1f820*/  UMOV UR17, UR25 ;  /* 0x0000001900117c82 */ /* 0x000fe20008000000 */
[----:B------:R-:W-:Y:S01]  /*1f830*/  UMOV UR51, UR27 ;  /* 0x0000001b00337c82 */ /* 0x000fe20008000000 */
[----:B------:R-:W-:Y:S01]  /*1f840*/  UMOV UR52, UR28 ;  /* 0x0000001c00347c82 */ /* 0x000fe20008000000 */
[----:B------:R-:W-:Y:S01]  /*1f850*/  UMOV UR53, UR29 ;  /* 0x0000001d00357c82 */ /* 0x000fe20008000000 */
[----:B------:R-:W-:Y:S01]  /*1f860*/  UMOV UR49, UR25 ;  /* 0x0000001900317c82 */ /* 0x000fe20008000000 */
[----:B------:R-:W-:Y:S01]  /*1f870*/  UMOV UR67, UR27 ;  /* 0x0000001b00437c82 */ /* 0x000fe20008000000 */
[----:B------:R-:W-:Y:S01]  /*1f880*/  UMOV UR68, UR28 ;  /* 0x0000001c00447c82 */ /* 0x000fe20008000000 */
[----:B------:R2:W-:Y:S01]  /*1f890*/  UTMASTG.5D [UR32], [UR4] ;  /* 0x00000020040073b5 */ /* 0x0005e20008020000 */
[----:B------:R-:W-:Y:S01]  /*1f8a0*/  UMOV UR69, UR29 ;  /* 0x0000001d00457c82 */ /* 0x000fe20008000000 */
[----:B------:R-:W-:Y:S01]  /*1f8b0*/  UMOV UR65, UR25 ;  /* 0x0000001900417c82 */ /* 0x000fe20008000000 */
[----:B------:R-:W-:Y:S01]  /*1f8c0*/  UMOV UR30, UR66 ;  /* 0x00000042001e7c82 */ /* 0x000fe20008000000 */
[----:B------:R-:W-:Y:S01]  /*1f8d0*/  UIADD3 UR40, UPT, UPT, UR24, 0x400, URZ ;  /* 0x0000040018287890 */ /* 0x000fe2000fffe0ff */
[----:B------:R-:W-:Y:S01]  /*1f8e0*/  MOV.SPILL R22, UR69 ;  /* 0x0000004500167c02 */ /* 0x000fe20009000f00 */
[----:B------:R-:W-:Y:S01]  /*1f8f0*/  UIADD3 UR10, UPT, UPT, UR26, 0x40, URZ ;  /* 0x000000401a0a7890 */ /* 0x000fe2000fffe0ff */
[----:B------:R-:W-:Y:S01]  /*1f900*/  MOV.SPILL R21, UR68 ;  /* 0x0000004400157c02 */ /* 0x000fe20009000f00 */
[----:B------:R3:W-:Y:S01]  /*1f910*/  UTMASTG.5D [UR16], [UR4] ;  /* 0x00000010040073b5 */ /* 0x0007e20008020000 */
[----:B------:R-:W-:Y:S01]  /*1f920*/  UIADD3 UR8, UPT, UPT, UR24, 0x4000, URZ ;  /* 0x0000400018087890 */ /* 0x000fe2000fffe0ff */
[----:B-1----:R-:W-:Y:S01]  /*1f930*/  MOV.SPILL R3, UR40 ;  /* 0x0000002800037c02 */ /* 0x002fe20009000f00 */
[----:B------:R-:W-:Y:S01]  /*1f940*/  UMOV UR42, UR26 ;  /* 0x0000001a002a7c82 */ /* 0x000fe20008000000 */
[----:B------:R-:W-:Y:S01]  /*1f950*/  UIADD3 UR40, UPT, UPT, UR24, 0x5800, URZ ;  /* 0x0000580018287890 */ /* 0x000fe2000fffe0ff */
[----:B------:R-:W-:Y:S01]  /*1f960*/  MOV.SPILL R5, UR42 ;  /* 0x0000002a00057c02 */ /* 0x000fe20009000f00 */
[----:B------:R-:W-:Y:S01]  /*1f970*/  UIADD3 UR42, UPT, UPT, UR26, 0x58, URZ ;  /* 0x000000581a2a7890 */ /* 0x000fe2000fffe0ff */
[----:B------:R-:W-:Y:S01]  /*1f980*/  MOV.SPILL R20, UR67 ;  /* 0x0000004300147c02 */ /* 0x000fe20009000f00 */
[----:B------:R1:W-:Y:S01]  /*1f990*/  UTMASTG.5D [UR48], [UR4] ;  /* 0x00000030040073b5 */ /* 0x0003e20008020000 */
[----:B------:R-:W-:Y:S01]  /*1f9a0*/  UMOV UR11, UR27 ;  /* 0x0000001b000b7c82 */ /* 0x000fe20008000000 */
[----:B------:R-:W-:Y:S01]  /*1f9b0*/  UMOV UR12, UR28 ;  /* 0x0000001c000c7c82 */ /* 0x000fe20008000000 */
[----:B------:R-:W-:Y:S01]  /*1f9c0*/  UMOV UR13, UR29 ;  /* 0x0000001d000d7c82 */ /* 0x000fe20008000000 */
[----:B------:R-:W-:Y:S01]  /*1f9d0*/  UMOV UR41, 0x40 ;  /* 0x0000004000297882 */ /* 0x000fe20000000000 */
[----:B------:R-:W-:Y:S01]  /*1f9e0*/  UMOV UR43, UR27 ;  /* 0x0000001b002b7c82 */ /* 0x000fe20008000000 */
[----:B------:R-:W-:Y:S01]  /*1f9f0*/  UMOV UR44, UR28 ;  /* 0x0000001c002c7c82 */ /* 0x000fe20008000000 */
[----:B------:R-:W-:Y:S01]  /*1fa00*/  UMOV UR45, UR29 ;  /* 0x0000001d002d7c82 */ /* 0x000fe20008000000 */
[----:B------:R4:W-:Y:S01]  /*1fa10*/  UTMASTG.5D [UR64], [UR4] ;  /* 0x00000040040073b5 */ /* 0x0009e20008020000 */
[----:B------:R-:W-:Y:S01]  /*1fa20*/  UMOV UR9, UR25 ;  /* 0x0000001900097c82 */ /* 0x000fe20008000000 */
[----:B------:R-:W-:Y:S01]  /*1fa30*/  MOV.SPILL R8, UR45 ;  /* 0x0000002d00087c02 */ /* 0x000fe20009000f00 */
[----:B------:R-:W-:Y:S01]  /*1fa40*/  UMOV UR14, UR42 ;  /* 0x0000002a000e7c82 */ /* 0x000fe20008000000 */
[----:B------:R-:W-:Y:S01]  /*1fa50*/  MOV.SPILL R7, UR44 ;  /* 0x0000002c00077c02 */ /* 0x000fe20009000f00 */
[----:B------:R-:W-:Y:S01]  /*1fa60*/  UIADD3 UR74, UPT, UPT, UR26, 0x68, URZ ;  /* 0x000000681a4a7890 */ /* 0x000fe2000fffe0ff */
[----:B------:R-:W-:Y:S01]  /*1fa70*/  MOV.SPILL R6, UR43 ;  /* 0x0000002b00067c02 */ /* 0x000fe20009000f00 */
[----:B------:R-:W-:Y:S01]  /*1fa80*/  UIADD3 UR72, UPT, UPT, UR24, 0x6800, URZ ;  /* 0x0000680018487890 */ /* 0x000fe2000fffe0ff */
[----:B------:R-:W-:Y:S01]  /*1fa90*/  MOV.SPILL R4, UR41 ;  /* 0x0000002900047c02 */ /* 0x000fe20009000f00 */
[----:B------:R-:W-:Y:S01]  /*1faa0*/  UMOV UR41, UR25 ;  /* 0x0000001900297c82 */ /* 0x000fe20008000000 */
[----:B------:R-:W-:Y:S01]  /*1fab0*/  MOV.SPILL R17, UR37 ;  /* 0x0000002500117c02 */ /* 0x000fe20009000f00 */
[----:B------:R-:W-:Y:S01]  /*1fac0*/  UIADD3 UR58, UPT, UPT, UR26, 0x78, URZ ;  /* 0x000000781a3a7890 */ /* 0x000fe2000fffe0ff */
[----:B------:R-:W-:Y:S01]  /*1fad0*/  MOV.SPILL R16, UR36 ;  /* 0x0000002400107c02 */ /* 0x000fe20009000f00 */
[----:B--2---:R-:W-:Y:S01]  /*1fae0*/  UIADD3 UR32, UPT, UPT, UR24, 0xc00, URZ ;  /* 0x00000c0018207890 */ /* 0x004fe2000fffe0ff */
[----:B------:R-:W-:Y:S01]  /*1faf0*/  MOV.SPILL R15, UR35 ;  /* 0x00000023000f7c02 */ /* 0x000fe20009000f00 */
[----:B------:R-:W-:Y:S01]  /*1fb00*/  UIADD3 UR34, UPT, UPT, UR26, 0x48, URZ ;  /* 0x000000481a227890 */ /* 0x000fe2000fffe0ff */
[----:B------:R-:W-:Y:S01]  /*1fb10*/  UMOV UR33, 0x40 ;  /* 0x0000004000217882 */ /* 0x000fe20000000000 */
[----:B------:R-:W-:-:S02]  /*1fb20*/  UIADD3 UR56, UPT, UPT, UR24, 0x7800, URZ ;  /* 0x0000780018387890 */ /* 0x000fc4000fffe0ff */
[----:B------:R-:W-:Y:S01]  /*1fb30*/  MOV.SPILL R12, UR32 ;  /* 0x00000020000c7c02 */ /* 0x000fe20009000f00 */
[----:B------:R-:W-:Y:S01]  /*1fb40*/  UIADD3 UR32, UPT, UPT, UR24, 0x4800, URZ ;  /* 0x0000480018207890 */ /* 0x000fe2000fffe0ff */
[----:B------:R-:W-:Y:S01]  /*1fb50*/  MOV.SPILL R13, UR33 ;  /* 0x00000021000d7c02 */ /* 0x000fe20009000f00 */
[----:B---3--:R-:W-:Y:S02]  /*1fb60*/  UIADD3 UR16, UPT, UPT, UR24, 0x5000, URZ ;  /* 0x0000500018107890 */ /* 0x008fe4000fffe0ff */
[----:B------:R-:W-:Y:S01]  /*1fb70*/  UIADD3 UR18, UPT, UPT, UR26, 0x50, URZ ;  /* 0x000000501a127890 */ /* 0x000fe2000fffe0ff */
[----:B------:R-:W-:Y:S01]  /*1fb80*/  UMOV UR33, UR25 ;  /* 0x0000001900217c82 */ /* 0x000fe20008000000 */
[----:B------:R-:W-:Y:S01]  /*1fb90*/  UMOV UR75, UR27 ;  /* 0x0000001b004b7c82 */ /* 0x000fe20008000000 */
[----:B------:R-:W-:Y:S01]  /*1fba0*/  UMOV UR76, UR28 ;  /* 0x0000001c004c7c82 */ /* 0x000fe20008000000 */
[----:B-1----:R-:W-:Y:S02]  /*1fbb0*/  UIADD3 UR48, UPT, UPT, UR24, 0x6000, URZ ;  /* 0x0000600018307890 */ /* 0x002fe4000fffe0ff */
[----:B------:R-:W-:Y:S01]  /*1fbc0*/  UIADD3 UR50, UPT, UPT, UR26, 0x60, URZ ;  /* 0x000000601a327890 */ /* 0x000fe2000fffe0ff */
[----:B------:R-:W-:Y:S01]  /*1fbd0*/  UMOV UR77, UR29 ;  /* 0x0000001d004d7c82 */ /* 0x000fe20008000000 */
[----:B------:R-:W-:Y:S01]  /*1fbe0*/  UMOV UR73, UR25 ;  /* 0x0000001900497c82 */ /* 0x000fe20008000000 */
[----:B------:R-:W-:Y:S01]  /*1fbf0*/  UMOV UR59, UR27 ;  /* 0x0000001b003b7c82 */ /* 0x000fe20008000000 */
[----:B------:R-:W-:Y:S01]  /*1fc00*/  UMOV UR60, UR28 ;  /* 0x0000001c003c7c82 */ /* 0x000fe20008000000 */
[----:B----4-:R-:W-:-:S02]  /*1fc10*/  UIADD3 UR64, UPT, UPT, UR24, 0x2800, URZ ;  /* 0x0000280018407890 */ /* 0x010fc4000fffe0ff */
[----:B------:R-:W-:Y:S01]  /*1fc20*/  UIADD3 UR66, UPT, UPT, UR26, 0x28, URZ ;  /* 0x000000281a427890 */ /* 0x000fe2000fffe0ff */
[----:B------:R-:W-:Y:S01]  /*1fc30*/  UMOV UR7, UR50 ;  /* 0x0000003200077c82 */ /* 0x000fe20008000000 */
[----:B------:R-:W-:Y:S01]  /*1fc40*/  UMOV UR61, UR29 ;  /* 0x0000001d003d7c82 */ /* 0x000fe20008000000 */
[----:B------:R-:W-:-:S04]  /*1fc50*/  UMOV UR57, UR25 ;  /* 0x0000001900397c82 */ /* 0x000fc80008000000 */
[----:B------:R-:W-:Y:S02]  /*1fc60*/  UMOV UR23, UR66 ;  /* 0x0000004200177c82 */ /* 0x000fe40008000000 */
[----:B------:R1:W-:Y:S01]  /*1fc70*/  UTMASTG.5D [UR64], [UR4] ;  /* 0x00000040040073b5 */ /* 0x0003e20008020000 */
[----:B------:R-:W-:-:S04]  /*1fc80*/  MOV.SPILL R11, UR23 ;  /* 0x00000017000b7c02 */ /* 0x000fc80009000f00 */
[----:B------:R-:W-:Y:S01]  /*1fc90*/  R2UR.FILL UR23, R11 ;  /* 0x000000000b1772ca */ /* 0x000fe200004e0000 */
[----:B-1----:R-:W-:Y:S02]  /*1fca0*/  UIADD3 UR64, UPT, UPT, UR24, 0x3000, URZ ;  /* 0x0000300018407890 */ /* 0x002fe4000fffe0ff */
[----:B------:R-:W-:-:S07]  /*1fcb0*/  UIADD3 UR66, UPT, UPT, UR26, 0x30, URZ ;  /* 0x000000301a427890 */ /* 0x000fce000fffe0ff */
        /* <DEDUP_REMOVED lines=8> */
[----:B------:R2:W-:Y:S01]  /*1fd40*/  UTMASTG.5D [UR8], [UR4] ;  /* 0x00000008040073b5 */ /* 0x0005e20008020000 */
[----:B------:R3:W-:Y:S01]  /*1fd50*/  UTMASTG.5D [UR32], [UR4] ;  /* 0x00000020040073b5 */ /* 0x0007e20008020000 */
[----:B------:R4:W-:Y:S01]  /*1fd60*/  UTMASTG.5D [UR16], [UR4] ;  /* 0x00000010040073b5 */ /* 0x0009e20008020000 */
[----:B------:R5:W-:Y:S01]  /*1fd70*/  UTMASTG.5D [UR40], [UR4] ;  /* 0x00000028040073b5 */ /* 0x000be20008020000 */
[----:B-1----:R-:W-:Y:S02]  /*1fd80*/  R2UR.FILL UR69, R22 ;  /* 0x00000000164572ca */ /* 0x002fe400004e0000 */
[----:B------:R-:W-:Y:S01]  /*1fd90*/  R2UR.FILL UR68, R21 ;  /* 0x00000000154472ca */ /* 0x000fe200004e0000 */
[----:B------:R1:W-:Y:S01]  /*1fda0*/  UTMASTG.5D [UR48], [UR4] ;  /* 0x00000030040073b5 */ /* 0x0003e20008020000 */
[----:B------:R-:W-:-:S02]  /*1fdb0*/  R2UR.FILL UR67, R20 ;  /* 0x00000000144372ca */ /* 0x000fc400004e0000 */
[----:B------:R-:W-:Y:S02]  /*1fdc0*/  R2UR.FILL UR66, R19 ;  /* 0x00000000134272ca */ /* 0x000fe400004e0000 */
[----:B------:R-:W-:Y:S01]  /*1fdd0*/  R2UR.FILL UR64, R18 ;  /* 0x00000000124072ca */ /* 0x000fe200004e0000 */
[----:B--2---:R-:W-:Y:S01]  /*1fde0*/  UMOV UR8, UR34 ;  /* 0x0000002200087c82 */ /* 0x004fe20008000000 */
[----:B------:R-:W-:Y:S01]  /*1fdf0*/  UMOV UR13, UR18 ;  /* 0x00000012000d7c82 */ /* 0x000fe20008000000 */
[----:B------:R-:W-:Y:S01]  /*1fe00*/  UTMASTG.5D [UR72], [UR4] ;  /* 0x00000048040073b5 */ /* 0x000fe20008020000 */
[----:B------:R-:W-:Y:S01]  /*1fe10*/  UMOV UR9, 0x40 ;  /* 0x0000004000097882 */ /* 0x000fe20000000000 */
[----:B---3--:R-:W-:Y:S02]  /*1fe20*/  R2UR.FILL UR37, R17 ;  /* 0x00000000112572ca */ /* 0x008fe400004e0000 */
[----:B------:R-:W-:Y:S02]  /*1fe30*/  R2UR.FILL UR36, R16 ;  /* 0x00000000102472ca */ /* 0x000fe400004e0000 */
[----:B------:R-:W-:-:S04]  /*1fe40*/  R2UR.FILL UR35, R15 ;  /* 0x000000000f2372ca */ /* 0x000fc800004e0000 */
[----:B------:R-:W-:Y:S01]  /*1fe50*/  UTMASTG.5D [UR64], [UR4] ;  /* 0x00000040040073b5 */ /* 0x000fe20008020000 */
[----:B------:R-:W-:Y:S02]  /*1fe60*/  R2UR.FILL UR34, R14 ;  /* 0x000000000e2272ca */ /* 0x000fe400004e0000 */
[----:B------:R-:W-:Y:S01]  /*1fe70*/  R2UR.FILL UR33, R13 ;  /* 0x000000000d2172ca */ /* 0x000fe200004e0000 */
[----:B----4-:R-:W-:Y:S01]  /*1fe80*/  UIADD3 UR16, UPT, UPT, UR24, 0x1400, URZ ;  /* 0x0000140018107890 */ /* 0x010fe2000fffe0ff */
[----:B------:R-:W-:Y:S01]  /*1fe90*/  R2UR.FILL UR32, R12 ;  /* 0x000000000c2072ca */ /* 0x000fe200004e0000 */
[----:B------:R-:W-:Y:S01]  /*1fea0*/  UMOV UR17, 0x40 ;  /* 0x0000004000117882 */ /* 0x000fe20000000000 */
[----:B------:R-:W-:Y:S01]  /*1feb0*/  R2UR.FILL UR18, R9 ;  /* 0x00000000091272ca */ /* 0x000fe200004e0000 */
[----:B------:R-:W-:Y:S01]  /*1fec0*/  UTMASTG.5D [UR56], [UR4] ;  /* 0x00000038040073b5 */ /* 0x000fe20008020000 */
[----:B-----5:R-:W-:Y:S02]  /*1fed0*/  R2UR.FILL UR45, R8 ;  /* 0x00000000082d72ca */ /* 0x020fe400004e0000 */
[----:B------:R-:W-:-:S02]  /*1fee0*/  R2UR.FILL UR44, R7 ;  /* 0x00000000072c72ca */ /* 0x000fc400004e0000 */
[----:B------:R-:W-:Y:S02]  /*1fef0*/  R2UR.FILL UR43, R6 ;  /* 0x00000000062b72ca */ /* 0x000fe400004e0000 */
[----:B------:R-:W-:Y:S02]  /*1ff00*/  R2UR.FILL UR42, R5 ;  /* 0x00000000052a72ca */ /* 0x000fe400004e0000 */
[----:B------:R-:W-:Y:S01]  /*1ff10*/  R2UR.FILL UR41, R4 ;  /* 0x00000000042972ca */ /* 0x000fe200004e0000 */
[----:B-1----:R-:W-:Y:S01]  /*1ff20*/  UIADD3 UR48, UPT, UPT, UR24, 0x1c00, URZ ;  /* 0x00001c0018307890 */ /* 0x002fe2000fffe0ff */
[----:B------:R-:W-:Y:S01]  /*1ff30*/  R2UR.FILL UR40, R3 ;  /* 0x00000000032872ca */ /* 0x000fe200004e0000 */
[----:B------:R-:W-:Y:S01]  /*1ff40*/  UMOV UR49, 0x40 ;  /* 0x0000004000317882 */ /* 0x000fe20000000000 */
[----:B------:R-:W-:-:S11]  /*1ff50*/  R2UR.FILL UR50, R2 ;  /* 0x00000000023272ca */ /* 0x000fd600004e0000 */
[----:B------:R1:W-:Y:S01]  /*1ff60*/  UTMASTG.5D [UR40], [UR4] ;  /* 0x00000028040073b5 */ /* 0x0003e20008020000 */
[----:B------:R2:W-:Y:S01]  /*1ff70*/  UTMASTG.5D [UR32], [UR4] ;  /* 0x00000020040073b5 */ /* 0x0005e20008020000 */
[----:B------:R3:W-:Y:S01]  /*1ff80*/  UTMASTG.5D [UR16], [UR4] ;  /* 0x00000010040073b5 */ /* 0x0007e20008020000 */
[----:B------:R4:W-:Y:S01]  /*1ff90*/  UTMASTG.5D [UR48], [UR4] ;  /* 0x00000030040073b5 */ /* 0x0009e20008020000 */
[----:B-1----:R-:W-:Y:S01]  /*1ffa0*/  UIADD3 UR40, UPT, UPT, UR24, 0x2400, URZ ;  /* 0x0000240018287890 */ /* 0x002fe2000fffe0ff */
[----:B------:R-:W-:Y:S01]  /*1ffb0*/  UMOV UR41, 0x40 ;  /* 0x0000004000297882 */ /* 0x000fe20000000000 */
[----:B------:R-:W-:Y:S01]  /*1ffc0*/  UMOV UR43, UR27 ;  /* 0x0000001b002b7c82 */ /* 0x000fe20008000000 */
[----:B------:R-:W-:Y:S01]  /*1ffd0*/  UMOV UR44, UR28 ;  /* 0x0000001c002c7c82 */ /* 0x000fe20008000000 */
[----:B------:R-:W-:Y:S01]  /*1ffe0*/  UMOV UR45, UR29 ;  /* 0x0000001d002d7c82 */ /* 0x000fe20008000000 */
[----:B------:R-:W-:Y:S01]  /*1fff0*/  UMOV UR42, UR30 ;  /* 0x0000001e002a7c82 */ /* 0x000fe20008000000 */
[----:B--2---:R-:W-:-:S03]  /*20000*/  UIADD3 UR32, UPT, UPT, UR24, 0x2c00, URZ ;  /* 0x00002c0018207890 */ /* 0x004fc6000fffe0ff */
[----:B------:R1:W-:Y:S01]  /*20010*/  UTMASTG.5D [UR40], [UR4] ;  /* 0x00000028040073b5 */ /* 0x0003e20008020000 */
[----:B------:R-:W-:Y:S01]  /*20020*/  UMOV UR33, 0x40 ;  /* 0x0000004000217882 */ /* 0x000fe20000000000 */
[----:B------:R-:W-:Y:S01]  /*20030*/  UMOV UR35, UR27 ;  /* 0x0000001b00237c82 */ /* 0x000fe20008000000 */
[----:B------:R-:W-:Y:S01]  /*20040*/  UMOV UR36, UR28 ;  /* 0x0000001c00247c82 */ /* 0x000fe20008000000 */
[----:B------:R-:W-:Y:S01]  /*20050*/  UMOV UR37, UR29 ;  /* 0x0000001d00257c82 */ /* 0x000fe20008000000 */
[----:B------:R-:W-:Y:S01]  /*20060*/  UMOV UR34, UR23 ;  /* 0x0000001700227c82 */ /* 0x000fe20008000000 */
[----:B---3--:R-:W-:Y:S01]  /*20070*/  UIADD3 UR16, UPT, UPT, UR24, 0x3400, URZ ;  /* 0x0000340018107890 */ /* 0x008fe2000fffe0ff */
[----:B------:R2:W-:Y:S01]  /*20080*/  UTMASTG.5D [UR32], [UR4] ;  /* 0x00000020040073b5 */ /* 0x0005e20008020000 */
[----:B------:R-:W-:Y:S01]  /*20090*/  UMOV UR18, UR22 ;  /* 0x0000001600127c82 */ /* 0x000fe20008000000 */
[----:B----4-:R-:W-:-:S06]  /*200a0*/  UIADD3 UR48, UPT, UPT, UR24, 0x3c00, URZ ;  /* 0x00003c0018307890 */ /* 0x010fcc000fffe0ff */
[----:B------:R3:W-:Y:S01]  /*200b0*/  UTMASTG.5D [UR16], [UR4] ;  /* 0x00000010040073b5 */ /* 0x0007e20008020000 */
[----:B------:R-:W-:Y:S02]  /*200c0*/  UMOV UR50, UR15 ;  /* 0x0000000f00327c82 */ /* 0x000fe40008000000 */
[----:B------:R-:W-:Y:S01]  /*200d0*/  UTMASTG.5D [UR48], [UR4] ;  /* 0x00000030040073b5 */ /* 0x000fe20008020000 */
[----:B-1----:R-:W-:Y:S01]  /*200e0*/  UIADD3 UR40, UPT, UPT, UR24, 0x4400, URZ ;  /* 0x0000440018287890 */ /* 0x002fe2000fffe0ff */
[----:B------:R-:W-:Y:S01]  /*200f0*/  UMOV UR42, UR10 ;  /* 0x0000000a002a7c82 */ /* 0x000fe20008000000 */
[----:B------:R-:W-:Y:S01]  /*20100*/  UMOV UR10, UR14 ;  /* 0x0000000e000a7c82 */ /* 0x000fe20008000000 */
[----:B--2---:R-:W-:-:S06]  /*20110*/  UIADD3 UR32, UPT, UPT, UR24, 0x4c00, URZ ;  /* 0x00004c0018207890 */ /* 0x004fcc000fffe0ff */
[----:B------:R1:W-:Y:S01]  /*20120*/  UTMASTG.5D [UR40], [UR4] ;  /* 0x00000028040073b5 */ /* 0x0003e20008020000 */
[----:B------:R-:W-:Y:S01]  /*20130*/  UMOV UR34, UR8 ;  /* 0x0000000800227c82 */ /* 0x000fe20008000000 */
[----:B------:R-:W-:Y:S02]  /*20140*/  UIADD3 UR8, UPT, UPT, UR24, 0x5c00, URZ ;  /* 0x00005c0018087890 */ /* 0x000fe4000fffe0ff */
[----:B---3--:R-:W-:Y:S01]  /*20150*/  UIADD3 UR16, UPT, UPT, UR24, 0x5400, URZ ;  /* 0x0000540018107890 */ /* 0x008fe2000fffe0ff */
[----:B------:R2:W-:Y:S01]  /*20160*/  UTMASTG.5D [UR32], [UR4] ;  /* 0x00000020040073b5 */ /* 0x0005e20008020000 */
[----:B------:R-:W-:Y:S01]  /*20170*/  UMOV UR18, UR13 ;  /* 0x0000000d00127c82 */ /* 0x000fe20008000000 */
[----:B------:R-:W-:-:S06]  /*20180*/  UMOV UR13, UR29 ;  /* 0x0000001d000d7c82 */ /* 0x000fcc0008000000 */
[----:B------:R3:W-:Y:S01]  /*20190*/  UTMASTG.5D [UR16], [UR4] ;  /* 0x00000010040073b5 */ /* 0x0007e20008020000 */
[----:B------:R4:W-:Y:S01]  /*201a0*/  UTMASTG.5D [UR8], [UR4] ;  /* 0x00000008040073b5 */ /* 0x0009e20008020000 */
[----:B-1----:R-:W-:Y:S01]  /*201b0*/  UIADD3 UR40, UPT, UPT, UR24, 0x6400, URZ ;  /* 0x0000640018287890 */ /* 0x002fe2000fffe0ff */
[----:B------:R-:W-:Y:S01]  /*201c0*/  UMOV UR42, UR7 ;  /* 0x00000007002a7c82 */ /* 0x000fe20008000000 */
[----:B--2---:R-:W-:-:S07]  /*201d0*/  UIADD3 UR32, UPT, UPT, UR24, 0x6c00, URZ ;  /* 0x00006c0018207890 */ /* 0x004fce000fffe0ff */
[----:B------:R2:W-:Y:S01]  /*201e0*/  UTMASTG.5D [UR40], [UR4] ;  /* 0x00000028040073b5 */ /* 0x0005e20008020000 */
[----:B------:R-:W-:Y:S01]  /*201f0*/  UMOV UR34, UR74 ;  /* 0x0000004a00227c82 */ /* 0x000fe20008000000 */
[----:B---3--:R-:W-:Y:S01]  /*20200*/  UIADD3 UR16, UPT, UPT, UR24, 0x7400, URZ ;  /* 0x0000740018107890 */ /* 0x008fe2000fffe0ff */
[----:B------:R2:W-:Y:S01]  /*20210*/  UTMASTG.5D [UR32], [UR4] ;  /* 0x00000020040073b5 */ /* 0x0005e20008020000 */
[----:B------:R-:W-:Y:S01]  /*20220*/  UMOV UR18, UR66 ;  /* 0x0000004200127c82 */ /* 0x000fe20008000000 */
[----:B----4-:R-:W-:-:S06]  /*20230*/  UIADD3 UR8, UPT, UPT, UR24, 0x7c00, URZ ;  /* 0x00007c0018087890 */ /* 0x010fcc000fffe0ff */
[----:B------:R2:W-:Y:S01]  /*20240*/  UTMASTG.5D [UR16], [UR4] ;  /* 0x00000010040073b5 */ /* 0x0005e20008020000 */
[----:B------:R-:W-:Y:S02]  /*20250*/  UMOV UR10, UR58 ;  /* 0x0000003a000a7c82 */ /* 0x000fe40008000000 */
[----:B------:R2:W-:Y:S02]  /*20260*/  UTMASTG.5D [UR8], [UR4] ;  /* 0x00000008040073b5 */ /* 0x0005e40008020000 */
[----:B--2---:R-:W-:Y:S01]  /*20270*/  NOP ;  /* 0x0000000000007918 */ /* 0x004fe20000000000 */
.L_x_385:
[----:B------:R-:W-:Y:S05]  /*20280*/  BSYNC.RECONVERGENT B0 ;  /* 0x0000000000007941 */ /* 0x000fea0003800200 */
.L_x_384:
[----:B------:R0:W-:Y:S01]  /*20290*/  UTMACMDFLUSH ;  /* 0x00000000000079b7 */ /* 0x0001e20000000000 */
[----:B------:R-:W-:Y:S05]  /*202a0*/  BRA.U UP6, `(.L_x_386) ;  /* 0x0000000106047547 */ /* 0x000fea000b800000 */
[----:B------:R-:W-:Y:S05]  /*202b0*/  BPT.TRAP 0x1 ;  /* 0x000000040000795c */ /* 0x000fea0000300000 */
.L_x_386:
[----:B------:R-:W2:Y:S02]  /*202c0*/  SYNCS.PHASECHK.TRANS64.TRYWAIT P0, [UR24+0x280b8], R0 ;  /* 0x0280b800ff0075a7 */ /* 0x000ea40008001118 */
[----:B--2---:R-:W-:Y:S05]  /*202d0*/  @!P0 BRA `(.L_x_387) ;  /* 0x00000024008c8947 */ /* 0x004fea0003800000 */
.L_x_492:
[----:B------:R-:W-:Y:S04]  /*202e0*/  BSSY.RECONVERGENT B0, `(.L_x_388) ;  /* 0x00000ea000007945 */ /* 0x000fe80003800200 */
[----:B------:R-:W-:Y:S05]  /*202f0*/  @!P1 BRA `(.L_x_389) ;  /* 0x0000000c00a09947 */ /* 0x000fea0003800000 */
[----:B------:R-:W2:Y:S01]  /*20300*/  LDCU.64 UR4, c[0x0][0x348] ;  /* 0x00006900ff0477ac */ /* 0x000ea20008000a00 */
[----:B-1----:R-:W-:Y:S01]  /*20310*/  IMAD.U32 R3, RZ, RZ, UR27 ;  /* 0x0000001bff037e24 */ /* 0x002fe2000f8e00ff */
[----:B------:R-:W-:Y:S01]  /*20320*/  MOV.SPILL R23, UR29 ;  /* 0x0000001d00177c02 */ /* 0x000fe20009000f00 */
[----:B------:R-:W-:Y:S01]  /*20330*/  IMAD.U32 R2, RZ, RZ, UR28 ;  /* 0x0000001cff027e24 */ /* 0x000fe2000f8e00ff */
[----:B------:R-:W-:Y:S01]  /*20340*/  UIADD3 UR66, UPT, UPT, UR26, 0xf0, URZ ;  /* 0x000000f01a427890 */ /* 0x000fe2000fffe0ff */
[----:B------:R-:W-:Y:S01]  /*20350*/  IMAD.U32 R0, RZ, RZ, UR29 ;  /* 0x0000001dff007e24 */ /* 0x000fe2000f8e00ff */
[----:B------:R-:W-:Y:S01]  /*20360*/  UIADD3 UR64, UPT, UPT, UR24, 0xf000, URZ ;  /* 0x0000f00018407890 */ /* 0x000fe2000fffe0ff */
[----:B------:R-:W-:Y:S01]  /*20370*/  IMAD.U32 R6, RZ, RZ, UR27 ;  /* 0x0000001bff067e24 */ /* 0x000fe2000f8e00ff */
[----:B------:R-:W-:Y:S01]  /*20380*/  UIADD3 UR18, UPT, UPT, UR26, 0x80, URZ ;  /* 0x000000801a127890 */ /* 0x000fe2000fffe0ff */
[----:B------:R-:W-:Y:S01]  /*20390*/  IMAD.U32 R5, RZ, RZ, UR28 ;  /* 0x0000001cff057e24 */ /* 0x000fe2000f8e00ff */
[----:B------:R-:W-:Y:S01]  /*203a0*/  UIADD3 UR16, UPT, UPT, UR24, 0x8000, URZ ;  /* 0x0000800018107890 */ /* 0x000fe2000fffe0ff */
[----:B------:R-:W-:Y:S01]  /*203b0*/  MOV.SPILL R26, UR66 ;  /* 0x00000042001a7c02 */ /* 0x000fe20009000f00 */
[----:B------:R-:W-:Y:S01]  /*203c0*/  UIADD3 UR34, UPT, UPT, UR26, 0x88, URZ ;  /* 0x000000881a227890 */ /* 0x000fe2000fffe0ff */
[----:B------:R-:W-:Y:S01]  /*203d0*/  MOV.SPILL R25, UR64 ;  /* 0x0000004000197c02 */ /* 0x000fe20009000f00 */
[----:B------:R-:W-:Y:S01]  /*203e0*/  UIADD3 UR32, UPT, UPT, UR24, 0x8800, URZ ;  /* 0x0000880018207890 */ /* 0x000fe2000fffe0ff */
[----:B------:R-:W-:Y:S01]  /*203f0*/  IMAD.U32 R4, RZ, RZ, UR29 ;  /* 0x0000001dff047e24 */ /* 0x000fe2000f8e00ff */
[----:B------:R-:W-:Y:S01]  /*20400*/  UIADD3 UR58, UPT, UPT, UR26, 0x90, URZ ;  /* 0x000000901a3a7890 */ /* 0x000fe2000fffe0ff */
[----:B------:R-:W-:Y:S01]  /*20410*/  MOV.SPILL R22, UR28 ;  /* 0x0000001c00167c02 */ /* 0x000fe20009000f00 */
[----:B--2---:R-:W-:Y:S01]  /*20420*/  UIADD3 UR4, UP0, UPT, UR4, 0x400, URZ ;  /* 0x0000040004047890 */ /* 0x004fe2000ff1e0ff */
[----:B------:R-:W-:Y:S01]  /*20430*/  MOV.SPILL R14, UR34 ;  /* 0x00000022000e7c02 */ /* 0x000fe20009000f00 */
[----:B------:R-:W-:Y:S01]  /*20440*/  UIADD3 UR56, UPT, UPT, UR24, 0x9000, URZ ;  /* 0x0000900018387890 */ /* 0x000fe2000fffe0ff */
[----:B------:R-:W-:Y:S01]  /*20450*/  MOV.SPILL R21, UR27 ;  /* 0x0000001b00157c02 */ /* 0x000fe20009000f00 */
[----:B------:R-:W-:Y:S01]  /*20460*/  UIADD3.X UR5, UPT, UPT, URZ, UR5, URZ, UP0, !UPT ;  /* 0x00000005ff057290 */ /* 0x000fe200087fe4ff */
[----:B------:R-:W-:Y:S01]  /*20470*/  MOV.SPILL R20, UR26 ;  /* 0x0000001a00147c02 */ /* 0x000fe20009000f00 */
[----:B------:R-:W-:Y:S01]  /*20480*/  UIADD3 UR50, UPT, UPT, UR26, 0x98, URZ ;  /* 0x000000981a327890 */ /* 0x000fe2000fffe0ff */
[----:B------:R-:W-:Y:S01]  /*20490*/  MOV.SPILL R18, UR24 ;  /* 0x0000001800127c02 */ /* 0x000fe20009000f00 */
[----:B------:R-:W-:-:S02]  /*204a0*/  UIADD3 UR48, UPT, UPT, UR24, 0x9800, URZ ;  /* 0x0000980018307890 */ /* 0x000fc4000fffe0ff */
[----:B------:R-:W-:Y:S02]  /*204b0*/  UIADD3 UR42, UPT, UPT, UR26, 0xa0, URZ ;  /* 0x000000a01a2a7890 */ /* 0x000fe4000fffe0ff */
[----:B------:R-:W-:Y:S01]  /*204c0*/  UIADD3 UR40, UPT, UPT, UR24, 0xa000, URZ ;  /* 0x0000a00018287890 */ /* 0x000fe2000fffe0ff */
        /* <DEDUP_REMOVED lines=10> */
[----:B------:R-:W-:Y:S01]  /*20570*/  UIADD3 UR9, UPT, UPT, UR26, 0xc8, URZ ;  /* 0x000000c81a097890 */ /* 0x000fe2000fffe0ff */
[----:B------:R-:W-:Y:S01]  /*20580*/  UTMASTG.5D [UR16], [UR4] ;  /* 0x00000010040073b5 */ /* 0x000fe20008020000 */
[----:B------:R-:W-:Y:S01]  /*20590*/  UIADD3 UR7, UPT, UPT, UR24, 0xc800, URZ ;  /* 0x0000c80018077890 */ /* 0x000fe2000fffe0ff */
[----:B------:R-:W-:Y:S01]  /*205a0*/  MOV.SPILL R17, UR37 ;  /* 0x0000002500117c02 */ /* 0x000fe20009000f00 */
[----:B------:R-:W-:Y:S01]  /*205b0*/  UMOV UR33, UR17 ;  /* 0x0000001100217c82 */ /* 0x000fe20008000000 */
        /* <DEDUP_REMOVED lines=18> */
[----:B------:R-:W-:Y:S01]  /*206e0*/  IMAD.U32 R10, RZ, RZ, UR9 ;  /* 0x00000009ff0a7e24 */ /* 0x000fe2000f8e00ff */
[----:B------:R-:W-:Y:S01]  /*206f0*/  UMOV UR23, UR66 ;  /* 0x0000004200177c82 */ /* 0x000fe20008000000 */
[----:B------:R-:W-:Y:S01]  /*20700*/  IMAD.U32 R8, RZ, RZ, UR7 ;  /* 0x00000007ff087e24 */ /* 0x000fe2000f8e00ff */
[----:B------:R-:W-:Y:S01]  /*20710*/  UIADD3 UR9, UPT, UPT, UR26, 0xd0, URZ ;  /* 0x000000d01a097890 */ /* 0x000fe2000fffe0ff */
[----:B------:R-:W-:Y:S01]  /*20720*/  MOV.SPILL R29, UR69 ;  /* 0x00000045001d7c02 */ /* 0x000fe20009000f00 */
[----:B------:R3:W-:Y:S01]  /*20730*/  UTMASTG.5D [UR48], [UR4] ;  /* 0x00000030040073b5 */ /* 0x0007e20008020000 */
[----:B------:R-:W-:Y:S01]  /*20740*/  UIADD3 UR7, UPT, UPT, UR24, 0xd000, URZ ;  /* 0x0000d00018077890 */ /* 0x000fe2000fffe0ff */
[----:B------:R-:W-:Y:S01]  /*20750*/  MOV.SPILL R28, UR68 ;  /* 0x00000044001c7c02 */ /* 0x000fe20009000f00 */
[----:B------:R-:W-:Y:S01]  /*20760*/  UMOV UR30, UR58 ;  /* 0x0000003a001e7c82 */ /* 0x000fe20008000000 */
[----:B------:R-:W-:Y:S01]  /*20770*/  IMAD.U32 R9, RZ, RZ, UR9 ;  /* 0x00000009ff097e24 */ /* 0x000fe2000f8e00ff */
[----:B------:R-:W-:Y:S01]  /*20780*/  UIADD3 UR10, UPT, UPT, UR26, 0xc0, URZ ;  /* 0x000000c01a0a7890 */ /* 0x000fe2000fffe0ff */
[----:B------:R-:W-:Y:S01]  /*20790*/  MOV.SPILL R27, UR67 ;  /* 0x00000043001b7c02 */ /* 0x000fe20009000f00 */
[----:B------:R-:W-:Y:S01]  /*207a0*/  IMAD.U32 R7, RZ, RZ, UR7 ;  /* 0x00000007ff077e24 */ /* 0x000fe2000f8e00ff */
[----:B------:R4:W-:Y:S01]  /*207b0*/  UTMASTG.5D [UR40], [UR4] ;  /* 0x00000028040073b5 */ /* 0x0009e20008020000 */
[----:B------:R-:W-:Y:S01]  /*207c0*/  UIADD3 UR8, UPT, UPT, UR24, 0xc000, URZ ;  /* 0x0000c00018087890 */ /* 0x000fe2000fffe0ff */
[----:B------:R-:W-:Y:S01]  /*207d0*/  MOV.SPILL R24, UR30 ;  /* 0x0000001e00187c02 */ /* 0x000fe20009000f00 */
[----:B------:R-:W-:Y:S01]  /*207e0*/  UMOV UR11, UR27 ;  /* 0x0000001b000b7c82 */ /* 0x000fe20008000000 */
[----:B------:R-:W-:Y:S01]  /*207f0*/  UMOV UR12, UR28 ;  /* 0x0000001c000c7c82 */ /* 0x000fe20008000000 */
[----:B------:R-:W-:Y:S01]  /*20800*/  UMOV UR13, UR29 ;  /* 0x0000001d000d7c82 */ /* 0x000fe20008000000 */
[----:B------:R-:W-:Y:S01]  /*20810*/  UIADD3 UR74, UPT, UPT, UR26, 0xe8, URZ ;  /* 0x000000e81a4a7890 */ /* 0x000fe2000fffe0ff */
[----:B------:R-:W-:Y:S01]  /*20820*/  MOV.SPILL R16, UR36 ;  /* 0x0000002400107c02 */ /* 0x000fe20009000f00 */
[----:B------:R5:W-:Y:S01]  /*20830*/  UTMASTG.5D [UR64], [UR4] ;  /* 0x00000040040073b5 */ /* 0x000be20008020000 */
[----:B------:R-:W-:Y:S01]  /*20840*/  UIADD3 UR72, UPT, UPT, UR24, 0xe800, URZ ;  /* 0x0000e80018487890 */ /* 0x000fe2000fffe0ff */
[----:B------:R-:W-:Y:S01]  /*20850*/  MOV.SPILL R15, UR35 ;  /* 0x00000023000f7c02 */ /* 0x000fe20009000f00 */
[----:B------:R-:W-:Y:S01]  /*20860*/  UMOV UR75, UR27 ;  /* 0x0000001b004b7c82 */ /* 0x000fe20008000000 */
[----:B------:R-:W-:Y:S01]  /*20870*/  UMOV UR76, UR28 ;  /* 0x0000001c004c7c82 */ /* 0x000fe20008000000 */
[----:B-1----:R-:W-:Y:S01]  /*20880*/  UIADD3 UR32, UPT, UPT, UR24, 0x8c00, URZ ;  /* 0x00008c0018207890 */ /* 0x002fe2000fffe0ff */
[----:B------:R-:W-:Y:S01]  /*20890*/  R2UR UR27, R3 ;  /* 0x00000000031b72ca */ /* 0x000fe200000e0000 */
[----:B------:R-:W-:Y:S01]  /*208a0*/  UMOV UR77, UR29 ;  /* 0x0000001d004d7c82 */ /* 0x000fe20008000000 */
[----:B------:R-:W-:Y:S01]  /*208b0*/  UIADD3 UR34, UPT, UPT, UR26, 0xd8, URZ ;  /* 0x000000d81a227890 */ /* 0x000fe2000fffe0ff */
[----:B------:R-:W-:Y:S01]  /*208c0*/  R2UR UR28, R2 ;  /* 0x00000000021c72ca */ /* 0x000fe200000e0000 */
[----:B------:R-:W-:Y:S01]  /*208d0*/  UMOV UR25, UR42 ;  /* 0x0000002a00197c82 */ /* 0x000fe20008000000 */
[----:B------:R-:W-:Y:S01]  /*208e0*/  MOV.SPILL R12, UR32 ;  /* 0x00000020000c7c02 */ /* 0x000fe20009000f00 */
[----:B------:R-:W-:Y:S01]  /*208f0*/  UIADD3 UR32, UPT, UPT, UR24, 0xd800, URZ ;  /* 0x0000d80018207890 */ /* 0x000fe2000fffe0ff */
[----:B------:R-:W-:Y:S01]  /*20900*/  R2UR UR29, R0 ;  /* 0x00000000001d72ca */ /* 0x000fe200000e0000 */
[----:B--2---:R-:W-:Y:S01]  /*20910*/  UIADD3 UR58, UPT, UPT, UR26, 0xf8, URZ ;  /* 0x000000f81a3a7890 */ /* 0x004fe2000fffe0ff */
[----:B------:R-:W-:Y:S01]  /*20920*/  MOV.SPILL R19, UR25 ;  /* 0x0000001900137c02 */ /* 0x000fe20009000f00 */
[----:B------:R-:W-:Y:S01]  /*20930*/  UIADD3 UR56, UPT, UPT, UR24, 0xf800, URZ ;  /* 0x0000f80018387890 */ /* 0x000fe2000fffe0ff */
[----:B------:R-:W-:Y:S01]  /*20940*/  R2UR.FILL UR30, R24 ;  /* 0x00000000181e72ca */ /* 0x000fe200004e0000 */
[----:B------:R-:W-:Y:S01]  /*20950*/  UMOV UR25, UR17 ;  /* 0x0000001100197c82 */ /* 0x000fe20008000000 */
[----:B------:R-:W-:Y:S01]  /*20960*/  UMOV UR9, UR17 ;  /* 0x0000001100097c82 */ /* 0x000fe20008000000 */
[----:B------:R-:W-:Y:S01]  /*20970*/  MOV.SPILL R2, UR25 ;  /* 0x0000001900027c02 */ /* 0x000fe20009000f00 */
[----:B---3--:R-:W-:-:S02]  /*20980*/  UIADD3 UR48, UPT, UPT, UR24, 0xe000, URZ ;  /* 0x0000e00018307890 */ /* 0x008fc4000fffe0ff */
[----:B------:R-:W-:Y:S01]  /*20990*/  UIADD3 UR50, UPT, UPT, UR26, 0xe0, URZ ;  /* 0x000000e01a327890 */ /* 0x000fe2000fffe0ff */
[----:B------:R-:W-:Y:S01]  /*209a0*/  UMOV UR33, 0x40 ;  /* 0x0000004000217882 */ /* 0x000fe20000000000 */
[----:B------:R-:W-:Y:S01]  /*209b0*/  UMOV UR14, UR34 ;  /* 0x00000022000e7c82 */ /* 0x000fe20008000000 */
[----:B------:R-:W-:Y:S01]  /*209c0*/  MOV.SPILL R13, UR33 ;  /* 0x00000021000d7c02 */ /* 0x000fe20009000f00 */
[----:B------:R-:W-:Y:S01]  /*209d0*/  UMOV UR33, UR17 ;  /* 0x0000001100217c82 */ /* 0x000fe20008000000 */
[----:B----4-:R-:W-:Y:S01]  /*209e0*/  UIADD3 UR40, UPT, UPT, UR24, 0x8400, URZ ;  /* 0x0000840018287890 */ /* 0x010fe2000fffe0ff */
[----:B------:R-:W-:Y:S01]  /*209f0*/  UMOV UR73, UR17 ;  /* 0x0000001100497c82 */ /* 0x000fe20008000000 */
[----:B------:R-:W-:Y:S01]  /*20a00*/  UMOV UR7, UR50 ;  /* 0x0000003200077c82 */ /* 0x000fe20008000000 */
[----:B------:R-:W-:Y:S01]  /*20a10*/  UMOV UR41, 0x40 ;  /* 0x0000004000297882 */ /* 0x000fe20000000000 */
[----:B------:R-:W-:Y:S01]  /*20a20*/  UMOV UR42, UR18 ;  /* 0x00000012002a7c82 */ /* 0x000fe20008000000 */
[----:B------:R-:W-:Y:S01]  /*20a30*/  UMOV UR17, 0x40 ;  /* 0x0000004000117882 */ /* 0x000fe20000000000 */
[----:B------:R-:W-:Y:S01]  /*20a40*/  UMOV UR18, UR30 ;  /* 0x0000001e00127c82 */ /* 0x000fe20008000000 */
[----:B-----5:R-:W-:-:S02]  /*20a50*/  UIADD3 UR64, UPT, UPT, UR24, 0xb000, URZ ;  /* 0x0000b00018407890 */ /* 0x020fc4000fffe0ff */
[----:B------:R-:W-:-:S07]  /*20a60*/  UIADD3 UR66, UPT, UPT, UR26, 0xb0, URZ ;  /* 0x000000b01a427890 */ /* 0x000fce000fffe0ff */
[----:B------:R-:W-:Y:S02]  /*20a70*/  UMOV UR22, UR66 ;  /* 0x0000004200167c82 */ /* 0x000fe40008000000 */
[----:B------:R1:W-:Y:S02]  /*20a80*/  UTMASTG.5D [UR64], [UR4] ;  /* 0x00000040040073b5 */ /* 0x0003e40008020000 */
[----:B-1----:R-:W-:Y:S01]  /*20a90*/  UIADD3 UR64, UPT, UPT, UR24, 0xb800, URZ ;  /* 0x0000b80018407890 */ /* 0x002fe2000fffe0ff */
[----:B------:R-:W-:Y:S01]  /*20aa0*/  R2UR UR24, R7 ;  /* 0x00000000071872ca */ /* 0x000fe200000e0000 */
[----:B------:R-:W-:Y:S01]  /*20ab0*/  UIADD3 UR66, UPT, UPT, UR26, 0xb8, URZ ;  /* 0x000000b81a427890 */ /* 0x000fe2000fffe0ff */
[----:B------:R-:W-:Y:S02]  /*20ac0*/  R2UR UR26, R9 ;  /* 0x00000000091a72ca */ /* 0x000fe400000e0000 */
[----:B------:R-:W-:Y:S02]  /*20ad0*/  MOV.SPILL R9, UR28 ;  /* 0x0000001c00097c02 */ /* 0x000fe40009000f00 */
[----:B------:R-:W-:-:S02]  /*20ae0*/  MOV.SPILL R7, UR27 ;  /* 0x0000001b00077c02 */ /* 0x000fc40009000f00 */
[----:B------:R-:W-:Y:S01]  /*20af0*/  R2UR UR27, R6 ;  /* 0x00000000061b72ca */ /* 0x000fe200000e0000 */
[----:B------:R-:W-:Y:S01]  /*20b00*/  UMOV UR15, UR66 ;  /* 0x00000042000f7c82 */ /* 0x000fe20008000000 */
[----:B------:R1:W-:Y:S01]  /*20b10*/  UTMASTG.5D [UR64], [UR4] ;  /* 0x00000040040073b5 */ /* 0x0003e20008020000 */
[----:B------:R-:W-:Y:S02]  /*20b20*/  R2UR UR28, R5 ;  /* 0x00000000051c72ca */ /* 0x000fe400000e0000 */
[----:B------:R-:W-:Y:S02]  /*20b30*/  MOV.SPILL R0, UR24 ;  /* 0x0000001800007c02 */ /* 0x000fe40009000f00 */
[----:B------:R-:W-:Y:S02]  /*20b40*/  MOV.SPILL R3, UR26 ;  /* 0x0000001a00037c02 */ /* 0x000fe40009000f00 */
[----:B------:R-:W-:Y:S01]  /*20b50*/  R2UR UR24, R8 ;  /* 0x00000000081872ca */ /* 0x000fe200000e0000 */
[----:B------:R2:W-:Y:S01]  /*20b60*/  UTMASTG.5D [UR8], [UR4] ;  /* 0x00000008040073b5 */ /* 0x0005e20008020000 */
[----:B------:R-:W-:-:S02]  /*20b70*/  R2UR UR26, R10 ;  /* 0x000000000a1a72ca */ /* 0x000fc400000e0000 */
[----:B-1----:R-:W-:Y:S02]  /*20b80*/  R2UR.FILL UR64, R25 ;  /* 0x00000000194072ca */ /* 0x002fe400004e0000 */
[----:B------:R-:W-:Y:S02]  /*20b90*/  MOV.SPILL R25, UR29 ;  /* 0x0000001d00197c02 */ /* 0x000fe40009000f00 */
[----:B------:R-:W-:Y:S02]  /*20ba0*/  R2UR UR29, R4 ;  /* 0x00000000041d72ca */ /* 0x000fe400000e0000 */
[----:B------:R-:W-:-:S05]  /*20bb0*/  R2UR.FILL UR69, R29 ;  /* 0x000000001d4572ca */ /* 0x000fca00004e0000 */
[----:B--2---:R-:W-:Y:S01]  /*20bc0*/  UMOV UR8, UR26 ;  /* 0x0000001a00087c82 */ /* 0x004fe20008000000 */
[----:B------:R-:W-:Y:S01]  /*20bd0*/  R2UR.FILL UR68, R28 ;  /* 0x000000001c4472ca */ /* 0x000fe200004e0000 */
[----:B------:R-:W-:Y:S01]  /*20be0*/  UMOV UR9, 0x40 ;  /* 0x0000004000097882 */ /* 0x000fe20000000000 */
[----:B------:R-:W-:Y:S02]  /*20bf0*/  R2UR.FILL UR67, R27 ;  /* 0x000000001b4372ca */ /* 0x000fe400004e0000 */
[----:B------:R-:W-:Y:S01]  /*20c00*/  R2UR.FILL UR66, R26 ;  /* 0x000000001a4272ca */ /* 0x000fe200004e0000 */
[----:B------:R1:W-:Y:S02]  /*20c10*/  UTMASTG.5D [UR24], [UR4] ;  /* 0x00000018040073b5 */ /* 0x0003e40008020000 */
[----:B-1----:R-:W-:Y:S02]  /*20c20*/  R2UR.FILL UR29, R25 ;  /* 0x00000000191d72ca */ /* 0x002fe400004e0000 */
[----:B------:R-:W-:-:S02]  /*20c30*/  R2UR.FILL UR28, R9 ;  /* 0x00000000091c72ca */ /* 0x000fc400004e0000 */
[----:B------:R-:W-:Y:S02]  /*20c40*/  R2UR.FILL UR27, R7 ;  /* 0x00000000071b72ca */ /* 0x000fe400004e0000 */
[----:B------:R-:W-:Y:S02]  /*20c50*/  R2UR.FILL UR26, R3 ;  /* 0x00000000031a72ca */ /* 0x000fe400004e0000 */
[----:B------:R-:W-:Y:S02]  /*20c60*/  R2UR.FILL UR25, R2 ;  /* 0x00000000021972ca */ /* 0x000fe400004e0000 */
[----:B------:R-:W-:-:S09]  /*20c70*/  R2UR.FILL UR24, R0 ;  /* 0x00000000001872ca */ /* 0x000fd200004e0000 */
[----:B------:R-:W-:-:S04]  /*20c80*/  UMOV UR13, UR26 ;  /* 0x0000001a000d7c82 */ /* 0x000fc80008000000 */
[----:B------:R1:W-:Y:S01]  /*20c90*/  UTMASTG.5D [UR24], [UR4] ;  /* 0x00000018040073b5 */ /* 0x0003e20008020000 */
[----:B------:R2:W-:Y:S01]  /*20ca0*/  UTMASTG.5D [UR32], [UR4] ;  /* 0x00000020040073b5 */ /* 0x0005e20008020000 */
[----:B------:R3:W-:Y:S01]  /*20cb0*/  UTMASTG.5D [UR48], [UR4] ;  /* 0x00000030040073b5 */ /* 0x0007e20008020000 */
[----:B------:R-:W-:Y:S01]  /*20cc0*/  UTMASTG.5D [UR72], [UR4] ;  /* 0x00000048040073b5 */ /* 0x000fe20008020000 */
[----:B------:R-:W-:Y:S01]  /*20cd0*/  UTMASTG.5D [UR64], [UR4] ;  /* 0x00000040040073b5 */ /* 0x000fe20008020000 */
[----:B-1----:R-:W-:Y:S02]  /*20ce0*/  R2UR.FILL UR24, R18 ;  /* 0x00000000121872ca */ /* 0x002fe400004e0000 */
[----:B------:R-:W-:Y:S01]  /*20cf0*/  R2UR.FILL UR29, R23 ;  /* 0x00000000171d72ca */ /* 0x000fe200004e0000 */
[----:B------:R-:W-:Y:S01]  /*20d00*/  UTMASTG.5D [UR56], [UR4] ;  /* 0x00000038040073b5 */ /* 0x000fe20008020000 */
[----:B------:R-:W-:Y:S02]  /*20d10*/  R2UR.FILL UR28, R22 ;  /* 0x00000000161c72ca */ /* 0x000fe400004e0000 */
[----:B------:R-:W-:-:S02]  /*20d20*/  R2UR.FILL UR27, R21 ;  /* 0x00000000151b72ca */ /* 0x000fc400004e0000 */
[----:B--2---:R-:W-:Y:S02]  /*20d30*/  R2UR.FILL UR37, R17 ;  /* 0x00000000112572ca */ /* 0x004fe400004e0000 */
[----:B------:R-:W-:Y:S01]  /*20d40*/  R2UR.FILL UR36, R16 ;  /* 0x00000000102472ca */ /* 0x000fe200004e0000 */
[----:B------:R1:W-:Y:S01]  /*20d50*/  UTMASTG.5D [UR40], [UR4] ;  /* 0x00000028040073b5 */ /* 0x0003e20008020000 */
[----:B------:R-:W-:Y:S01]  /*20d60*/  R2UR.FILL UR35, R15 ;  /* 0x000000000f2372ca */ /* 0x000fe200004e0000 */
[----:B------:R-:W-:Y:S01]  /*20d70*/  UIADD3 UR16, UPT, UPT, UR24, 0x9400, URZ ;  /* 0x0000940018107890 */ /* 0x000fe2000fffe0ff */
[----:B------:R-:W-:Y:S01]  /*20d80*/  R2UR.FILL UR34, R14 ;  /* 0x000000000e2272ca */ /* 0x000fe200004e0000 */
[----:B------:R-:W-:Y:S01]  /*20d90*/  UMOV UR21, UR29 ;  /* 0x0000001d00157c82 */ /* 0x000fe20008000000 */
[----:B------:R-:W-:Y:S01]  /*20da0*/  R2UR.FILL UR33, R13 ;  /* 0x000000000d2172ca */ /* 0x000fe200004e0000 */
[----:B------:R-:W-:Y:S01]  /*20db0*/  UMOV UR20, UR28 ;  /* 0x0000001c00147c82 */ /* 0x000fe20008000000 */
[----:B------:R-:W-:Y:S01]  /*20dc0*/  R2UR.FILL UR32, R12 ;  /* 0x000000000c2072ca */ /* 0x000fe200004e0000 */
[----:B------:R-:W-:Y:S01]  /*20dd0*/  UMOV UR19, UR27 ;  /* 0x0000001b00137c82 */ /* 0x000fe20008000000 */
[----:B------:R-:W-:Y:S01]  /*20de0*/  R2UR.FILL UR25, R19 ;  /* 0x00000000131972ca */ /* 0x000fe200004e0000 */
[----:B---3--:R-:W-:Y:S01]  /*20df0*/  UIADD3 UR48, UPT, UPT, UR24, 0x9c00, URZ ;  /* 0x00009c0018307890 */ /* 0x008fe2000fffe0ff */
[----:B------:R-:W-:Y:S01]  /*20e00*/  R2UR.FILL UR50, R11 ;  /* 0x000000000b3272ca */ /* 0x000fe200004e0000 */
[----:B------:R-:W-:Y:S01]  /*20e10*/  UMOV UR49, 0x40 ;  /* 0x0000004000317882 */ /* 0x000fe20000000000 */
[----:B------:R-:W-:Y:S01]  /*20e20*/  UMOV UR51, UR27 ;  /* 0x0000001b00337c82 */ /* 0x000fe20008000000 */
[----:B------:R-:W-:Y:S01]  /*20e30*/  UMOV UR52, UR28 ;  /* 0x0000001c00347c82 */ /* 0x000fe20008000000 */
[----:B------:R-:W-:Y:S01]  /*20e40*/  UMOV UR53, UR29 ;  /* 0x0000001d00357c82 */ /* 0x000fe20008000000 */
[----:B------:R-:W-:Y:S01]  /*20e50*/  UMOV UR11, UR27 ;  /* 0x0000001b000b7c82 */ /* 0x000fe20008000000 */
[----:B------:R-:W-:Y:S01]  /*20e60*/  UMOV UR12, UR28 ;  /* 0x0000001c000c7c82 */ /* 0x000fe20008000000 */
[----:B------:R-:W-:-:S02]  /*20e70*/  R2UR.FILL UR26, R20 ;  /* 0x00000000141a72ca */ /* 0x000fc400004e0000 */
[----:B------:R2:W-:Y:S01]  /*20e80*/  UTMASTG.5D [UR32], [UR4] ;  /* 0x00000020040073b5 */ /* 0x0005e20008020000 */
[----:B------:R3:W-:Y:S03]  /*20e90*/  UTMASTG.5D [UR16], [UR4] ;  /* 0x00000010040073b5 */ /* 0x0007e60008020000 */
[----:B------:R4:W-:Y:S01]  /*20ea0*/  UTMASTG.5D [UR48], [UR4] ;  /* 0x00000030040073b5 */ /* 0x0009e20008020000 */
[----:B-1----:R-:W-:Y:S01]  /*20eb0*/  UIADD3 UR40, UPT, UPT, UR24, 0xa400, URZ ;  /* 0x0000a40018287890 */ /* 0x002fe2000fffe0ff */
[----:B------:R-:W-:Y:S01]  /*20ec0*/  UMOV UR43, UR27 ;  /* 0x0000001b002b7c82 */ /* 0x000fe20008000000 */
[----:B------:R-:W-:Y:S01]  /*20ed0*/  UMOV UR44, UR28 ;  /* 0x0000001c002c7c82 */ /* 0x000fe20008000000 */
[----:B------:R-:W-:Y:S01]  /*20ee0*/  UMOV UR45, UR29 ;  /* 0x0000001d002d7c82 */ /* 0x000fe20008000000 */
[----:B------:R-:W-:-:S05]  /*20ef0*/  UMOV UR42, UR25 ;  /* 0x00000019002a7c82 */ /* 0x000fca0008000000 */
[----:B------:R1:W-:Y:S01]  /*20f00*/  UTMASTG.5D [UR40], [UR4] ;  /* 0x00000028040073b5 */ /* 0x0003e20008020000 */
[----:B--2---:R-:W-:Y:S01]  /*20f10*/  UIADD3 UR32, UPT, UPT, UR24, 0xac00, URZ ;  /* 0x0000ac0018207890 */ /* 0x004fe2000fffe0ff */
[----:B------:R-:W-:Y:S01]  /*20f20*/  UMOV UR33, 0x40 ;  /* 0x0000004000217882 */ /* 0x000fe20000000000 */
[----:B------:R-:W-:Y:S01]  /*20f30*/  UMOV UR35, UR27 ;  /* 0x0000001b00237c82 */ /* 0x000fe20008000000 */
[----:B------:R-:W-:Y:S01]  /*20f40*/  UMOV UR36, UR28 ;  /* 0x0000001c00247c82 */ /* 0x000fe20008000000 */
[----:B------:R-:W-:Y:S01]  /*20f50*/  UMOV UR37, UR29 ;  /* 0x0000001d00257c82 */ /* 0x000fe20008000000 */
[----:B------:R-:W-:Y:S01]  /*20f60*/  UMOV UR34, UR23 ;  /* 0x0000001700227c82 */ /* 0x000fe20008000000 */
[----:B---3--:R-:W-:-:S03]  /*20f70*/  UIADD3 UR16, UPT, UPT, UR24, 0xb400, URZ ;  /* 0x0000b40018107890 */ /* 0x008fc6000fffe0ff */
[----:B------:R2:W-:Y:S01]  /*20f80*/  UTMASTG.5D [UR32], [UR4] ;  /* 0x00000020040073b5 */ /* 0x0005e20008020000 */
[----:B------:R-:W-:Y:S01]  /*20f90*/  UMOV UR18, UR22 ;  /* 0x0000001600127c82 */ /* 0x000fe20008000000 */
[----:B----4-:R-:W-:-:S04]  /*20fa0*/  UIADD3 UR48, UPT, UPT, UR24, 0xbc00, URZ ;  /* 0x0000bc0018307890 */ /* 0x010fc8000fffe0ff */
[----:B------:R3:W-:Y:S01]  /*20fb0*/  UTMASTG.5D [UR16], [UR4] ;  /* 0x00000010040073b5 */ /* 0x0007e20008020000 */
[----:B------:R-:W-:-:S04]  /*20fc0*/  UMOV UR50, UR15 ;  /* 0x0000000f00327c82 */ /* 0x000fc80008000000 */
[----:B------:R-:W-:Y:S01]  /*20fd0*/  UTMASTG.5D [UR48], [UR4] ;  /* 0x00000030040073b5 */ /* 0x000fe20008020000 */
[----:B-1----:R-:W-:Y:S01]  /*20fe0*/  UIADD3 UR40, UPT, UPT, UR24, 0xc400, URZ ;  /* 0x0000c40018287890 */ /* 0x002fe2000fffe0ff */
[----:B------:R-:W-:Y:S01]  /*20ff0*/  UMOV UR42, UR10 ;  /* 0x0000000a002a7c82 */ /* 0x000fe20008000000 */
[----:B------:R-:W-:-:S07]  /*21000*/  UMOV UR10, UR14 ;  /* 0x0000000e000a7c82 */ /* 0x000fce0008000000 */
[----:B------:R1:W-:Y:S01]  /*21010*/  UTMASTG.5D [UR40], [UR4] ;  /* 0x00000028040073b5 */ /* 0x0003e20008020000 */
[----:B--2---:R-:W-:Y:S01]  /*21020*/  UIADD3 UR32, UPT, UPT, UR24, 0xcc00, URZ ;  /* 0x0000cc0018207890 */ /* 0x004fe2000fffe0ff */
[----:B------:R-:W-:Y:S01]  /*21030*/  UMOV UR34, UR8 ;  /* 0x0000000800227c82 */ /* 0x000fe20008000000 */
[----:B------:R-:W-:Y:S02]  /*21040*/  UIADD3 UR8, UPT, UPT, UR24, 0xdc00, URZ ;  /* 0x0000dc0018087890 */ /* 0x000fe4000fffe0ff */
[----:B---3--:R-:W-:-:S05]  /*21050*/  UIADD3 UR16, UPT, UPT, UR24, 0xd400, URZ ;  /* 0x0000d40018107890 */ /* 0x008fca000fffe0ff */
[----:B------:R2:W-:Y:S01]  /*21060*/  UTMASTG.5D [UR32], [UR4] ;  /* 0x00000020040073b5 */ /* 0x0005e20008020000 */
[----:B------:R-:W-:Y:S01]  /*21070*/  UMOV UR18, UR13 ;  /* 0x0000000d00127c82 */ /* 0x000fe20008000000 */
[----:B------:R-:W-:Y:S02]  /*21080*/  UMOV UR13, UR29 ;  /* 0x0000001d000d7c82 */ /* 0x000fe40008000000 */
[----:B------:R3:W-:Y:S01]  /*21090*/  UTMASTG.5D [UR16], [UR4] ;  /* 0x00000010040073b5 */ /* 0x0007e20008020000 */
[----:B------:R4:W-:Y:S01]  /*210a0*/  UTMASTG.5D [UR8], [UR4] ;  /* 0x00000008040073b5 */ /* 0x0009e20008020000 */
[----:B-1----:R-:W-:Y:S01]  /*210b0*/  UIADD3 UR40, UPT, UPT, UR24, 0xe400, URZ ;  /* 0x0000e40018287890 */ /* 0x002fe2000fffe0ff */
[----:B------:R-:W-:-:S08]  /*210c0*/  UMOV UR42, UR7 ;  /* 0x00000007002a7c82 */ /* 0x000fd00008000000 */
[----:B------:R1:W-:Y:S01]  /*210d0*/  UTMASTG.5D [UR40], [UR4] ;  /* 0x00000028040073b5 */ /* 0x0003e20008020000 */
[----:B--2---:R-:W-:Y:S01]  /*210e0*/  UIADD3 UR32, UPT, UPT, UR24, 0xec00, URZ ;  /* 0x0000ec0018207890 */ /* 0x004fe2000fffe0ff */
[----:B------:R-:W-:Y:S01]  /*210f0*/  UMOV UR34, UR74 ;  /* 0x0000004a00227c82 */ /* 0x000fe20008000000 */
[----:B---3--:R-:W-:-:S07]  /*21100*/  UIADD3 UR16, UPT, UPT, UR24, 0xf400, URZ ;  /* 0x0000f40018107890 */ /* 0x008fce000fffe0ff */
[----:B------:R1:W-:Y:S01]  /*21110*/  UTMASTG.5D [UR32], [UR4] ;  /* 0x00000020040073b5 */ /* 0x0003e20008020000 */
[----:B------:R-:W-:Y:S01]  /*21120*/  UMOV UR18, UR66 ;  /* 0x0000004200127c82 */ /* 0x000fe20008000000 */
[----:B----4-:R-:W-:Y:S01]  /*21130*/  UIADD3 UR8, UPT, UPT, UR24, 0xfc00, URZ ;  /* 0x0000fc0018087890 */ /* 0x010fe2000fffe0ff */
[----:B------:R1:W-:Y:S01]  /*21140*/  UTMASTG.5D [UR16], [UR4] ;  /* 0x00000010040073b5 */ /* 0x0003e20008020000 */
[----:B------:R-:W-:-:S07]  /*21150*/  UMOV UR10, UR58 ;  /* 0x0000003a000a7c82 */ /* 0x000fce0008000000 */
[----:B------:R1:W-:Y:S02]  /*21160*/  UTMASTG.5D [UR8], [UR4] ;  /* 0x00000008040073b5 */ /* 0x0003e40008020000 */
[----:B-1----:R-:W-:Y:S01]  /*21170*/  NOP ;  /* 0x0000000000007918 */ /* 0x002fe20000000000 */
.L_x_389:
[----:B------:R-:W-:Y:S05]  /*21180*/  BSYNC.RECONVERGENT B0 ;  /* 0x0000000000007941 */ /* 0x000fea0003800200 */
.L_x_388:
[----:B------:R0:W-:Y:S01]  /*21190*/  UTMACMDFLUSH ;  /* 0x00000000000079b7 */ /* 0x0001e20000000000 */
[----:B------:R-:W-:-:S04]  /*211a0*/  DEPBAR.LE SB0, 0x1 ;  /* 0x000080400000791a */ /* 0x000fc80000000000 */
[----:B------:R-:W-:Y:S05]  /*211b0*/  BRA.U UP6, `(.L_x_390) ;  /* 0x0000000106047547 */ /* 0x000fea000b800000 */
[----:B------:R-:W-:Y:S05]  /*211c0*/  BPT.TRAP 0x1 ;  /* 0x000000040000795c */ /* 0x000fea0000300000 */
.L_x_390:
[----:B------:R-:W-:-:S04]  /*211d0*/  UIADD3 UR4, UPT, UPT, UR24, 0x280c0, URZ ;  /* 0x000280c018047890 */ /* 0x000fc8000fffe0ff */
[----:B------:R-:W-:-:S09]  /*211e0*/  UPRMT UR4, UR6, 0x654, UR4 ;  /* 0x0000065406047896 */ /* 0x000fd20008000004 */
[----:B------:R-:W-:Y:S01]  /*211f0*/  SYNCS.ARRIVE.TRANS64.RED.A1T0 RZ, [UR4], RZ ;  /* 0x000000ffffff79a7 */ /* 0x000fe20008100404 */
[----:B------:R-:W-:-:S04]  /*21200*/  DEPBAR.LE SB0, 0x0 ;  /* 0x000080000000791a */ /* 0x000fc80000000000 */
[----:B------:R-:W-:Y:S05]  /*21210*/  BRA.U UP6, `(.L_x_391) ;  /* 0x0000000106047547 */ /* 0x000fea000b800000 */
[----:B------:R-:W-:Y:S05]  /*21220*/  BPT.TRAP 0x1 ;  /* 0x000000040000795c */ /* 0x000fea0000300000 */
.L_x_391:
[----:B------:R-:W-:Y:S01]  /*21230*/  UIADD3 UR4, UPT, UPT, UR24, 0x280c8, URZ ;  /* 0x000280c818047890 */ /* 0x000fe2000fffe0ff */
[----:B------:R-:W-:Y:S02]  /*21240*/  IMAD.MOV.U32 R2, RZ, RZ, 0xffff ;  /* 0x0000ffffff027424 */ /* 0x000fe400078e00ff */
[----:B-1----:R-:W-:Y:S01]  /*21250*/  IMAD.MOV.U32 R0, RZ, RZ, 0x1 ;  /* 0x00000001ff007424 */ /* 0x002fe200078e00ff */
[----:B------:R-:W-:-:S09]  /*21260*/  UPRMT UR4, UR6, 0x654, UR4 ;  /* 0x0000065406047896 */ /* 0x000fd20008000004 */
[----:B------:R-:W-:Y:S01]  /*21270*/  SYNCS.ARRIVE.TRANS64.RED.A1T0 RZ, [UR4], RZ ;  /* 0x000000ffffff79a7 */ /* 0x000fe20008100404 */
[----:B------:R-:W1:Y:S01]  /*21280*/  LDS R3, [UR24+0x280e0] ;  /* 0x0280e018ff037984 */ /* 0x000e620008000800 */
[----:B------:R-:W-:Y:S02]  /*21290*/  UMOV UR4, 0x40 ;  /* 0x0000004000047882 */ /* 0x000fe40000000000 */
[----:B------:R-:W-:Y:S01]  /*212a0*/  ULEA UR5, UR6, UR4, 0x18 ;  /* 0x0000000406057291 */ /* 0x000fe2000f8ec0ff */
[----:B------:R-:W-:-:S08]  /*212b0*/  NOP ;  /* 0x0000000000007918 */ /* 0x000fd00000000000 */
[----:B------:R-:W2:Y:S01]  /*212c0*/  LDS R5, [UR5+0x14] ;  /* 0x00001405ff057984 */ /* 0x000ea20008000800 */
[----:B-1----:R-:W-:-:S04]  /*212d0*/  LOP3.LUT R3, R3, 0xffff, RZ, 0xc0, !PT ;  /* 0x0000ffff03037812 */ /* 0x002fc800078ec0ff */
[----:B------:R-:W-:-:S04]  /*212e0*/  SHF.R.U32.HI R3, RZ, 0x5, R3 ;  /* 0x00000005ff037819 */ /* 0x000fc80000011603 */
[-C--:B------:R-:W-:Y:S02]  /*212f0*/  SHF.L.U32 R2, R2, R3.reuse, RZ ;  /* 0x0000000302027219 */ /* 0x080fe400000006ff */
[----:B------:R-:W-:Y:S02]  /*21300*/  SHF.L.U32 R0, R0, R3, RZ ;  /* 0x0000000300007219 */ /* 0x000fe400000006ff */
[----:B--2---:R-:W-:-:S04]  /*21310*/  LOP3.LUT R5, R5, R2, RZ, 0xc0, !PT ;  /* 0x0000000205057212 */ /* 0x004fc800078ec0ff */
[----:B------:R-:W-:-:S13]  /*21320*/  ISETP.NE.AND P0, PT, R5, R2, PT ;  /* 0x000000020500720c */ /* 0x000fda0003f05270 */
[----:B------:R-:W-:Y:S05]  /*21330*/  @P0 BRA `(.L_x_392) ;  /* 0x00000000005c0947 */ /* 0x000fea0003800000 */
[----:B------:R-:W1:Y:S02]  /*21340*/  LDS R3, [UR5+0x18] ;  /* 0x00001805ff037984 */ /* 0x000e640008000800 */
[----:B-1----:R-:W-:-:S04]  /*21350*/  LOP3.LUT R3, R3, R0, RZ, 0xc0, !PT ;  /* 0x0000000003037212 */ /* 0x002fc800078ec0ff */
[----:B------:R-:W-:-:S13]  /*21360*/  ISETP.NE.AND P0, PT, R3, R0, PT ;  /* 0x000000000300720c */ /* 0x000fda0003f05270 */
[----:B------:R-:W-:Y:S05]  /*21370*/  @P0 BRA `(.L_x_393) ;  /* 0x0000000000400947 */ /* 0x000fea0003800000 */
[----:B------:R-:W-:Y:S01]  /*21380*/  R2UR UR4, R2 ;  /* 0x00000000020472ca */ /* 0x000fe200000e0000 */
[----:B------:R-:W1:Y:S01]  /*21390*/  S2R R3, SR_LANEID ;  /* 0x0000000000037919 */ /* 0x000e620000000000 */
[----:B------:R-:W-:-:S04]  /*213a0*/  LOP3.LUT R4, RZ, R0, RZ, 0x33, !PT ;  /* 0x00000000ff047212 */ /* 0x000fc800078e33ff */
[----:B------:R-:W2:Y:S07]  /*213b0*/  REDUX UR7, R4 ;  /* 0x00000000040773c4 */ /* 0x000eae0000000000 */
[----:B------:R-:W-:-:S03]  /*213c0*/  ULOP3.LUT UR6, URZ, UR4, URZ, 0x33, !UPT ;  /* 0x00000004ff067292 */ /* 0x000fc6000f8e33ff */
[----:B------:R-:W-:Y:S02]  /*213d0*/  VOTEU.ANY UR4, UPT, PT ;  /* 0x0000000000047886 */ /* 0x000fe400038e0100 */
[----:B------:R-:W-:Y:S01]  /*213e0*/  UFLO.U32 UR4, UR4 ;  /* 0x00000004000472bd */ /* 0x000fe200080e0000 */
[----:B------:R-:W-:-:S04]  /*213f0*/  IMAD.U32 R2, RZ, RZ, UR6 ;  /* 0x00000006ff027e24 */ /* 0x000fc8000f8e00ff */
[----:B------:R-:W3:Y:S02]  /*21400*/  REDUX UR8, R2 ;  /* 0x00000000020873c4 */ /* 0x000ee40000000000 */
[----:B------:R4:W-:Y:S01]  /*21410*/  UTCATOMSWS.AND URZ, UR6 ;  /* 0x0000000600ff79e3 */ /* 0x0009e20008000000 */
[----:B--2---:R-:W-:Y:S01]  /*21420*/  IMAD.U32 R0, RZ, RZ, UR7 ;  /* 0x00000007ff007e24 */ /* 0x004fe2000f8e00ff */
[----:B-1----:R-:W-:Y:S01]  /*21430*/  ISETP.EQ.U32.AND P0, PT, R3, UR4, PT ;  /* 0x0000000403007c0c */ /* 0x002fe2000bf02070 */
[----:B---3--:R-:W-:-:S12]  /*21440*/  IMAD.U32 R3, RZ, RZ, UR8 ;  /* 0x00000008ff037e24 */ /* 0x008fd8000f8e00ff */
[----:B------:R4:W-:Y:S04]  /*21450*/  @P0 ATOMS.AND RZ, [UR5+0x14], R3 ;  /* 0x00001403ffff098c */ /* 0x0009e8000a800005 */
[----:B------:R4:W-:Y:S01]  /*21460*/  @P0 ATOMS.AND RZ, [UR5+0x18], R0 ;  /* 0x00001800ffff098c */ /* 0x0009e2000a800005 */
[----:B------:R-:W-:Y:S05]  /*21470*/  BRA `(.L_x_394) ;  /* 0x0000000000147947 */ /* 0x000fea0003800000 */
.L_x_393:
[----:B------:R-:W-:Y:S02]  /*21480*/  MOV R2, 0x214a0 ;  /* 0x000214a000027802 */ /* 0x000fe40000000f00 */
[----:B------:R-:W-:Y:S05]  /*21490*/  CALL.REL.NOINC `($__internal_0_$__cuda_sm10x_tcgen05_guardrail_trap_col_being_dealloced_not_returned_by_alloc) ;  /* 0x0000001400347944 */ /* 0x000fea0003c00000 */
[----:B------:R-:W-:Y:S05]  /*214a0*/  BRA `(.L_x_394) ;  /* 0x0000000000087947 */ /* 0x000fea0003800000 */
.L_x_392:
[----:B------:R-:W-:Y:S02]  /*214b0*/  MOV R2, 0x214d0 ;  /* 0x000214d000027802 */ /* 0x000fe40000000f00 */
[----:B------:R-:W-:Y:S05]  /*214c0*/  CALL.REL.NOINC `($__internal_2_$__cuda_sm10x_tcgen05_guardrail_trap_unallocated_columns_being_dealloced) ;  /* 0x0000001400407944 */ /* 0x000fea0003c00000 */
.L_x_394:
[----:B------:R-:W-:Y:S01]  /*214d0*/  NOP ;  /* 0x0000000000007918 */ /* 0x000fe20000000000 */
[----:B----4-:R-:W-:Y:S05]  /*214e0*/  EXIT ;  /* 0x000000000000794d */ /* 0x010fea0003800000 */
.L_x_35:
[----:B-1----:R-:W-:-:S07]  /*214f0*/  MOV R3, UR20 ;  /* 0x0000001400037c02 */ /* 0x002fce0008000f00 */
.L_x_395:
[----:B-1----:R1:W2:Y:S02]  /*21500*/  SYNCS.PHASECHK.TRANS64.TRYWAIT P0, [R3+URZ+0x28000], R6 ;  /* 0x02800006030075a7 */ /* 0x0022a400080011ff */
[----:B--2---:R-:W-:Y:S05]  /*21510*/  @!P0 NANOSLEEP.SYNCS 0x989680 ;  /* 0x009896800000895d */ /* 0x004fea0003900000 */
[----:B------:R-:W2:Y:S02]  /*21520*/  @!P0 SYNCS.PHASECHK.TRANS64 P0, [R3+URZ+0x28000], R6 ;  /* 0x02800006030085a7 */ /* 0x000ea400080010ff */
[----:B--2---:R-:W-:Y:S05]  /*21530*/  @!P0 BRA `(.L_x_395) ;  /* 0xfffffffc00f08947 */ /* 0x004fea000383ffff */
[----:B------:R-:W-:Y:S05]  /*21540*/  BRA `(.L_x_396) ;  /* 0xfffffe0400807947 */ /* 0x000fea000383ffff */
.L_x_37:
[----:B-1----:R-:W-:-:S07]  /*21550*/  MOV R3, UR20 ;  /* 0x0000001400037c02 */ /* 0x002fce0008000f00 */
.L_x_397:
[----:B-1----:R1:W2:Y:S02]  /*21560*/  SYNCS.PHASECHK.TRANS64.TRYWAIT P0, [R3+URZ+0x28020], R6 ;  /* 0x02802006030075a7 */ /* 0x0022a400080011ff */
[----:B--2---:R-:W-:Y:S05]  /*21570*/  @!P0 NANOSLEEP.SYNCS 0x989680 ;  /* 0x009896800000895d */ /* 0x004fea0003900000 */
[----:B------:R-:W2:Y:S02]  /*21580*/  @!P0 SYNCS.PHASECHK.TRANS64 P0, [R3+URZ+0x28020], R6 ;  /* 0x02802006030085a7 */ /* 0x000ea400080010ff */
[----:B--2---:R-:W-:Y:S05]  /*21590*/  @!P0 BRA `(.L_x_397) ;  /* 0xfffffffc00f08947 */ /* 0x004fea000383ffff */
[----:B------:R-:W-:Y:S05]  /*215a0*/  BRA `(.L_x_398) ;  /* 0xfffffe04007c7947 */ /* 0x000fea000383ffff */
.L_x_39:
[----:B------:R-:W-:-:S07]  /*215b0*/  MOV R4, UR20 ;  /* 0x0000001400047c02 */ /* 0x000fce0008000f00 */
.L_x_399:
[----:B-1----:R1:W2:Y:S02]  /*215c0*/  SYNCS.PHASECHK.TRANS64.TRYWAIT P0, [R4+URZ+0x28058], R5 ;  /* 0x02805805040075a7 */ /* 0x0022a400080011ff */
[----:B--2---:R-:W-:Y:S05]  /*215d0*/  @!P0 NANOSLEEP.SYNCS 0x989680 ;  /* 0x009896800000895d */ /* 0x004fea0003900000 */
[----:B------:R-:W2:Y:S02]  /*215e0*/  @!P0 SYNCS.PHASECHK.TRANS64 P0, [R4+URZ+0x28058], R5 ;  /* 0x02805805040085a7 */ /* 0x000ea400080010ff */
[----:B--2---:R-:W-:Y:S05]  /*215f0*/  @!P0 BRA `(.L_x_399) ;  /* 0xfffffffc00f08947 */ /* 0x004fea000383ffff */
[----:B------:R-:W-:Y:S05]  /*21600*/  BRA `(.L_x_400) ;  /* 0xfffffe0400887947 */ /* 0x000fea000383ffff */
.L_x_43:
[----:B------:R-:W-:-:S07]  /*21610*/  MOV R3, UR20 ;  /* 0x0000001400037c02 */ /* 0x000fce0008000f00 */
.L_x_401:
[----:B--2---:R2:W3:Y:S02]  /*21620*/  SYNCS.PHASECHK.TRANS64.TRYWAIT P0, [R3+URZ+0x28008], R6 ;  /* 0x02800806030075a7 */ /* 0x0044e400080011ff */
[----:B---3--:R-:W-:Y:S05]  /*21630*/  @!P0 NANOSLEEP.SYNCS 0x989680 ;  /* 0x009896800000895d */ /* 0x008fea0003900000 */
[----:B------:R-:W3:Y:S02]  /*21640*/  @!P0 SYNCS.PHASECHK.TRANS64 P0, [R3+URZ+0x28008], R6 ;  /* 0x02800806030085a7 */ /* 0x000ee400080010ff */
[----:B---3--:R-:W-:Y:S05]  /*21650*/  @!P0 BRA `(.L_x_401) ;  /* 0xfffffffc00f08947 */ /* 0x008fea000383ffff */
[----:B------:R-:W-:Y:S05]  /*21660*/  BRA `(.L_x_402) ;  /* 0xfffffe0800a07947 */ /* 0x000fea000383ffff */
.L_x_45:
[----:B-1----:R-:W-:-:S07]  /*21670*/  MOV R4, UR20 ;  /* 0x0000001400047c02 */ /* 0x002fce0008000f00 */
.L_x_403:
[----:B-1----:R1:W2:Y:S02]  /*21680*/  SYNCS.PHASECHK.TRANS64.TRYWAIT P0, [R4+URZ+0x28068], R5 ;  /* 0x02806805040075a7 */ /* 0x0022a400080011ff */
[----:B--2---:R-:W-:Y:S05]  /*21690*/  @!P0 NANOSLEEP.SYNCS 0x989680 ;  /* 0x009896800000895d */ /* 0x004fea0003900000 */
[----:B------:R-:W2:Y:S02]  /*216a0*/  @!P0 SYNCS.PHASECHK.TRANS64 P0, [R4+URZ+0x28068], R5 ;  /* 0x02806805040085a7 */ /* 0x000ea400080010ff */
[----:B--2---:R-:W-:Y:S05]  /*216b0*/  @!P0 BRA `(.L_x_403) ;  /* 0xfffffffc00f08947 */ /* 0x004fea000383ffff */
[----:B------:R-:W-:Y:S05]  /*216c0*/  BRA `(.L_x_404) ;  /* 0xfffffe0800a87947 */ /* 0x000fea000383ffff */
.L_x_49:
[----:B------:R-:W-:-:S07]  /*216d0*/  MOV R3, UR20 ;  /* 0x0000001400037c02 */ /* 0x000fce0008000f00 */
.L_x_405:
[----:B---3--:R3:W4:Y:S02]  /*216e0*/  SYNCS.PHASECHK.TRANS64.TRYWAIT P0, [R3+URZ+0x28028], R6 ;  /* 0x02802806030075a7 */ /* 0x00872400080011ff */
[----:B----4-:R-:W-:Y:S05]  /*216f0*/  @!P0 NANOSLEEP.SYNCS 0x989680 ;  /* 0x009896800000895d */ /* 0x010fea0003900000 */
[----:B------:R-:W4:Y:S02]  /*21700*/  @!P0 SYNCS.PHASECHK.TRANS64 P0, [R3+URZ+0x28028], R6 ;  /* 0x02802806030085a7 */ /* 0x000f2400080010ff */
[----:B----4-:R-:W-:Y:S05]  /*21710*/  @!P0 BRA `(.L_x_405) ;  /* 0xfffffffc00f08947 */ /* 0x010fea000383ffff */
[----:B------:R-:W-:Y:S05]  /*21720*/  BRA `(.L_x_406) ;  /* 0xfffffe0c00b87947 */ /* 0x000fea000383ffff */
.L_x_51:
[----:B------:R-:W-:-:S07]  /*21730*/  MOV R0, UR20 ;  /* 0x0000001400007c02 */ /* 0x000fce0008000f00 */
.L_x_407:
[----:B----4-:R4:W1:Y:S02]  /*21740*/  SYNCS.PHASECHK.TRANS64.TRYWAIT P0, [R0+URZ+0x280a0], R5 ;  /* 0x0280a005000075a7 */ /* 0x01086400080011ff */
[----:B-1----:R-:W-:Y:S05]  /*21750*/  @!P0 NANOSLEEP.SYNCS 0x989680 ;  /* 0x009896800000895d */ /* 0x002fea0003900000 */
[----:B------:R-:W1:Y:S02]  /*21760*/  @!P0 SYNCS.PHASECHK.TRANS64 P0, [R0+URZ+0x280a0], R5 ;  /* 0x0280a005000085a7 */ /* 0x000e6400080010ff */
[----:B-1----:R-:W-:Y:S05]  /*21770*/  @!P0 BRA `(.L_x_407) ;  /* 0xfffffffc00f08947 */ /* 0x002fea000383ffff */
[----:B------:R-:W-:Y:S05]  /*21780*/  BRA `(.L_x_408) ;  /* 0xfffffe0c00b07947 */ /* 0x000fea000383ffff */
.L_x_53:
[----:B---3--:R-:W-:-:S07]  /*21790*/  MOV R3, UR20 ;  /* 0x0000001400037c02 */ /* 0x008fce0008000f00 */
.L_x_409:
[----:B---3--:R3:W4:Y:S02]  /*217a0*/  SYNCS.PHASECHK.TRANS64.TRYWAIT P0, [R3+URZ+0x28058], R6 ;  /* 0x02805806030075a7 */ /* 0x00872400080011ff */
[----:B----4-:R-:W-:Y:S05]  /*217b0*/  @!P0 NANOSLEEP.SYNCS 0x989680 ;  /* 0x009896800000895d */ /* 0x010fea0003900000 */
[----:B------:R-:W4:Y:S02]  /*217c0*/  @!P0 SYNCS.PHASECHK.TRANS64 P0, [R3+URZ+0x28058], R6 ;  /* 0x02805806030085a7 */ /* 0x000f2400080010ff */
[----:B----4-:R-:W-:Y:S05]  /*217d0*/  @!P0 BRA `(.L_x_409) ;  /* 0xfffffffc00f08947 */ /* 0x010fea000383ffff */
[----:B------:R-:W-:Y:S05]  /*217e0*/  BRA `(.L_x_410) ;  /* 0xfffffe0c00b07947 */ /* 0x000fea000383ffff */
.L_x_57:
[----:B------:R-:W-:Y:S07]  /*217f0*/  MOV R3, UR5 ;  /* 0x0000000500037c02 */ /* 0x000fee0008000f00 */
.L_x_411:
[----:B-1----:R1:W2:Y:S02]  /*21800*/  SYNCS.PHASECHK.TRANS64.TRYWAIT P0, [R3+URZ+0x28020], R4 ;  /* 0x02802004030075a7 */ /* 0x0022a400080011ff */
[----:B--2---:R-:W-:Y:S05]  /*21810*/  @!P0 NANOSLEEP.SYNCS 0x989680 ;  /* 0x009896800000895d */ /* 0x004fea0003900000 */
[----:B------:R-:W2:Y:S02]  /*21820*/  @!P0 SYNCS.PHASECHK.TRANS64 P0, [R3+URZ+0x28020], R4 ;  /* 0x02802004030085a7 */ /* 0x000ea400080010ff */
[----:B--2---:R-:W-:Y:S05]  /*21830*/  @!P0 BRA `(.L_x_411) ;  /* 0xfffffffc00f08947 */ /* 0x004fea000383ffff */
[----:B------:R-:W-:Y:S05]  /*21840*/  BRA `(.L_x_412) ;  /* 0xfffffe14002c7947 */ /* 0x000fea000383ffff */
.L_x_60:
[----:B------:R-:W-:Y:S07]  /*21850*/  MOV R0, UR24 ;  /* 0x0000001800007c02 */ /* 0x000fee0008000f00 */
.L_x_413:
[----:B--2---:R2:W3:Y:S02]  /*21860*/  SYNCS.PHASECHK.TRANS64.TRYWAIT P0, [R0+URZ+0x280a8], R3 ;  /* 0x0280a803000075a7 */ /* 0x0044e400080011ff */
[----:B---3--:R-:W-:Y:S05]  /*21870*/  @!P0 NANOSLEEP.SYNCS 0x989680 ;  /* 0x009896800000895d */ /* 0x008fea0003900000 */
[----:B------:R-:W3:Y:S02]  /*21880*/  @!P0 SYNCS.PHASECHK.TRANS64 P0, [R0+URZ+0x280a8], R3 ;  /* 0x0280a803000085a7 */ /* 0x000ee400080010ff */
[----:B---3--:R-:W-:Y:S05]  /*21890*/  @!P0 BRA `(.L_x_413) ;  /* 0xfffffffc00f08947 */ /* 0x008fea000383ffff */
[----:B------:R-:W-:Y:S05]  /*218a0*/  BRA `(.L_x_414) ;  /* 0xfffffe1800647947 */ /* 0x000fea000383ffff */
.L_x_62:
[----:B------:R-:W-:Y:S07]  /*218b0*/  MOV R0, UR24 ;  /* 0x0000001800007c02 */ /* 0x000fee0008000f00 */
.L_x_415:
[----:B--2---:R2:W3:Y:S02]  /*218c0*/  SYNCS.PHASECHK.TRANS64.TRYWAIT P0, [R0+URZ+0x28068], R9 ;  /* 0x02806809000075a7 */ /* 0x0044e400080011ff */
[----:B---3--:R-:W-:Y:S05]  /*218d0*/  @!P0 NANOSLEEP.SYNCS 0x989680 ;  /* 0x009896800000895d */ /* 0x008fea0003900000 */
[----:B------:R-:W3:Y:S02]  /*218e0*/  @!P0 SYNCS.PHASECHK.TRANS64 P0, [R0+URZ+0x28068], R9 ;  /* 0x02806809000085a7 */ /* 0x000ee400080010ff */
[----:B---3--:R-:W-:Y:S05]  /*218f0*/  @!P0 BRA `(.L_x_415) ;  /* 0xfffffffc00f08947 */ /* 0x008fea000383ffff */
[----:B------:R-:W-:Y:S05]  /*21900*/  BRA `(.L_x_416) ;  /* 0xfffffe1800687947 */ /* 0x000fea000383ffff */
.L_x_68:
[----:B------:R-:W-:Y:S07]  /*21910*/  MOV R0, UR4 ;  /* 0x0000000400007c02 */ /* 0x000fee0008000f00 */
.L_x_417:
[----:B--2---:R2:W3:Y:S02]  /*21920*/  SYNCS.PHASECHK.TRANS64.TRYWAIT P0, [R0+URZ+0x28020], R3 ;  /* 0x02802003000075a7 */ /* 0x0044e400080011ff */
[----:B---3--:R-:W-:Y:S05]  /*21930*/  @!P0 NANOSLEEP.SYNCS 0x989680 ;  /* 0x009896800000895d */ /* 0x008fea0003900000 */
[----:B------:R-:W3:Y:S02]  /*21940*/  @!P0 SYNCS.PHASECHK.TRANS64 P0, [R0+URZ+0x28020], R3 ;  /* 0x02802003000085a7 */ /* 0x000ee400080010ff */
[----:B---3--:R-:W-:Y:S05]  /*21950*/  @!P0 BRA `(.L_x_417) ;  /* 0xfffffffc00f08947 */ /* 0x008fea000383ffff */
[----:B------:R-:W-:Y:S05]  /*21960*/  BRA `(.L_x_418) ;  /* 0xfffffe2000f47947 */ /* 0x000fea000383ffff */
.L_x_70:
[----:B------:R-:W-:Y:S07]  /*21970*/  MOV R0, UR24 ;  /* 0x0000001800007c02 */ /* 0x000fee0008000f00 */
.L_x_419:
[----:B--2---:R2:W3:Y:S02]  /*21980*/  SYNCS.PHASECHK.TRANS64.TRYWAIT P0, [R0+URZ+0x280a0], R3 ;  /* 0x0280a003000075a7 */ /* 0x0044e400080011ff */
[----:B---3--:R-:W-:Y:S05]  /*21990*/  @!P0 NANOSLEEP.SYNCS 0x989680 ;  /* 0x009896800000895d */ /* 0x008fea0003900000 */
[----:B------:R-:W3:Y:S02]  /*219a0*/  @!P0 SYNCS.PHASECHK.TRANS64 P0, [R0+URZ+0x280a0], R3 ;  /* 0x0280a003000085a7 */ /* 0x000ee400080010ff */
[----:B---3--:R-:W-:Y:S05]  /*219b0*/  @!P0 BRA `(.L_x_419) ;  /* 0xfffffffc00f08947 */ /* 0x008fea000383ffff */
[----:B------:R-:W-:Y:S05]  /*219c0*/  BRA `(.L_x_420) ;  /* 0xfffffe2000f07947 */ /* 0x000fea000383ffff */
.L_x_72:
[----:B------:R-:W-:Y:S07]  /*219d0*/  MOV R3, UR24 ;  /* 0x0000001800037c02 */ /* 0x000fee0008000f00 */
.L_x_421:
[----:B--2---:R2:W3:Y:S02]  /*219e0*/  SYNCS.PHASECHK.TRANS64.TRYWAIT P0, [R3+URZ+0x28058], R4 ;  /* 0x02805804030075a7 */ /* 0x0044e400080011ff */
[----:B---3--:R-:W-:Y:S05]  /*219f0*/  @!P0 NANOSLEEP.SYNCS 0x989680 ;  /* 0x009896800000895d */ /* 0x008fea0003900000 */
[----:B------:R-:W3:Y:S02]  /*21a00*/  @!P0 SYNCS.PHASECHK.TRANS64 P0, [R3+URZ+0x28058], R4 ;  /* 0x02805804030085a7 */ /* 0x000ee400080010ff */
[----:B---3--:R-:W-:Y:S05]  /*21a10*/  @!P0 BRA `(.L_x_421) ;  /* 0xfffffffc00f08947 */ /* 0x008fea000383ffff */
[----:B------:R-:W-:Y:S05]  /*21a20*/  BRA `(.L_x_422) ;  /* 0xfffffe2000f47947 */ /* 0x000fea000383ffff */
.L_x_80:
[----:B------:R-:W-:-:S07]  /*21a30*/  MOV R0, UR21 ;  /* 0x0000001500007c02 */ /* 0x000fce0008000f00 */
.L_x_423:
[----:B-1----:R1:W2:Y:S02]  /*21a40*/  SYNCS.PHASECHK.TRANS64.TRYWAIT P0, [R0+URZ+0x280a8], R3 ;  /* 0x0280a803000075a7 */ /* 0x0022a400080011ff */
[----:B--2---:R-:W-:Y:S05]  /*21a50*/  @!P0 NANOSLEEP.SYNCS 0x989680 ;  /* 0x009896800000895d */ /* 0x004fea0003900000 */
[----:B------:R-:W2:Y:S02]  /*21a60*/  @!P0 SYNCS.PHASECHK.TRANS64 P0, [R0+URZ+0x280a8], R3 ;  /* 0x0280a803000085a7 */ /* 0x000ea400080010ff */
[----:B--2---:R-:W-:Y:S05]  /*21a70*/  @!P0 BRA `(.L_x_423) ;  /* 0xfffffffc00f08947 */ /* 0x004fea000383ffff */
[----:B------:R-:W-:Y:S05]  /*21a80*/  BRA `(.L_x_424) ;  /* 0xfffffe28008c7947 */ /* 0x000fea000383ffff */
.L_x_82:
[----:B------:R-:W-:-:S07]  /*21a90*/  MOV R0, UR21 ;  /* 0x0000001500007c02 */ /* 0x000fce0008000f00 */
.L_x_425:
[----:B-1----:R1:W2:Y:S02]  /*21aa0*/  SYNCS.PHASECHK.TRANS64.TRYWAIT P0, [R0+URZ+0x28068], R7 ;  /* 0x02806807000075a7 */ /* 0x0022a400080011ff */
[----:B--2---:R-:W-:Y:S05]  /*21ab0*/  @!P0 NANOSLEEP.SYNCS 0x989680 ;  /* 0x009896800000895d */ /* 0x004fea0003900000 */
[----:B------:R-:W2:Y:S02]  /*21ac0*/  @!P0 SYNCS.PHASECHK.TRANS64 P0, [R0+URZ+0x28068], R7 ;  /* 0x02806807000085a7 */ /* 0x000ea400080010ff */
[----:B--2---:R-:W-:Y:S05]  /*21ad0*/  @!P0 BRA `(.L_x_425) ;  /* 0xfffffffc00f08947 */ /* 0x004fea000383ffff */
[----:B------:R-:W-:Y:S05]  /*21ae0*/  BRA `(.L_x_426) ;  /* 0xfffffe2800907947 */ /* 0x000fea000383ffff */
.L_x_89:
[----:B-1----:R1:W2:Y:S02]  /*21af0*/  SYNCS.PHASECHK.TRANS64.TRYWAIT P0, [R17+URZ+0x280c0], R2 ;  /* 0x0280c002110075a7 */ /* 0x0022a400080011ff */
[----:B--2---:R-:W-:Y:S05]  /*21b00*/  @!P0 NANOSLEEP.SYNCS 0x989680 ;  /* 0x009896800000895d */ /* 0x004fea0003900000 */
[----:B------:R-:W2:Y:S02]  /*21b10*/  @!P0 SYNCS.PHASECHK.TRANS64 P0, [R17+URZ+0x280c0], R2 ;  /* 0x0280c002110085a7 */ /* 0x000ea400080010ff */
[----:B--2---:R-:W-:Y:S05]  /*21b20*/  @!P0 BRA `(.L_x_89) ;  /* 0xfffffffc00f08947 */ /* 0x004fea000383ffff */
[----:B------:R-:W-:Y:S05]  /*21b30*/  BRA `(.L_x_427) ;  /* 0xfffffe3000307947 */ /* 0x000fea000383ffff */
.L_x_155:
[----:B--2---:R2:W3:Y:S02]  /*21b40*/  SYNCS.PHASECHK.TRANS64.TRYWAIT P0, [R17+URZ+0x280c8], R4 ;  /* 0x0280c804110075a7 */ /* 0x0044e400080011ff */
[----:B---3--:R-:W-:Y:S05]  /*21b50*/  @!P0 NANOSLEEP.SYNCS 0x989680 ;  /* 0x009896800000895d */ /* 0x008fea0003900000 */
[----:B------:R-:W3:Y:S02]  /*21b60*/  @!P0 SYNCS.PHASECHK.TRANS64 P0, [R17+URZ+0x280c8], R4 ;  /* 0x0280c804110085a7 */ /* 0x000ee400080010ff */
[----:B---3--:R-:W-:Y:S05]  /*21b70*/  @!P0 BRA `(.L_x_155) ;  /* 0xfffffffc00f08947 */ /* 0x008fea000383ffff */
[----:B------:R-:W-:Y:S05]  /*21b80*/  BRA `(.L_x_428) ;  /* 0xfffffe8000e07947 */ /* 0x000fea000383ffff */
.L_x_160:
[----:B-1----:R-:W-:-:S04]  /*21b90*/  MOV R0, UR36 ;  /* 0x0000002400007c02 */ /* 0x002fc80008000f00 */
[----:B------:R1:W2:Y:S03]  /*21ba0*/  SYNCS.PHASECHK.TRANS64.TRYWAIT P0, [R0+URZ+0x28070], R3 ;  /* 0x02807003000075a7 */ /* 0x0002a600080011ff */
[----:B--2---:R-:W-:Y:S05]  /*21bb0*/  @!P0 NANOSLEEP.SYNCS 0x989680 ;  /* 0x009896800000895d */ /* 0x004fea0003900000 */
[----:B------:R-:W2:Y:S02]  /*21bc0*/  @!P0 SYNCS.PHASECHK.TRANS64 P0, [R0+URZ+0x28070], R3 ;  /* 0x02807003000085a7 */ /* 0x000ea400080010ff */
[----:B--2---:R-:W-:Y:S05]  /*21bd0*/  @!P0 BRA `(.L_x_160) ;  /* 0xfffffffc00ec8947 */ /* 0x004fea000383ffff */
[----:B------:R-:W-:Y:S05]  /*21be0*/  BRA `(.L_x_429) ;  /* 0xfffffe8400bc7947 */ /* 0x000fea000383ffff */
.L_x_163:
[----:B-1----:R-:W-:-:S04]  /*21bf0*/  MOV R0, UR36 ;  /* 0x0000002400007c02 */ /* 0x002fc80008000f00 */
[----:B------:R1:W2:Y:S03]  /*21c00*/  SYNCS.PHASECHK.TRANS64.TRYWAIT P0, [R0+URZ+0x28080], R3 ;  /* 0x02808003000075a7 */ /* 0x0002a600080011ff */
[----:B--2---:R-:W-:Y:S05]  /*21c10*/  @!P0 NANOSLEEP.SYNCS 0x989680 ;  /* 0x009896800000895d */ /* 0x004fea0003900000 */
[----:B------:R-:W2:Y:S02]  /*21c20*/  @!P0 SYNCS.PHASECHK.TRANS64 P0, [R0+URZ+0x28080], R3 ;  /* 0x02808003000085a7 */ /* 0x000ea400080010ff */
[----:B--2---:R-:W-:Y:S05]  /*21c30*/  @!P0 BRA `(.L_x_163) ;  /* 0xfffffffc00ec8947 */ /* 0x004fea000383ffff */
[----:B------:R-:W-:Y:S05]  /*21c40*/  BRA `(.L_x_430) ;  /* 0xfffffe8400d47947 */ /* 0x000fea000383ffff */
.L_x_166:
[----:B-1----:R-:W-:-:S04]  /*21c50*/  MOV R0, UR36 ;  /* 0x0000002400007c02 */ /* 0x002fc80008000f00 */
[----:B------:R1:W2:Y:S03]  /*21c60*/  SYNCS.PHASECHK.TRANS64.TRYWAIT P0, [R0+URZ+0x28070], R3 ;  /* 0x02807003000075a7 */ /* 0x0002a600080011ff */
[----:B--2---:R-:W-:Y:S05]  /*21c70*/  @!P0 NANOSLEEP.SYNCS 0x989680 ;  /* 0x009896800000895d */ /* 0x004fea0003900000 */
[----:B------:R-:W2:Y:S02]  /*21c80*/  @!P0 SYNCS.PHASECHK.TRANS64 P0, [R0+URZ+0x28070], R3 ;  /* 0x02807003000085a7 */ /* 0x000ea400080010ff */
[----:B--2---:R-:W-:Y:S05]  /*21c90*/  @!P0 BRA `(.L_x_166) ;  /* 0xfffffffc00ec8947 */ /* 0x004fea000383ffff */
[----:B------:R-:W-:Y:S05]  /*21ca0*/  BRA `(.L_x_431) ;  /* 0xfffffe8800a07947 */ /* 0x000fea000383ffff */
.L_x_168:
[----:B-1----:R-:W-:-:S04]  /*21cb0*/  MOV R0, UR36 ;  /* 0x0000002400007c02 */ /* 0x002fc80008000f00 */
[----:B------:R1:W2:Y:S03]  /*21cc0*/  SYNCS.PHASECHK.TRANS64.TRYWAIT P0, [R0+URZ+0x28090], R3 ;  /* 0x02809003000075a7 */ /* 0x0002a600080011ff */
[----:B--2---:R-:W-:Y:S05]  /*21cd0*/  @!P0 NANOSLEEP.SYNCS 0x989680 ;  /* 0x009896800000895d */ /* 0x004fea0003900000 */
[----:B------:R-:W2:Y:S02]  /*21ce0*/  @!P0 SYNCS.PHASECHK.TRANS64 P0, [R0+URZ+0x28090], R3 ;  /* 0x02809003000085a7 */ /* 0x000ea400080010ff */
[----:B--2---:R-:W-:Y:S05]  /*21cf0*/  @!P0 BRA `(.L_x_168) ;  /* 0xfffffffc00ec8947 */ /* 0x004fea000383ffff */
[----:B------:R-:W-:Y:S05]  /*21d00*/  BRA `(.L_x_432) ;  /* 0xfffffe8800e07947 */ /* 0x000fea000383ffff */
.L_x_189:
[----:B-1----:R-:W-:-:S04]  /*21d10*/  MOV R0, UR36 ;  /* 0x0000002400007c02 */ /* 0x002fc80008000f00 */
[----:B------:R1:W4:Y:S03]  /*21d20*/  SYNCS.PHASECHK.TRANS64.TRYWAIT P1, [R0+URZ+0x28080], R3 ;  /* 0x02808003000075a7 */ /* 0x00032600080211ff */
[----:B----4-:R-:W-:Y:S05]  /*21d30*/  @!P1 NANOSLEEP.SYNCS 0x989680 ;  /* 0x009896800000995d */ /* 0x010fea0003900000 */
[----:B------:R-:W4:Y:S02]  /*21d40*/  @!P1 SYNCS.PHASECHK.TRANS64 P1, [R0+URZ+0x28080], R3 ;  /* 0x02808003000095a7 */ /* 0x000f2400080210ff */
[----:B----4-:R-:W-:Y:S05]  /*21d50*/  @!P1 BRA `(.L_x_189) ;  /* 0xfffffffc00ec9947 */ /* 0x010fea000383ffff */
[----:B------:R-:W-:Y:S05]  /*21d60*/  BRA `(.L_x_433) ;  /* 0xfffffea400907947 */ /* 0x000fea000383ffff */
.L_x_192:
[----:B-1----:R-:W-:-:S04]  /*21d70*/  MOV R0, UR36 ;  /* 0x0000002400007c02 */ /* 0x002fc80008000f00 */
[----:B------:R1:W4:Y:S03]  /*21d80*/  SYNCS.PHASECHK.TRANS64.TRYWAIT P0, [R0+URZ+0x28098], R3 ;  /* 0x02809803000075a7 */ /* 0x00032600080011ff */
[----:B----4-:R-:W-:Y:S05]  /*21d90*/  @!P0 NANOSLEEP.SYNCS 0x989680 ;  /* 0x009896800000895d */ /* 0x010fea0003900000 */
[----:B------:R-:W4:Y:S02]  /*21da0*/  @!P0 SYNCS.PHASECHK.TRANS64 P0, [R0+URZ+0x28098], R3 ;  /* 0x02809803000085a7 */ /* 0x000f2400080010ff */
[----:B----4-:R-:W-:Y:S05]  /*21db0*/  @!P0 BRA `(.L_x_192) ;  /* 0xfffffffc00ec8947 */ /* 0x010fea000383ffff */
[----:B------:R-:W-:Y:S05]  /*21dc0*/  BRA `(.L_x_434) ;  /* 0xfffffea800187947 */ /* 0x000fea000383ffff */
.L_x_215:
[----:B-1----:R1:W3:Y:S02]  /*21dd0*/  SYNCS.PHASECHK.TRANS64.TRYWAIT P0, [R26+URZ+0x28070], R3 ;  /* 0x028070031a0075a7 */ /* 0x0022e400080011ff */
[----:B---3--:R-:W-:Y:S05]  /*21de0*/  @!P0 NANOSLEEP.SYNCS 0x989680 ;  /* 0x009896800000895d */ /* 0x008fea0003900000 */
[----:B------:R-:W3:Y:S02]  /*21df0*/  @!P0 SYNCS.PHASECHK.TRANS64 P0, [R26+URZ+0x28070], R3 ;  /* 0x028070031a0085a7 */ /* 0x000ee400080010ff */
[----:B---3--:R-:W-:Y:S05]  /*21e00*/  @!P0 BRA `(.L_x_215) ;  /* 0xfffffffc00f08947 */ /* 0x008fea000383ffff */
[----:B------:R-:W-:Y:S05]  /*21e10*/  BRA `(.L_x_435) ;  /* 0xfffffec000f87947 */ /* 0x000fea000383ffff */
.L_x_218:
[----:B-1----:R1:W3:Y:S02]  /*21e20*/  SYNCS.PHASECHK.TRANS64.TRYWAIT P0, [R26+URZ+0x28090], R3 ;  /* 0x028090031a0075a7 */ /* 0x0022e400080011ff */
[----:B---3--:R-:W-:Y:S05]  /*21e30*/  @!P0 NANOSLEEP.SYNCS 0x989680 ;  /* 0x009896800000895d */ /* 0x008fea0003900000 */
[----:B------:R-:W3:Y:S02]  /*21e40*/  @!P0 SYNCS.PHASECHK.TRANS64 P0, [R26+URZ+0x28090], R3 ;  /* 0x028090031a0085a7 */ /* 0x000ee400080010ff */
[----:B---3--:R-:W-:Y:S05]  /*21e50*/  @!P0 BRA `(.L_x_218) ;  /* 0xfffffffc00f08947 */ /* 0x008fea000383ffff */
[----:B------:R-:W-:Y:S05]  /*21e60*/  BRA `(.L_x_436) ;  /* 0xfffffec400187947 */ /* 0x000fea000383ffff */
.L_x_220:
[----:B-1----:R1:W3:Y:S02]  /*21e70*/  SYNCS.PHASECHK.TRANS64.TRYWAIT P0, [R26+URZ+0x280c0], R5 ;  /* 0x0280c0051a0075a7 */ /* 0x0022e400080011ff */
[----:B---3--:R-:W-:Y:S05]  /*21e80*/  @!P0 NANOSLEEP.SYNCS 0x989680 ;  /* 0x009896800000895d */ /* 0x008fea0003900000 */
[----:B------:R-:W3:Y:S02]  /*21e90*/  @!P0 SYNCS.PHASECHK.TRANS64 P0, [R26+URZ+0x280c0], R5 ;  /* 0x0280c0051a0085a7 */ /* 0x000ee400080010ff */
[----:B---3--:R-:W-:Y:S05]  /*21ea0*/  @!P0 BRA `(.L_x_220) ;  /* 0xfffffffc00f08947 */ /* 0x008fea000383ffff */
[----:B------:R-:W-:Y:S05]  /*21eb0*/  BRA `(.L_x_437) ;  /* 0xfffffec400247947 */ /* 0x000fea000383ffff */
.L_x_236:
[----:B------:R1:W1:Y:S02]  /*21ec0*/  SYNCS.PHASECHK.TRANS64.TRYWAIT P1, [R26+URZ+0x28080], R3 ;  /* 0x028080031a0075a7 */ /* 0x00026400080211ff */
[----:B-1----:R-:W-:Y:S05]  /*21ed0*/  @!P1 NANOSLEEP.SYNCS 0x989680 ;  /* 0x009896800000995d */ /* 0x002fea0003900000 */
[----:B------:R-:W1:Y:S02]  /*21ee0*/  @!P1 SYNCS.PHASECHK.TRANS64 P1, [R26+URZ+0x28080], R3 ;  /* 0x028080031a0095a7 */ /* 0x000e6400080210ff */
[----:B-1----:R-:W-:Y:S05]  /*21ef0*/  @!P1 BRA `(.L_x_236) ;  /* 0xfffffffc00f09947 */ /* 0x002fea000383ffff */
[----:B------:R-:W-:Y:S05]  /*21f00*/  BRA `(.L_x_438) ;  /* 0xfffffee400187947 */ /* 0x000fea000383ffff */
.L_x_240:
[----:B--2---:R2:W1:Y:S02]  /*21f10*/  SYNCS.PHASECHK.TRANS64.TRYWAIT P0, [R26+URZ+0x28098], R3 ;  /* 0x028098031a0075a7 */ /* 0x00446400080011ff */
[----:B-1----:R-:W-:Y:S05]  /*21f20*/  @!P0 NANOSLEEP.SYNCS 0x989680 ;  /* 0x009896800000895d */ /* 0x002fea0003900000 */
[----:B------:R-:W1:Y:S02]  /*21f30*/  @!P0 SYNCS.PHASECHK.TRANS64 P0, [R26+URZ+0x28098], R3 ;  /* 0x028098031a0085a7 */ /* 0x000e6400080010ff */
[----:B-1----:R-:W-:Y:S05]  /*21f40*/  @!P0 BRA `(.L_x_240) ;  /* 0xfffffffc00f08947 */ /* 0x002fea000383ffff */
[----:B------:R-:W-:Y:S05]  /*21f50*/  BRA `(.L_x_439) ;  /* 0xfffffee400847947 */ /* 0x000fea000383ffff */
.L_x_242:
[----:B--2---:R2:W3:Y:S02]  /*21f60*/  SYNCS.PHASECHK.TRANS64.TRYWAIT P0, [R26+URZ+0x280c8], R3 ;  /* 0x0280c8031a0075a7 */ /* 0x0044e400080011ff */
[----:B---3--:R-:W-:Y:S05]  /*21f70*/  @!P0 NANOSLEEP.SYNCS 0x989680 ;  /* 0x009896800000895d */ /* 0x008fea0003900000 */
[----:B------:R-:W3:Y:S02]  /*21f80*/  @!P0 SYNCS.PHASECHK.TRANS64 P0, [R26+URZ+0x280c8], R3 ;  /* 0x0280c8031a0085a7 */ /* 0x000ee400080010ff */
[----:B---3--:R-:W-:Y:S05]  /*21f90*/  @!P0 BRA `(.L_x_242) ;  /* 0xfffffffc00f08947 */ /* 0x008fea000383ffff */
[----:B------:R-:W-:Y:S05]  /*21fa0*/  BRA `(.L_x_440) ;  /* 0xfffffee400907947 */ /* 0x000fea000383ffff */
.L_x_258:
[----:B------:R-:W-:-:S07]  /*21fb0*/  MOV R0, UR4 ;  /* 0x0000000400007c02 */ /* 0x000fce0008000f00 */
.L_x_441:
[----:B-1----:R1:W2:Y:S02]  /*21fc0*/  SYNCS.PHASECHK.TRANS64.TRYWAIT P0, [R0+URZ], R3 ;  /* 0x00000003000075a7 */ /* 0x0022a400080011ff */
[----:B--2---:R-:W-:Y:S05]  /*21fd0*/  @!P0 NANOSLEEP.SYNCS 0x989680 ;  /* 0x009896800000895d */ /* 0x004fea0003900000 */
[----:B------:R-:W2:Y:S02]  /*21fe0*/  @!P0 SYNCS.PHASECHK.TRANS64 P0, [R0+URZ], R3 ;  /* 0x00000003000085a7 */ /* 0x000ea400080010ff */
[----:B--2---:R-:W-:Y:S05]  /*21ff0*/  @!P0 BRA `(.L_x_441) ;  /* 0xfffffffc00f08947 */ /* 0x004fea000383ffff */
[----:B------:R-:W-:Y:S05]  /*22000*/  BRA `(.L_x_442) ;  /* 0xffffff0400b07947 */ /* 0x000fea000383ffff */
.L_x_261:
[----:B------:R-:W-:-:S07]  /*22010*/  MOV R0, UR4 ;  /* 0x0000000400007c02 */ /* 0x000fce0008000f00 */
.L_x_443:
[----:B-1----:R1:W4:Y:S02]  /*22020*/  SYNCS.PHASECHK.TRANS64.TRYWAIT P1, [R0+URZ], R3 ;  /* 0x00000003000075a7 */ /* 0x00232400080211ff */
[----:B----4-:R-:W-:Y:S05]  /*22030*/  @!P1 NANOSLEEP.SYNCS 0x989680 ;  /* 0x009896800000995d */ /* 0x010fea0003900000 */
[----:B------:R-:W4:Y:S02]  /*22040*/  @!P1 SYNCS.PHASECHK.TRANS64 P1, [R0+URZ], R3 ;  /* 0x00000003000095a7 */ /* 0x000f2400080210ff */
[----:B----4-:R-:W-:Y:S05]  /*22050*/  @!P1 BRA `(.L_x_443) ;  /* 0xfffffffc00f09947 */ /* 0x010fea000383ffff */
[----:B------:R-:W-:Y:S05]  /*22060*/  BRA `(.L_x_444) ;  /* 0xffffff08005c7947 */ /* 0x000fea000383ffff */
.L_x_268:
[----:B------:R-:W-:-:S07]  /*22070*/  MOV R4, UR7 ;  /* 0x0000000700047c02 */ /* 0x000fce0008000f00 */
.L_x_445:
[----:B-1----:R1:W2:Y:S02]  /*22080*/  SYNCS.PHASECHK.TRANS64.TRYWAIT P5, [R4+URZ], R3 ;  /* 0x00000003040075a7 */ /* 0x0022a400080a11ff */
[----:B--2---:R-:W-:Y:S05]  /*22090*/  @!P5 NANOSLEEP.SYNCS 0x989680 ;  /* 0x009896800000d95d */ /* 0x004fea0003900000 */
[----:B------:R-:W2:Y:S02]  /*220a0*/  @!P5 SYNCS.PHASECHK.TRANS64 P5, [R4+URZ], R3 ;  /* 0x000000030400d5a7 */ /* 0x000ea400080a10ff */
[----:B--2---:R-:W-:Y:S05]  /*220b0*/  @!P5 BRA `(.L_x_445) ;  /* 0xfffffffc00f0d947 */ /* 0x004fea000383ffff */
[----:B------:R-:W-:Y:S05]  /*220c0*/  BRA `(.L_x_446) ;  /* 0xffffff1400a47947 */ /* 0x000fea000383ffff */
.L_x_273:
[----:B------:R-:W-:-:S07]  /*220d0*/  MOV R5, UR4 ;  /* 0x0000000400057c02 */ /* 0x000fce0008000f00 */
.L_x_447:
[----:B--2---:R2:W3:Y:S02]  /*220e0*/  SYNCS.PHASECHK.TRANS64.TRYWAIT P2, [R5+URZ], R0 ;  /* 0x00000000050075a7 */ /* 0x0044e400080411ff */
[----:B---3--:R-:W-:Y:S05]  /*220f0*/  @!P2 NANOSLEEP.SYNCS 0x989680 ;  /* 0x009896800000a95d */ /* 0x008fea0003900000 */
[----:B------:R-:W3:Y:S02]  /*22100*/  @!P2 SYNCS.PHASECHK.TRANS64 P2, [R5+URZ], R0 ;  /* 0x000000000500a5a7 */ /* 0x000ee400080410ff */
[----:B---3--:R-:W-:Y:S05]  /*22110*/  @!P2 BRA `(.L_x_447) ;  /* 0xfffffffc00f0a947 */ /* 0x008fea000383ffff */
[----:B------:R-:W-:Y:S05]  /*22120*/  BRA `(.L_x_448) ;  /* 0xffffff4400447947 */ /* 0x000fea000383ffff */
.L_x_278:
[----:B------:R-:W-:-:S07]  /*22130*/  MOV R3, UR4 ;  /* 0x0000000400037c02 */ /* 0x000fce0008000f00 */
.L_x_449:
[----:B-1----:R1:W2:Y:S02]  /*22140*/  SYNCS.PHASECHK.TRANS64.TRYWAIT P1, [R3+URZ], R0 ;  /* 0x00000000030075a7 */ /* 0x0022a400080211ff */
[----:B--2---:R-:W-:Y:S05]  /*22150*/  @!P1 NANOSLEEP.SYNCS 0x989680 ;  /* 0x009896800000995d */ /* 0x004fea0003900000 */
[----:B------:R-:W2:Y:S02]  /*22160*/  @!P1 SYNCS.PHASECHK.TRANS64 P1, [R3+URZ], R0 ;  /* 0x00000000030095a7 */ /* 0x000ea400080210ff */
[----:B--2---:R-:W-:Y:S05]  /*22170*/  @!P1 BRA `(.L_x_449) ;  /* 0xfffffffc00f09947 */ /* 0x004fea000383ffff */
[----:B------:R-:W-:Y:S05]  /*22180*/  BRA `(.L_x_450) ;  /* 0xffffff4800a47947 */ /* 0x000fea000383ffff */
.L_x_283:
[----:B------:R-:W-:-:S07]  /*22190*/  MOV R0, UR4 ;  /* 0x0000000400007c02 */ /* 0x000fce0008000f00 */
.L_x_451:
[----:B-1----:R1:W3:Y:S02]  /*221a0*/  SYNCS.PHASECHK.TRANS64.TRYWAIT P1, [R0+URZ], R3 ;  /* 0x00000003000075a7 */ /* 0x0022e400080211ff */
[----:B---3--:R-:W-:Y:S05]  /*221b0*/  @!P1 NANOSLEEP.SYNCS 0x989680 ;  /* 0x009896800000995d */ /* 0x008fea0003900000 */
[----:B------:R-:W3:Y:S02]  /*221c0*/  @!P1 SYNCS.PHASECHK.TRANS64 P1, [R0+URZ], R3 ;  /* 0x00000003000095a7 */ /* 0x000ee400080210ff */
[----:B---3--:R-:W-:Y:S05]  /*221d0*/  @!P1 BRA `(.L_x_451) ;  /* 0xfffffffc00f09947 */ /* 0x008fea000383ffff */
[----:B------:R-:W-:Y:S05]  /*221e0*/  BRA `(.L_x_452) ;  /* 0xffffff4c00787947 */ /* 0x000fea000383ffff */
.L_x_290:
[----:B------:R-:W-:-:S07]  /*221f0*/  MOV R3, UR7 ;  /* 0x0000000700037c02 */ /* 0x000fce0008000f00 */
.L_x_453:
[----:B-1----:R1:W3:Y:S02]  /*22200*/  SYNCS.PHASECHK.TRANS64.TRYWAIT P5, [R3+URZ], R2 ;  /* 0x00000002030075a7 */ /* 0x0022e400080a11ff */
[----:B---3--:R-:W-:Y:S05]  /*22210*/  @!P5 NANOSLEEP.SYNCS 0x989680 ;  /* 0x009896800000d95d */ /* 0x008fea0003900000 */
[----:B------:R-:W3:Y:S02]  /*22220*/  @!P5 SYNCS.PHASECHK.TRANS64 P5, [R3+URZ], R2 ;  /* 0x000000020300d5a7 */ /* 0x000ee400080a10ff */
[----:B---3--:R-:W-:Y:S05]  /*22230*/  @!P5 BRA `(.L_x_453) ;  /* 0xfffffffc00f0d947 */ /* 0x008fea000383ffff */
[----:B------:R-:W-:Y:S05]  /*22240*/  BRA `(.L_x_454) ;  /* 0xffffff7000c47947 */ /* 0x000fea000383ffff */
.L_x_295:
[----:B------:R-:W-:-:S07]  /*22250*/  MOV R3, UR4 ;  /* 0x0000000400037c02 */ /* 0x000fce0008000f00 */
.L_x_455:
[----:B--2---:R2:W3:Y:S02]  /*22260*/  SYNCS.PHASECHK.TRANS64.TRYWAIT P2, [R3+URZ], R0 ;  /* 0x00000000030075a7 */ /* 0x0044e400080411ff */
[----:B---3--:R-:W-:Y:S05]  /*22270*/  @!P2 NANOSLEEP.SYNCS 0x989680 ;  /* 0x009896800000a95d */ /* 0x008fea0003900000 */
[----:B------:R-:W3:Y:S02]  /*22280*/  @!P2 SYNCS.PHASECHK.TRANS64 P2, [R3+URZ], R0 ;  /* 0x000000000300a5a7 */ /* 0x000ee400080410ff */
[----:B---3--:R-:W-:Y:S05]  /*22290*/  @!P2 BRA `(.L_x_455) ;  /* 0xfffffffc00f0a947 */ /* 0x008fea000383ffff */
[----:B------:R-:W-:Y:S05]  /*222a0*/  BRA `(.L_x_456) ;  /* 0xffffffa000707947 */ /* 0x000fea000383ffff */
.L_x_299:
[----:B------:R-:W-:-:S07]  /*222b0*/  MOV R3, UR4 ;  /* 0x0000000400037c02 */ /* 0x000fce0008000f00 */
.L_x_457:
[----:B-1----:R1:W2:Y:S02]  /*222c0*/  SYNCS.PHASECHK.TRANS64.TRYWAIT P1, [R3+URZ], R0 ;  /* 0x00000000030075a7 */ /* 0x0022a400080211ff */
[----:B--2---:R-:W-:Y:S05]  /*222d0*/  @!P1 NANOSLEEP.SYNCS 0x989680 ;  /* 0x009896800000995d */ /* 0x004fea0003900000 */
[----:B------:R-:W2:Y:S02]  /*222e0*/  @!P1 SYNCS.PHASECHK.TRANS64 P1, [R3+URZ], R0 ;  /* 0x00000000030095a7 */ /* 0x000ea400080210ff */
[----:B--2---:R-:W-:Y:S05]  /*222f0*/  @!P1 BRA `(.L_x_457) ;  /* 0xfffffffc00f09947 */ /* 0x004fea000383ffff */
[----:B------:R-:W-:Y:S05]  /*22300*/  BRA `(.L_x_458) ;  /* 0xffffffa400d07947 */ /* 0x000fea000383ffff */
.L_x_303:
[----:B------:R-:W-:-:S07]  /*22310*/  MOV R0, UR4 ;  /* 0x0000000400007c02 */ /* 0x000fce0008000f00 */
.L_x_459:
[----:B-1----:R1:W4:Y:S02]  /*22320*/  SYNCS.PHASECHK.TRANS64.TRYWAIT P0, [R0+URZ], R3 ;  /* 0x00000003000075a7 */ /* 0x00232400080011ff */
[----:B----4-:R-:W-:Y:S05]  /*22330*/  @!P0 NANOSLEEP.SYNCS 0x989680 ;  /* 0x009896800000895d */ /* 0x010fea0003900000 */
[----:B------:R-:W4:Y:S02]  /*22340*/  @!P0 SYNCS.PHASECHK.TRANS64 P0, [R0+URZ], R3 ;  /* 0x00000003000085a7 */ /* 0x000f2400080010ff */
[----:B----4-:R-:W-:Y:S05]  /*22350*/  @!P0 BRA `(.L_x_459) ;  /* 0xfffffffc00f08947 */ /* 0x010fea000383ffff */
[----:B------:R-:W-:Y:S05]  /*22360*/  BRA `(.L_x_460) ;  /* 0xffffffa8006c7947 */ /* 0x000fea000383ffff */
.L_x_307:
[----:B------:R-:W-:-:S07]  /*22370*/  MOV R0, UR8 ;  /* 0x0000000800007c02 */ /* 0x000fce0008000f00 */
.L_x_461:
[----:B-1----:R1:W2:Y:S02]  /*22380*/  SYNCS.PHASECHK.TRANS64.TRYWAIT P1, [R0+URZ+0x28010], R3 ;  /* 0x02801003000075a7 */ /* 0x0022a400080211ff */
[----:B--2---:R-:W-:Y:S05]  /*22390*/  @!P1 NANOSLEEP.SYNCS 0x989680 ;  /* 0x009896800000995d */ /* 0x004fea0003900000 */
[----:B------:R-:W2:Y:S02]  /*223a0*/  @!P1 SYNCS.PHASECHK.TRANS64 P1, [R0+URZ+0x28010], R3 ;  /* 0x02801003000095a7 */ /* 0x000ea400080210ff */
[----:B--2---:R-:W-:Y:S05]  /*223b0*/  @!P1 BRA `(.L_x_461) ;  /* 0xfffffffc00f09947 */ /* 0x004fea000383ffff */
[----:B------:R-:W-:Y:S05]  /*223c0*/  BRA `(.L_x_462) ;  /* 0xffffffac00647947 */ /* 0x000fea000383ffff */
.L_x_313:
[----:B-1----:R-:W-:-:S07]  /*223d0*/  MOV R0, UR8 ;  /* 0x0000000800007c02 */ /* 0x002fce0008000f00 */
.L_x_463:
[----:B-1----:R1:W2:Y:S02]  /*223e0*/  SYNCS.PHASECHK.TRANS64.TRYWAIT P1, [R0+URZ+0x28038], R3 ;  /* 0x02803803000075a7 */ /* 0x0022a400080211ff */
[----:B--2---:R-:W-:Y:S05]  /*223f0*/  @!P1 NANOSLEEP.SYNCS 0x989680 ;  /* 0x009896800000995d */ /* 0x004fea0003900000 */
[----:B------:R-:W2:Y:S02]  /*22400*/  @!P1 SYNCS.PHASECHK.TRANS64 P1, [R0+URZ+0x28038], R3 ;  /* 0x02803803000095a7 */ /* 0x000ea400080210ff */
[----:B--2---:R-:W-:Y:S05]  /*22410*/  @!P1 BRA `(.L_x_463) ;  /* 0xfffffffc00f09947 */ /* 0x004fea000383ffff */
[----:B------:R-:W-:Y:S05]  /*22420*/  BRA `(.L_x_464) ;  /* 0xffffffac00d87947 */ /* 0x000fea000383ffff */
.L_x_319:
[----:B-1----:R-:W-:-:S07]  /*22430*/  MOV R0, UR8 ;  /* 0x0000000800007c02 */ /* 0x002fce0008000f00 */
.L_x_465:
[----:B-1----:R1:W2:Y:S02]  /*22440*/  SYNCS.PHASECHK.TRANS64.TRYWAIT P2, [R0+URZ+0x28018], R3 ;  /* 0x02801803000075a7 */ /* 0x0022a400080411ff */
[----:B--2---:R-:W-:Y:S05]  /*22450*/  @!P2 NANOSLEEP.SYNCS 0x989680 ;  /* 0x009896800000a95d */ /* 0x004fea0003900000 */
[----:B------:R-:W2:Y:S02]  /*22460*/  @!P2 SYNCS.PHASECHK.TRANS64 P2, [R0+URZ+0x28018], R3 ;  /* 0x028018030000a5a7 */ /* 0x000ea400080410ff */
[----:B--2---:R-:W-:Y:S05]  /*22470*/  @!P2 BRA `(.L_x_465) ;  /* 0xfffffffc00f0a947 */ /* 0x004fea000383ffff */
[----:B------:R-:W-:Y:S05]  /*22480*/  BRA `(.L_x_466) ;  /* 0xffffffb0004c7947 */ /* 0x000fea000383ffff */
.L_x_325:
[----:B-1----:R-:W-:-:S07]  /*22490*/  MOV R0, UR8 ;  /* 0x0000000800007c02 */ /* 0x002fce0008000f00 */
.L_x_467:
[----:B-1----:R1:W2:Y:S02]  /*224a0*/  SYNCS.PHASECHK.TRANS64.TRYWAIT P2, [R0+URZ+0x28040], R3 ;  /* 0x02804003000075a7 */ /* 0x0022a400080411ff */
[----:B--2---:R-:W-:Y:S05]  /*224b0*/  @!P2 NANOSLEEP.SYNCS 0x989680 ;  /* 0x009896800000a95d */ /* 0x004fea0003900000 */
[----:B------:R-:W2:Y:S02]  /*224c0*/  @!P2 SYNCS.PHASECHK.TRANS64 P2, [R0+URZ+0x28040], R3 ;  /* 0x028040030000a5a7 */ /* 0x000ea400080410ff */
[----:B--2---:R-:W-:Y:S05]  /*224d0*/  @!P2 BRA `(.L_x_467) ;  /* 0xfffffffc00f0a947 */ /* 0x004fea000383ffff */
[----:B------:R-:W-:Y:S05]  /*224e0*/  BRA `(.L_x_468) ;  /* 0xffffffb000c07947 */ /* 0x000fea000383ffff */
.L_x_331:
[----:B------:R-:W-:-:S07]  /*224f0*/  MOV R0, UR41 ;  /* 0x0000002900007c02 */ /* 0x000fce0008000f00 */
.L_x_469:
[----:B-1----:R1:W2:Y:S02]  /*22500*/  SYNCS.PHASECHK.TRANS64.TRYWAIT P2, [R0+URZ+0x28038], R3 ;  /* 0x02803803000075a7 */ /* 0x0022a400080411ff */
[----:B--2---:R-:W-:Y:S05]  /*22510*/  @!P2 NANOSLEEP.SYNCS 0x989680 ;  /* 0x009896800000a95d */ /* 0x004fea0003900000 */
[----:B------:R-:W2:Y:S02]  /*22520*/  @!P2 SYNCS.PHASECHK.TRANS64 P2, [R0+URZ+0x28038], R3 ;  /* 0x028038030000a5a7 */ /* 0x000ea400080410ff */
[----:B--2---:R-:W-:Y:S05]  /*22530*/  @!P2 BRA `(.L_x_469) ;  /* 0xfffffffc00f0a947 */ /* 0x004fea000383ffff */
[----:B------:R-:W-:Y:S05]  /*22540*/  BRA `(.L_x_470) ;  /* 0xffffffb4009c7947 */ /* 0x000fea000383ffff */
.L_x_336:
[----:B------:R-:W-:-:S07]  /*22550*/  MOV R0, UR25 ;  /* 0x0000001900007c02 */ /* 0x000fce0008000f00 */
.L_x_471:
[----:B-1----:R1:W2:Y:S02]  /*22560*/  SYNCS.PHASECHK.TRANS64.TRYWAIT P2, [R0+URZ+0x28038], R5 ;  /* 0x02803805000075a7 */ /* 0x0022a400080411ff */
[----:B--2---:R-:W-:Y:S05]  /*22570*/  @!P2 NANOSLEEP.SYNCS 0x989680 ;  /* 0x009896800000a95d */ /* 0x004fea0003900000 */
[----:B------:R-:W2:Y:S02]  /*22580*/  @!P2 SYNCS.PHASECHK.TRANS64 P2, [R0+URZ+0x28038], R5 ;  /* 0x028038050000a5a7 */ /* 0x000ea400080410ff */
[----:B--2---:R-:W-:Y:S05]  /*22590*/  @!P2 BRA `(.L_x_471) ;  /* 0xfffffffc00f0a947 */ /* 0x004fea000383ffff */
[----:B------:R-:W-:Y:S05]  /*225a0*/  BRA `(.L_x_472) ;  /* 0xffffffb800147947 */ /* 0x000fea000383ffff */
.L_x_341:
[----:B------:R-:W-:-:S07]  /*225b0*/  MOV R0, UR33 ;  /* 0x0000002100007c02 */ /* 0x000fce0008000f00 */
.L_x_473:
[----:B-1----:R1:W2:Y:S02]  /*225c0*/  SYNCS.PHASECHK.TRANS64.TRYWAIT P2, [R0+URZ+0x28038], R5 ;  /* 0x02803805000075a7 */ /* 0x0022a400080411ff */
[----:B--2---:R-:W-:Y:S05]  /*225d0*/  @!P2 NANOSLEEP.SYNCS 0x989680 ;  /* 0x009896800000a95d */ /* 0x004fea0003900000 */
[----:B------:R-:W2:Y:S02]  /*225e0*/  @!P2 SYNCS.PHASECHK.TRANS64 P2, [R0+URZ+0x28038], R5 ;  /* 0x028038050000a5a7 */ /* 0x000ea400080410ff */
[----:B--2---:R-:W-:Y:S05]  /*225f0*/  @!P2 BRA `(.L_x_473) ;  /* 0xfffffffc00f0a947 */ /* 0x004fea000383ffff */
[----:B------:R-:W-:Y:S05]  /*22600*/  BRA `(.L_x_474) ;  /* 0xffffffb800947947 */ /* 0x000fea000383ffff */
.L_x_346:
[----:B------:R-:W-:-:S07]  /*22610*/  MOV R0, UR25 ;  /* 0x0000001900007c02 */ /* 0x000fce0008000f00 */
.L_x_475:
[----:B-1----:R1:W2:Y:S02]  /*22620*/  SYNCS.PHASECHK.TRANS64.TRYWAIT P2, [R0+URZ+0x28038], R5 ;  /* 0x02803805000075a7 */ /* 0x0022a400080411ff */
[----:B--2---:R-:W-:Y:S05]  /*22630*/  @!P2 NANOSLEEP.SYNCS 0x989680 ;  /* 0x009896800000a95d */ /* 0x004fea0003900000 */
[----:B------:R-:W2:Y:S02]  /*22640*/  @!P2 SYNCS.PHASECHK.TRANS64 P2, [R0+URZ+0x28038], R5 ;  /* 0x028038050000a5a7 */ /* 0x000ea400080410ff */
[----:B--2---:R-:W-:Y:S05]  /*22650*/  @!P2 BRA `(.L_x_475) ;  /* 0xfffffffc00f0a947 */ /* 0x004fea000383ffff */
[----:B------:R-:W-:Y:S05]  /*22660*/  BRA `(.L_x_476) ;  /* 0xffffffbc00107947 */ /* 0x000fea000383ffff */
.L_x_351:
[----:B------:R-:W-:-:S07]  /*22670*/  MOV R0, UR25 ;  /* 0x0000001900007c02 */ /* 0x000fce0008000f00 */
.L_x_477:
[----:B-1----:R1:W2:Y:S02]  /*22680*/  SYNCS.PHASECHK.TRANS64.TRYWAIT P2, [R0+URZ+0x28038], R5 ;  /* 0x02803805000075a7 */ /* 0x0022a400080411ff */
[----:B--2---:R-:W-:Y:S05]  /*22690*/  @!P2 NANOSLEEP.SYNCS 0x989680 ;  /* 0x009896800000a95d */ /* 0x004fea0003900000 */
[----:B------:R-:W2:Y:S02]  /*226a0*/  @!P2 SYNCS.PHASECHK.TRANS64 P2, [R0+URZ+0x28038], R5 ;  /* 0x028038050000a5a7 */ /* 0x000ea400080410ff */
[----:B--2---:R-:W-:Y:S05]  /*226b0*/  @!P2 BRA `(.L_x_477) ;  /* 0xfffffffc00f0a947 */ /* 0x004fea000383ffff */
[----:B------:R-:W-:Y:S05]  /*226c0*/  BRA `(.L_x_478) ;  /* 0xffffffbc00907947 */ /* 0x000fea000383ffff */
.L_x_356:
[----:B------:R-:W-:-:S07]  /*226d0*/  MOV R0, UR25 ;  /* 0x0000001900007c02 */ /* 0x000fce0008000f00 */
.L_x_479:
[----:B-1----:R1:W2:Y:S02]  /*226e0*/  SYNCS.PHASECHK.TRANS64.TRYWAIT P2, [R0+URZ+0x28038], R5 ;  /* 0x02803805000075a7 */ /* 0x0022a400080411ff */
[----:B--2---:R-:W-:Y:S05]  /*226f0*/  @!P2 NANOSLEEP.SYNCS 0x989680 ;  /* 0x009896800000a95d */ /* 0x004fea0003900000 */
[----:B------:R-:W2:Y:S02]  /*22700*/  @!P2 SYNCS.PHASECHK.TRANS64 P2, [R0+URZ+0x28038], R5 ;  /* 0x028038050000a5a7 */ /* 0x000ea400080410ff */
[----:B--2---:R-:W-:Y:S05]  /*22710*/  @!P2 BRA `(.L_x_479) ;  /* 0xfffffffc00f0a947 */ /* 0x004fea000383ffff */
[----:B------:R-:W-:Y:S05]  /*22720*/  BRA `(.L_x_480) ;  /* 0xffffffc000107947 */ /* 0x000fea000383ffff */
.L_x_361:
[----:B------:R-:W-:-:S07]  /*22730*/  MOV R0, UR25 ;  /* 0x0000001900007c02 */ /* 0x000fce0008000f00 */
.L_x_481:
[----:B-1----:R1:W2:Y:S02]  /*22740*/  SYNCS.PHASECHK.TRANS64.TRYWAIT P2, [R0+URZ+0x28038], R5 ;  /* 0x02803805000075a7 */ /* 0x0022a400080411ff */
[----:B--2---:R-:W-:Y:S05]  /*22750*/  @!P2 NANOSLEEP.SYNCS 0x989680 ;  /* 0x009896800000a95d */ /* 0x004fea0003900000 */
[----:B------:R-:W2:Y:S02]  /*22760*/  @!P2 SYNCS.PHASECHK.TRANS64 P2, [R0+URZ+0x28038], R5 ;  /* 0x028038050000a5a7 */ /* 0x000ea400080410ff */
[----:B--2---:R-:W-:Y:S05]  /*22770*/  @!P2 BRA `(.L_x_481) ;  /* 0xfffffffc00f0a947 */ /* 0x004fea000383ffff */
[----:B------:R-:W-:Y:S05]  /*22780*/  BRA `(.L_x_482) ;  /* 0xffffffc000907947 */ /* 0x000fea000383ffff */
.L_x_366:
[----:B------:R-:W-:-:S07]  /*22790*/  MOV R0, UR25 ;  /* 0x0000001900007c02 */ /* 0x000fce0008000f00 */
.L_x_483:
[----:B-1----:R1:W2:Y:S02]  /*227a0*/  SYNCS.PHASECHK.TRANS64.TRYWAIT P2, [R0+URZ+0x28038], R5 ;  /* 0x02803805000075a7 */ /* 0x0022a400080411ff */
[----:B--2---:R-:W-:Y:S05]  /*227b0*/  @!P2 NANOSLEEP.SYNCS 0x989680 ;  /* 0x009896800000a95d */ /* 0x004fea0003900000 */
[----:B------:R-:W2:Y:S02]  /*227c0*/  @!P2 SYNCS.PHASECHK.TRANS64 P2, [R0+URZ+0x28038], R5 ;  /* 0x028038050000a5a7 */ /* 0x000ea400080410ff */
[----:B--2---:R-:W-:Y:S05]  /*227d0*/  @!P2 BRA `(.L_x_483) ;  /* 0xfffffffc00f0a947 */ /* 0x004fea000383ffff */
[----:B------:R-:W-:Y:S05]  /*227e0*/  BRA `(.L_x_484) ;  /* 0xffffffc400107947 */ /* 0x000fea000383ffff */
.L_x_372:
[----:B------:R-:W-:-:S07]  /*227f0*/  MOV R0, UR25 ;  /* 0x0000001900007c02 */ /* 0x000fce0008000f00 */
.L_x_485:
[----:B-1----:R1:W2:Y:S02]  /*22800*/  SYNCS.PHASECHK.TRANS64.TRYWAIT P2, [R0+URZ+0x28038], R3 ;  /* 0x02803803000075a7 */ /* 0x0022a400080411ff */
[----:B--2---:R-:W-:Y:S05]  /*22810*/  @!P2 NANOSLEEP.SYNCS 0x989680 ;  /* 0x009896800000a95d */ /* 0x004fea0003900000 */
[----:B------:R-:W2:Y:S02]  /*22820*/  @!P2 SYNCS.PHASECHK.TRANS64 P2, [R0+URZ+0x28038], R3 ;  /* 0x028038030000a5a7 */ /* 0x000ea400080410ff */
[----:B--2---:R-:W-:Y:S05]  /*22830*/  @!P2 BRA `(.L_x_485) ;  /* 0xfffffffc00f0a947 */ /* 0x004fea000383ffff */
[----:B------:R-:W-:Y:S05]  /*22840*/  BRA `(.L_x_486) ;  /* 0xffffffc400b87947 */ /* 0x000fea000383ffff */
.L_x_377:
[----:B------:R-:W-:-:S07]  /*22850*/  MOV R0, UR25 ;  /* 0x0000001900007c02 */ /* 0x000fce0008000f00 */
.L_x_487:
[----:B-1----:R1:W2:Y:S02]  /*22860*/  SYNCS.PHASECHK.TRANS64.TRYWAIT P2, [R0+URZ+0x28038], R5 ;  /* 0x02803805000075a7 */ /* 0x0022a400080411ff */
[----:B--2---:R-:W-:Y:S05]  /*22870*/  @!P2 NANOSLEEP.SYNCS 0x989680 ;  /* 0x009896800000a95d */ /* 0x004fea0003900000 */
[----:B------:R-:W2:Y:S02]  /*22880*/  @!P2 SYNCS.PHASECHK.TRANS64 P2, [R0+URZ+0x28038], R5 ;  /* 0x028038050000a5a7 */ /* 0x000ea400080410ff */
[----:B--2---:R-:W-:Y:S05]  /*22890*/  @!P2 BRA `(.L_x_487) ;  /* 0xfffffffc00f0a947 */ /* 0x004fea000383ffff */
[----:B------:R-:W-:Y:S05]  /*228a0*/  BRA `(.L_x_488) ;  /* 0xffffffc800347947 */ /* 0x000fea000383ffff */
.L_x_383:
[----:B------:R-:W-:-:S07]  /*228b0*/  MOV R3, UR24 ;  /* 0x0000001800037c02 */ /* 0x000fce0008000f00 */
.L_x_489:
[----:B-1----:R1:W2:Y:S02]  /*228c0*/  SYNCS.PHASECHK.TRANS64.TRYWAIT P0, [R3+URZ+0x280b0], R0 ;  /* 0x0280b000030075a7 */ /* 0x0022a400080011ff */
[----:B--2---:R-:W-:Y:S05]  /*228d0*/  @!P0 NANOSLEEP.SYNCS 0x989680 ;  /* 0x009896800000895d */ /* 0x004fea0003900000 */
[----:B------:R-:W2:Y:S02]  /*228e0*/  @!P0 SYNCS.PHASECHK.TRANS64 P0, [R3+URZ+0x280b0], R0 ;  /* 0x0280b000030085a7 */ /* 0x000ea400080010ff */
[----:B--2---:R-:W-:Y:S05]  /*228f0*/  @!P0 BRA `(.L_x_489) ;  /* 0xfffffffc00f08947 */ /* 0x004fea000383ffff */
[----:B------:R-:W-:Y:S05]  /*22900*/  BRA `(.L_x_490) ;  /* 0xffffffcc00507947 */ /* 0x000fea000383ffff */
.L_x_387:
[----:B-1----:R-:W-:-:S07]  /*22910*/  MOV R3, UR24 ;  /* 0x0000001800037c02 */ /* 0x002fce0008000f00 */
.L_x_491:
[----:B-1----:R1:W2:Y:S02]  /*22920*/  SYNCS.PHASECHK.TRANS64.TRYWAIT P0, [R3+URZ+0x280b8], R0 ;  /* 0x0280b800030075a7 */ /* 0x0022a400080011ff */
[----:B--2---:R-:W-:Y:S05]  /*22930*/  @!P0 NANOSLEEP.SYNCS 0x989680 ;  /* 0x009896800000895d */ /* 0x004fea0003900000 */
[----:B------:R-:W2:Y:S02]  /*22940*/  @!P0 SYNCS.PHASECHK.TRANS64 P0, [R3+URZ+0x280b8], R0 ;  /* 0x0280b800030085a7 */ /* 0x000ea400080010ff */
[----:B--2---:R-:W-:Y:S05]  /*22950*/  @!P0 BRA `(.L_x_491) ;  /* 0xfffffffc00f08947 */ /* 0x004fea000383ffff */
[----:B------:R-:W-:Y:S05]  /*22960*/  BRA `(.L_x_492) ;  /* 0xffffffd8005c7947 */ /* 0x000fea000383ffff */
        .weak           $__internal_0_$__cuda_sm10x_tcgen05_guardrail_trap_col_being_dealloced_not_returned_by_alloc
        .type           $__internal_0_$__cuda_sm10x_tcgen05_guardrail_trap_col_being_dealloced_not_returned_by_alloc,@function
        .size           $__internal_0_$__cuda_sm10x_tcgen05_guardrail_trap_col_being_dealloced_not_returned_by_alloc,($__internal_1_$__cuda_sm10x_tcgen05_guardrail_trap_phase_invalid_during_alloc - $__internal_0_$__cuda_sm10x_tcgen05_guardrail_trap_col_being_dealloced_not_returned_by_alloc)
$__internal_0_$__cuda_sm10x_tcgen05_guardrail_trap_col_being_dealloced_not_returned_by_alloc:
[----:B------:R-:W-:Y:S05]  /*22970*/  BPT.TRAP 0x1 ;  /* 0x000000040000795c */ /* 0x000fea0000300000 */
[----:B------:R-:W-:-:S04]  /*22980*/  HFMA2 R3, -RZ, RZ, 0, 0 ;  /* 0x00000000ff037431 */ /* 0x000fc800000001ff */
[----:B------:R-:W-:Y:S05]  /*22990*/  RET.REL.NODEC R2 `(_ZN7cutlass13device_kernelINS_4fmha6kernel36Sm100FmhaFwdKernelTmaWarpspecializedIN4cute5tupleIJiiiNS5_IJNS5_IJiiEEEiEEEEEENS1_10collective38Sm100FmhaFwdMainloopTmaWarpspecializedINS_6half_tEffNS5_IJNS4_1CILi256EEENSC_ILi128EEESE_EEENS5_IJiNSC_ILi1EEES7_EEENS5_IJiSG_NS5_IJNS5_IJNSC_ILi0EEEiEEEiEEEEEESL_NS9_12ResidualMaskENS5_IJNSC_ILi2EEESG_SG_EEENSC_ILb0EEEEENS9_38Sm100FmhaFwdEpilogueTmaWarpspecializedISB_fNS5_IJSE_SE_SE_EEESH_NS5_IJSG_S7_EEESP_EENS2_23IndividualTileSchedulerENS2_41Sm100FmhaCtxKernelWarpspecializedScheduleEEEEEvNT_6ParamsE) ;  /* 0xfffffdd402987950 */ /* 0x000fea0003c3ffff */
        .weak           $__internal_1_$__cuda_sm10x_tcgen05_guardrail_trap_phase_invalid_during_alloc
        .type           $__internal_1_$__cuda_sm10x_tcgen05_guardrail_trap_phase_invalid_during_alloc,@function
        .size           $__internal_1_$__cuda_sm10x_tcgen05_guardrail_trap_phase_invalid_during_alloc,($__internal_2_$__cuda_sm10x_tcgen05_guardrail_trap_unallocated_columns_being_dealloced - $__internal_1_$__cuda_sm10x_tcgen05_guardrail_trap_phase_invalid_during_alloc)
$__internal_1_$__cuda_sm10x_tcgen05_guardrail_trap_phase_invalid_during_alloc:
[----:B------:R-:W-:Y:S05]  /*229a0*/  BPT.TRAP 0x1 ;  /* 0x000000040000795c */ /* 0x000fea0000300000 */
[----:B------:R-:W-:-:S04]  /*229b0*/  MOV R3, 0x0 ;  /* 0x0000000000037802 */ /* 0x000fc80000000f00 */
[----:B------:R-:W-:Y:S05]  /*229c0*/  RET.REL.NODEC R2 `(_ZN7cutlass13device_kernelINS_4fmha6kernel36Sm100FmhaFwdKernelTmaWarpspecializedIN4cute5tupleIJiiiNS5_IJNS5_IJiiEEEiEEEEEENS1_10collective38Sm100FmhaFwdMainloopTmaWarpspecializedINS_6half_tEffNS5_IJNS4_1CILi256EEENSC_ILi128EEESE_EEENS5_IJiNSC_ILi1EEES7_EEENS5_IJiSG_NS5_IJNS5_IJNSC_ILi0EEEiEEEiEEEEEESL_NS9_12ResidualMaskENS5_IJNSC_ILi2EEESG_SG_EEENSC_ILb0EEEEENS9_38Sm100FmhaFwdEpilogueTmaWarpspecializedISB_fNS5_IJSE_SE_SE_EEESH_NS5_IJSG_S7_EEESP_EENS2_23IndividualTileSchedulerENS2_41Sm100FmhaCtxKernelWarpspecializedScheduleEEEEEvNT_6ParamsE) ;  /* 0xfffffdd4028c7950 */ /* 0x000fea0003c3ffff */
        .weak           $__internal_2_$__cuda_sm10x_tcgen05_guardrail_trap_unallocated_columns_being_dealloced
        .type           $__internal_2_$__cuda_sm10x_tcgen05_guardrail_trap_unallocated_columns_being_dealloced,@function
        .size           $__internal_2_$__cuda_sm10x_tcgen05_guardrail_trap_unallocated_columns_being_dealloced,($__internal_3_$__cuda_sm3x_div_rn_noftz_f32_slowpath - $__internal_2_$__cuda_sm10x_tcgen05_guardrail_trap_unallocated_columns_being_dealloced)
$__internal_2_$__cuda_sm10x_tcgen05_guardrail_trap_unallocated_columns_being_dealloced:
[----:B------:R-:W-:Y:S05]  /*229d0*/  BPT.TRAP 0x1 ;  /* 0x000000040000795c */ /* 0x000fea0000300000 */
[----:B------:R-:W-:-:S04]  /*229e0*/  HFMA2 R3, -RZ, RZ, 0, 0 ;  /* 0x00000000ff037431 */ /* 0x000fc800000001ff */
[----:B------:R-:W-:Y:S05]  /*229f0*/  RET.REL.NODEC R2 `(_ZN7cutlass13device_kernelINS_4fmha6kernel36Sm100FmhaFwdKernelTmaWarpspecializedIN4cute5tupleIJiiiNS5_IJNS5_IJiiEEEiEEEEEENS1_10collective38Sm100FmhaFwdMainloopTmaWarpspecializedINS_6half_tEffNS5_IJNS4_1CILi256EEENSC_ILi128EEESE_EEENS5_IJiNSC_ILi1EEES7_EEENS5_IJiSG_NS5_IJNS5_IJNSC_ILi0EEEiEEEiEEEEEESL_NS9_12ResidualMaskENS5_IJNSC_ILi2EEESG_SG_EEENSC_ILb0EEEEENS9_38Sm100FmhaFwdEpilogueTmaWarpspecializedISB_fNS5_IJSE_SE_SE_EEESH_NS5_IJSG_S7_EEESP_EENS2_23IndividualTileSchedulerENS2_41Sm100FmhaCtxKernelWarpspecializedScheduleEEEEEvNT_6ParamsE) ;  /* 0xfffffdd402807950 */ /* 0x000fea0003c3ffff */
        .weak           $__internal_3_$__cuda_sm3x_div_rn_noftz_f32_slowpath
        .type           $__internal_3_$__cuda_sm3x_div_rn_noftz_f32_slowpath,@function
        .size           $__internal_3_$__cuda_sm3x_div_rn_noftz_f32_slowpath,(.L_x_509 - $__internal_3_$__cuda_sm3x_div_rn_noftz_f32_slowpath)
$__internal_3_$__cuda_sm3x_div_rn_noftz_f32_slowpath:
[----:B------:R-:W-:Y:S01]  /*22a00*/  SHF.R.U32.HI R3, RZ, 0x17, R24 ;  /* 0x00000017ff037819 */ /* 0x000fe20000011618 */
[----:B------:R-:W-:Y:S01]  /*22a10*/  BSSY.RECONVERGENT B1, `(.L_x_493) ;  /* 0x0000065000017945 */ /* 0x000fe20003800200 */
[--C-:B------:R-:W-:Y:S01]  /*22a20*/  SHF.R.U32.HI R8, RZ, 0x17, R36.reuse ;  /* 0x00000017ff087819 */ /* 0x100fe20000011624 */
[----:B------:R-:W-:Y:S01]  /*22a30*/  IMAD.MOV.U32 R7, RZ, RZ, R36 ;  /* 0x000000ffff077224 */ /* 0x000fe200078e0024 */
[----:B------:R-:W-:Y:S01]  /*22a40*/  LOP3.LUT R3, R3, 0xff, RZ, 0xc0, !PT ;  /* 0x000000ff03037812 */ /* 0x000fe200078ec0ff */
[----:B------:R-:W-:Y:S01]  /*22a50*/  IMAD.MOV.U32 R6, RZ, RZ, R24 ;  /* 0x000000ffff067224 */ /* 0x000fe200078e0018 */
[----:B------:R-:W-:-:S03]  /*22a60*/  LOP3.LUT R8, R8, 0xff, RZ, 0xc0, !PT ;  /* 0x000000ff08087812 */ /* 0x000fc600078ec0ff */
[----:B------:R-:W-:Y:S02]  /*22a70*/  VIADD R0, R3, 0xffffffff ;  /* 0xffffffff03007836 */ /* 0x000fe40000000000 */
[----:B------:R-:W-:-:S03]  /*22a80*/  VIADD R5, R8, 0xffffffff ;  /* 0xffffffff08057836 */ /* 0x000fc60000000000 */
[----:B------:R-:W-:-:S04]  /*22a90*/  ISETP.GT.U32.AND P0, PT, R0, 0xfd, PT ;  /* 0x000000fd0000780c */ /* 0x000fc80003f04070 */
[----:B------:R-:W-:-:S13]  /*22aa0*/  ISETP.GT.U32.OR P0, PT, R5, 0xfd, P0 ;  /* 0x000000fd0500780c */ /* 0x000fda0000704470 */
[----:B------:R-:W-:Y:S01]  /*22ab0*/  @!P0 IMAD.MOV.U32 R10, RZ, RZ, RZ ;  /* 0x000000ffff0a8224 */ /* 0x000fe200078e00ff */
[----:B------:R-:W-:Y:S06]  /*22ac0*/  @!P0 BRA `(.L_x_494) ;  /* 0x00000000005c8947 */ /* 0x000fec0003800000 */
[----:B------:R-:W-:Y:S02]  /*22ad0*/  FSETP.GTU.FTZ.AND P1, PT, |R36|, +INF , PT ;  /* 0x7f8000002400780b */ /* 0x000fe40003f3c200 */
[----:B------:R-:W-:-:S04]  /*22ae0*/  FSETP.GTU.FTZ.AND P0, PT, |R24|, +INF , PT ;  /* 0x7f8000001800780b */ /* 0x000fc80003f1c200 */
[----:B------:R-:W-:-:S13]  /*22af0*/  PLOP3.LUT P0, PT, P1, P0, PT, 0xf8, 0x8f ;  /* 0x00000000008f781c */ /* 0x000fda0000f01f70 */
[----:B------:R-:W-:Y:S05]  /*22b00*/  @P0 BRA `(.L_x_495) ;  /* 0x0000000400500947 */ /* 0x000fea0003800000 */
[----:B------:R-:W-:-:S13]  /*22b10*/  LOP3.LUT P0, RZ, R6, 0x7fffffff, R7, 0xc8, !PT ;  /* 0x7fffffff06ff7812 */ /* 0x000fda000780c807 */
[----:B------:R-:W-:Y:S05]  /*22b20*/  @!P0 BRA `(.L_x_496) ;  /* 0x0000000400408947 */ /* 0x000fea0003800000 */
[----:B------:R-:W-:Y:S02]  /*22b30*/  FSETP.NEU.FTZ.AND P0, PT, |R36|, +INF , PT ;  /* 0x7f8000002400780b */ /* 0x000fe40003f1d200 */
[----:B------:R-:W-:Y:S02]  /*22b40*/  FSETP.NEU.FTZ.AND P1, PT, |R24|, +INF , PT ;  /* 0x7f8000001800780b */ /* 0x000fe40003f3d200 */
[----:B------:R-:W-:-:S11]  /*22b50*/  FSETP.NEU.FTZ.AND P2, PT, |R36|, +INF , PT ;  /* 0x7f8000002400780b */ /* 0x000fd60003f5d200 */
[----:B------:R-:W-:Y:S05]  /*22b60*/  @!P1 BRA !P0, `(.L_x_496) ;  /* 0x0000000400309947 */ /* 0x000fea0004000000 */
[----:B------:R-:W-:-:S04]  /*22b70*/  LOP3.LUT P0, RZ, R7, 0x7fffffff, RZ, 0xc0, !PT ;  /* 0x7fffffff07ff7812 */ /* 0x000fc8000780c0ff */
[----:B------:R-:W-:-:S13]  /*22b80*/  PLOP3.LUT P0, PT, P1, P0, PT, 0x2f, 0xf2 ;  /* 0x0000000000f2781c */ /* 0x000fda0000f00577 */
[----:B------:R-:W-:Y:S05]  /*22b90*/  @P0 BRA `(.L_x_497) ;  /* 0x00000004001c0947 */ /* 0x000fea0003800000 */
[----:B------:R-:W-:-:S04]  /*22ba0*/  LOP3.LUT P0, RZ, R6, 0x7fffffff, RZ, 0xc0, !PT ;  /* 0x7fffffff06ff7812 */ /* 0x000fc8000780c0ff */
[----:B------:R-:W-:-:S13]  /*22bb0*/  PLOP3.LUT P0, PT, P2, P0, PT, 0x2f, 0xf2 ;  /* 0x0000000000f2781c */ /* 0x000fda0001700577 */
[----:B------:R-:W-:Y:S05]  /*22bc0*/  @P0 BRA `(.L_x_498) ;  /* 0x0000000400040947 */ /* 0x000fea0003800000 */
[----:B------:R-:W-:Y:S02]  /*22bd0*/  ISETP.GE.AND P1, PT, R5, RZ, PT ;  /* 0x000000ff0500720c */ /* 0x000fe40003f26270 */
[----:B------:R-:W-:-:S11]  /*22be0*/  ISETP.GE.AND P0, PT, R0, RZ, PT ;  /* 0x000000ff0000720c */ /* 0x000fd60003f06270 */
[----:B------:R-:W-:Y:S01]  /*22bf0*/  @P1 MOV R10, RZ ;  /* 0x000000ff000a1202 */ /* 0x000fe20000000f00 */
[----:B------:R-:W-:Y:S01]  /*22c00*/  @!P1 FFMA R7, R36, 1.84467440737095516160e+19, RZ ;  /* 0x5f80000024079823 */ /* 0x000fe200000000ff */
[----:B------:R-:W-:Y:S01]  /*22c10*/  @!P1 MOV R10, 0xffffffc0 ;  /* 0xffffffc0000a9802 */ /* 0x000fe20000000f00 */
[----:B------:R-:W-:-:S03]  /*22c20*/  @!P0 FFMA R6, R24, 1.84467440737095516160e+19, RZ ;  /* 0x5f80000018068823 */ /* 0x000fc600000000ff */
[----:B------:R-:W-:-:S07]  /*22c30*/  @!P0 IADD3 R10, PT, PT, R10, 0x40, RZ ;  /* 0x000000400a0a8810 */ /* 0x000fce0007ffe0ff */
.L_x_494:
[----:B------:R-:W-:Y:S01]  /*22c40*/  LEA R11, R3, 0xc0800000, 0x17 ;  /* 0xc0800000030b7811 */ /* 0x000fe200078eb8ff */
[----:B------:R-:W-:Y:S01]  /*22c50*/  BSSY.RECONVERGENT B0, `(.L_x_499) ;  /* 0x0000036000007945 */ /* 0x000fe20003800200 */
[----:B------:R-:W-:Y:S02]  /*22c60*/  IADD3 R8, PT, PT, R8, -0x7f, RZ ;  /* 0xffffff8108087810 */ /* 0x000fe40007ffe0ff */
[----:B------:R-:W-:-:S03]  /*22c70*/  IADD3 R11, PT, PT, -R11, R6, RZ ;  /* 0x000000060b0b7210 */ /* 0x000fc60007ffe1ff */
[----:B------:R-:W-:Y:S01]  /*22c80*/  IMAD R9, R8, -0x800000, R7 ;  /* 0xff80000008097824 */ /* 0x000fe200078e0207 */
[----:B------:R-:W1:Y:S01]  /*22c90*/  MUFU.RCP R5, R11 ;  /* 0x0000000b00057308 */ /* 0x000e620000001000 */
[----:B------:R-:W-:-:S04]  /*22ca0*/  FADD.FTZ R6, -R11, -RZ ;  /* 0x800000ff0b067221 */ /* 0x000fc80000010100 */
[----:B-1----:R-:W-:-:S04]  /*22cb0*/  FFMA R0, R5, R6, 1 ;  /* 0x3f80000005007423 */ /* 0x002fc80000000006 */
[----:B------:R-:W-:-:S04]  /*22cc0*/  FFMA R0, R5, R0, R5 ;  /* 0x0000000005007223 */ /* 0x000fc80000000005 */
[----:B------:R-:W-:-:S04]  /*22cd0*/  FFMA R7, R9, R0, RZ ;  /* 0x0000000009077223 */ /* 0x000fc800000000ff */
[----:B------:R-:W-:-:S04]  /*22ce0*/  FFMA R5, R6, R7, R9 ;  /* 0x0000000706057223 */ /* 0x000fc80000000009 */
[----:B------:R-:W-:-:S04]  /*22cf0*/  FFMA R5, R0, R5, R7 ;  /* 0x0000000500057223 */ /* 0x000fc80000000007 */
[----:B------:R-:W-:Y:S01]  /*22d00*/  FFMA R6, R6, R5, R9 ;  /* 0x0000000506067223 */ /* 0x000fe20000000009 */
[----:B------:R-:W-:-:S03]  /*22d10*/  IADD3 R9, PT, PT, R8, 0x7f, -R3 ;  /* 0x0000007f08097810 */ /* 0x000fc60007ffe803 */
[----:B------:R-:W-:Y:S01]  /*22d20*/  FFMA R7, R0, R6, R5 ;  /* 0x0000000600077223 */ /* 0x000fe20000000005 */
[----:B------:R-:W-:-:S04]  /*22d30*/  IADD3 R10, PT, PT, R9, R10, RZ ;  /* 0x0000000a090a7210 */ /* 0x000fc80007ffe0ff */
[----:B------:R-:W-:-:S04]  /*22d40*/  SHF.R.U32.HI R3, RZ, 0x17, R7 ;  /* 0x00000017ff037819 */ /* 0x000fc80000011607 */
[----:B------:R-:W-:-:S04]  /*22d50*/  LOP3.LUT R3, R3, 0xff, RZ, 0xc0, !PT ;  /* 0x000000ff03037812 */ /* 0x000fc800078ec0ff */
[----:B------:R-:W-:-:S04]  /*22d60*/  IADD3 R3, PT, PT, R3, R10, RZ ;  /* 0x0000000a03037210 */ /* 0x000fc80007ffe0ff */
[----:B------:R-:W-:-:S04]  /*22d70*/  IADD3 R8, PT, PT, R3, -0x1, RZ ;  /* 0xffffffff03087810 */ /* 0x000fc80007ffe0ff */
[----:B------:R-:W-:-:S13]  /*22d80*/  ISETP.GE.U32.AND P0, PT, R8, 0xfe, PT ;  /* 0x000000fe0800780c */ /* 0x000fda0003f06070 */
[----:B------:R-:W-:Y:S05]  /*22d90*/  @!P0 BRA `(.L_x_500) ;  /* 0x0000000000808947 */ /* 0x000fea0003800000 */
[----:B------:R-:W-:-:S13]  /*22da0*/  ISETP.GT.AND P0, PT, R3, 0xfe, PT ;  /* 0x000000fe0300780c */ /* 0x000fda0003f04270 */
[----:B------:R-:W-:Y:S05]  /*22db0*/  @P0 BRA `(.L_x_501) ;  /* 0x00000000006c0947 */ /* 0x000fea0003800000 */
[----:B------:R-:W-:-:S13]  /*22dc0*/  ISETP.GE.AND P0, PT, R3, 0x1, PT ;  /* 0x000000010300780c */ /* 0x000fda0003f06270 */
[----:B------:R-:W-:Y:S05]  /*22dd0*/  @P0 BRA `(.L_x_502) ;  /* 0x0000000000740947 */ /* 0x000fea0003800000 */
[----:B------:R-:W-:Y:S02]  /*22de0*/  ISETP.GE.AND P0, PT, R3, -0x18, PT ;  /* 0xffffffe80300780c */ /* 0x000fe40003f06270 */
[----:B------:R-:W-:-:S11]  /*22df0*/  LOP3.LUT R7, R7, 0x80000000, RZ, 0xc0, !PT ;  /* 0x8000000007077812 */ /* 0x000fd600078ec0ff */
[----:B------:R-:W-:Y:S05]  /*22e00*/  @!P0 BRA `(.L_x_502) ;  /* 0x0000000000688947 */ /* 0x000fea0003800000 */
[CCC-:B------:R-:W-:Y:S01]  /*22e10*/  FFMA.RZ R8, R0.reuse, R6.reuse, R5.reuse ;  /* 0x0000000600087223 */ /* 0x1c0fe2000000c005 */
[CCC-:B------:R-:W-:Y:S01]  /*22e20*/  FFMA.RP R9, R0.reuse, R6.reuse, R5.reuse ;  /* 0x0000000600097223 */ /* 0x1c0fe20000008005 */
[----:B------:R-:W-:Y:S01]  /*22e30*/  FFMA.RM R6, R0, R6, R5 ;  /* 0x0000000600067223 */ /* 0x000fe20000004005 */
[C---:B------:R-:W-:Y:S01]  /*22e40*/  VIADD R0, R3.reuse, 0x20 ;  /* 0x0000002003007836 */ /* 0x040fe20000000000 */
[C---:B------:R-:W-:Y:S02]  /*22e50*/  ISETP.NE.AND P0, PT, R3.reuse, RZ, PT ;  /* 0x000000ff0300720c */ /* 0x040fe40003f05270 */
[----:B------:R-:W-:Y:S02]  /*22e60*/  LOP3.LUT R8, R8, 0x7fffff, RZ, 0xc0, !PT ;  /* 0x007fffff08087812 */ /* 0x000fe400078ec0ff */
[----:B------:R-:W-:Y:S01]  /*22e70*/  ISETP.NE.AND P1, PT, R3, RZ, PT ;  /* 0x000000ff0300720c */ /* 0x000fe20003f25270 */
[----:B------:R-:W-:Y:S01]  /*22e80*/  IMAD.MOV R3, RZ, RZ, -R3 ;  /* 0x000000ffff037224 */ /* 0x000fe200078e0a03 */
[----:B------:R-:W-:-:S02]  /*22e90*/  LOP3.LUT R5, R8, 0x800000, RZ, 0xfc, !PT ;  /* 0x0080000008057812 */ /* 0x000fc400078efcff */
[----:B------:R-:W-:Y:S02]  /*22ea0*/  FSETP.NEU.FTZ.AND P2, PT, R9, R6, PT ;  /* 0x000000060900720b */ /* 0x000fe40003f5d000 */
[----:B------:R-:W-:Y:S02]  /*22eb0*/  SHF.L.U32 R0, R5, R0, RZ ;  /* 0x0000000005007219 */ /* 0x000fe400000006ff */
[----:B------:R-:W-:Y:S02]  /*22ec0*/  SEL R6, R3, RZ, P0 ;  /* 0x000000ff03067207 */ /* 0x000fe40000000000 */
[----:B------:R-:W-:Y:S02]  /*22ed0*/  ISETP.NE.AND P1, PT, R0, RZ, P1 ;  /* 0x000000ff0000720c */ /* 0x000fe40000f25270 */
[----:B------:R-:W-:Y:S02]  /*22ee0*/  SHF.R.U32.HI R5, RZ, R6, R5 ;  /* 0x00000006ff057219 */ /* 0x000fe40000011605 */
[----:B------:R-:W-:-:S02]  /*22ef0*/  PLOP3.LUT P1, PT, P2, P1, PT, 0xf8, 0x8f ;  /* 0x00000000008f781c */ /* 0x000fc40001723f70 */
[----:B------:R-:W-:Y:S02]  /*22f00*/  SHF.R.U32.HI R3, RZ, 0x1, R5 ;  /* 0x00000001ff037819 */ /* 0x000fe40000011605 */
[----:B------:R-:W-:-:S04]  /*22f10*/  SEL R0, RZ, 0x1, !P1 ;  /* 0x00000001ff007807 */ /* 0x000fc80004800000 */
[----:B------:R-:W-:-:S04]  /*22f20*/  LOP3.LUT R0, R0, 0x1, R3, 0xf8, !PT ;  /* 0x0000000100007812 */ /* 0x000fc800078ef803 */
[----:B------:R-:W-:-:S05]  /*22f30*/  LOP3.LUT R0, R0, R5, RZ, 0xc0, !PT ;  /* 0x0000000500007212 */ /* 0x000fca00078ec0ff */
[----:B------:R-:W-:-:S05]  /*22f40*/  IMAD.IADD R0, R3, 0x1, R0 ;  /* 0x0000000103007824 */ /* 0x000fca00078e0200 */
[----:B------:R-:W-:Y:S01]  /*22f50*/  LOP3.LUT R7, R0, R7, RZ, 0xfc, !PT ;  /* 0x0000000700077212 */ /* 0x000fe200078efcff */
[----:B------:R-:W-:Y:S05]  /*22f60*/  BRA `(.L_x_502) ;  /* 0x0000000000107947 */ /* 0x000fea0003800000 */
.L_x_501:
[----:B------:R-:W-:-:S04]  /*22f70*/  LOP3.LUT R7, R7, 0x80000000, RZ, 0xc0, !PT ;  /* 0x8000000007077812 */ /* 0x000fc800078ec0ff */
[----:B------:R-:W-:Y:S01]  /*22f80*/  LOP3.LUT R7, R7, 0x7f800000, RZ, 0xfc, !PT ;  /* 0x7f80000007077812 */ /* 0x000fe200078efcff */
[----:B------:R-:W-:Y:S05]  /*22f90*/  BRA `(.L_x_502) ;  /* 0x0000000000047947 */ /* 0x000fea0003800000 */
.L_x_500:
[----:B------:R-:W-:Y:S02]  /*22fa0*/  LEA R7, R10, R7, 0x17 ;  /* 0x000000070a077211 */ /* 0x000fe400078eb8ff */
.L_x_502:
[----:B------:R-:W-:Y:S05]  /*22fb0*/  BSYNC.RECONVERGENT B0 ;  /* 0x0000000000007941 */ /* 0x000fea0003800200 */
.L_x_499:
[----:B------:R-:W-:Y:S01]  /*22fc0*/  MOV R0, R7 ;  /* 0x0000000700007202 */ /* 0x000fe20000000f00 */
[----:B------:R-:W-:Y:S05]  /*22fd0*/  BRA `(.L_x_503) ;  /* 0x0000000000207947 */ /* 0x000fea0003800000 */
.L_x_498:
[----:B------:R-:W-:-:S04]  /*22fe0*/  LOP3.LUT R6, R6, 0x80000000, R7, 0x48, !PT ;  /* 0x8000000006067812 */ /* 0x000fc800078e4807 */
[----:B------:R-:W-:Y:S01]  /*22ff0*/  LOP3.LUT R0, R6, 0x7f800000, RZ, 0xfc, !PT ;  /* 0x7f80000006007812 */ /* 0x000fe200078efcff */
[----:B------:R-:W-:Y:S05]  /*23000*/  BRA `(.L_x_503) ;  /* 0x0000000000147947 */ /* 0x000fea0003800000 */
.L_x_497:
[----:B------:R-:W-:Y:S01]  /*23010*/  LOP3.LUT R0, R6, 0x80000000, R7, 0x48, !PT ;  /* 0x8000000006007812 */ /* 0x000fe200078e4807 */
[----:B------:R-:W-:Y:S05]  /*23020*/  BRA `(.L_x_503) ;  /* 0x00000000000c7947 */ /* 0x000fea0003800000 */
.L_x_496:
[----:B------:R-:W1:Y:S01]  /*23030*/  MUFU.RSQ R0, -QNAN ;  /* 0xffc0000000007908 */ /* 0x000e620000001400 */
[----:B------:R-:W-:Y:S05]  /*23040*/  BRA `(.L_x_503) ;  /* 0x0000000000047947 */ /* 0x000fea0003800000 */
.L_x_495:
[----:B------:R-:W-:-:S07]  /*23050*/  FADD.FTZ R0, R36, R24 ;  /* 0x0000001824007221 */ /* 0x000fce0000010000 */
.L_x_503:
[----:B------:R-:W-:Y:S05]  /*23060*/  BSYNC.RECONVERGENT B1 ;  /* 0x0000000000017941 */ /* 0x000fea0003800200 */
.L_x_493:
[----:B------:R-:W-:-:S04]  /*23070*/  HFMA2 R5, -RZ, RZ, 0, 0 ;  /* 0x00000000ff057431 */ /* 0x000fc800000001ff */
[----:B-1----:R-:W-:Y:S05]  /*23080*/  RET.REL.NODEC R4 `(_ZN7cutlass13device_kernelINS_4fmha6kernel36Sm100FmhaFwdKernelTmaWarpspecializedIN4cute5tupleIJiiiNS5_IJNS5_IJiiEEEiEEEEEENS1_10collective38Sm100FmhaFwdMainloopTmaWarpspecializedINS_6half_tEffNS5_IJNS4_1CILi256EEENSC_ILi128EEESE_EEENS5_IJiNSC_ILi1EEES7_EEENS5_IJiSG_NS5_IJNS5_IJNSC_ILi0EEEiEEEiEEEEEESL_NS9_12ResidualMaskENS5_IJNSC_ILi2EEESG_SG_EEENSC_ILb0EEEEENS9_38Sm100FmhaFwdEpilogueTmaWarpspecializedISB_fNS5_IJSE_SE_SE_EEESH_NS5_IJSG_S7_EEESP_EENS2_23IndividualTileSchedulerENS2_41Sm100FmhaCtxKernelWarpspecializedScheduleEEEEEvNT_6ParamsE) ;  /* 0xfffffdcc04dc7950 */ /* 0x002fea0003c3ffff */
.L_x_504:
[----:B------:R-:W-:-:S00]  /*23090*/  BRA `(.L_x_504) ;  /* 0xfffffffc00fc7947 */ /* 0x000fc0000383ffff */
[----:B------:R-:W-:-:S00]  /*230a0*/  NOP ;  /* 0x0000000000007918 */ /* 0x000fc00000000000 */
        /* <DEDUP_REMOVED lines=13> */
.L_x_509:


//--------------------- .nv.global.init           --------------------------
	.section	.nv.global.init,"aw",@progbits
.nv.global.init:
	.type		$str$23,@object
	.size		$str$23,($str$37 - $str$23)
$str$23:
        /*0000*/ 	.byte	0x0a, 0x00
	.type		$str$37,@object
	.size		$str$37,($str$32 - $str$37)
$str$37:
        /*0002*/ 	.byte	0x3a, 0x00
	.type		$str$32,@object
	.size		$str$32,($str$29 - $str$32)
$str$32:
        /*0004*/ 	.byte	0x5f, 0x00
	.type		$str$29,@object
	.size		$str$29,($str$28 - $str$29)
$str$29:
        /*0006*/ 	.byte	0x25, 0x64, 0x00
	.type		$str$28,@object
	.size		$str$28,($str$30 - $str$28)
$str$28:
        /*0009*/ 	.byte	0x25, 0x63, 0x00
	.type		$str$30,@object
	.size		$str$30,($str$31 - $str$30)
$str$30:
        /*000c*/ 	.byte	0x25, 0x73, 0x00
	.type		$str$31,@object
	.size		$str$31,($str$35 - $str$31)
$str$31:
        /*000f*/ 	.byte	0x20, 0x6f, 0x20, 0x00
	.type		$str$35,@object
	.size		$str$35,($str$22 - $str$35)
$str$35:
        /*0013*/ 	.byte	0x70, 0x74, 0x72, 0x5b, 0x00
	.type		$str$22,@object
	.size		$str$22,($str$34 - $str$22)
$str$22:
        /*0018*/ 	.byte	0x73, 0x4f, 0x3a, 0x20, 0x00
	.type		$str$34,@object
	.size		$str$34,($str$36 - $str$34)
$str$34:
        /*001d*/ 	.byte	0x73, 0x6d, 0x65, 0x6d, 0x5f, 0x00
	.type		$str$36,@object
	.size		$str$36,($str$33 - $str$36)
$str$36:
        /*0023*/ 	.byte	0x62, 0x5d, 0x28, 0x25, 0x70, 0x29, 0x00
	.type		$str$33,@object
	.size		$str$33,($str$27 - $str$33)
$str$33:
        /*002a*/ 	.byte	0x53, 0x77, 0x3c, 0x25, 0x64, 0x2c, 0x25, 0x64, 0x2c, 0x25, 0x64, 0x3e, 0x00
	.type		$str$27,@object
	.size		$str$27,($str$26 - $str$27)
$str$27:
        /*0037*/ 	.byte	0x2f, 0x74, 0x6d, 0x70, 0x2f, 0x63, 0x75, 0x74, 0x6c, 0x61, 0x73, 0x73, 0x5f, 0x73, 0x77, 0x65
        /*0047*/ 	.byte	0x65, 0x70, 0x5f, 0x73, 0x72, 0x63, 0x2f, 0x69, 0x6e, 0x63, 0x6c, 0x75, 0x64, 0x65, 0x2f, 0x63
        /*0057*/ 	.byte	0x75, 0x74, 0x65, 0x2f, 0x61, 0x74, 0x6f, 0x6d, 0x2f, 0x63, 0x6f, 0x70, 0x79, 0x5f, 0x74, 0x72
        /*0067*/ 	.byte	0x61, 0x69, 0x74, 0x73, 0x5f, 0x73, 0x6d, 0x31, 0x30, 0x30, 0x2e, 0x68, 0x70, 0x70, 0x00
	.type		$str$26,@object
	.size		$str$26,(__unnamed_4 - $str$26)
$str$26:
        /*0076*/ 	.byte	0x28, 0x28, 0x75, 0x69, 0x6e, 0x74, 0x33, 0x32, 0x5f, 0x74, 0x28, 0x74, 0x68, 0x72, 0x65, 0x61
        /*0086*/ 	.byte	0x64, 0x49, 0x64, 0x78, 0x2e, 0x78, 0x29, 0x20, 0x2f, 0x20, 0x33, 0x32, 0x29, 0x20, 0x25, 0x20
        /*0096*/ 	.byte	0x34, 0x29, 0x20, 0x3d, 0x3d, 0x20, 0x28, 0x28, 0x28, 0x74, 0x6d, 0x65, 0x6d, 0x5f, 0x61, 0x64
        /*00a6*/ 	.byte	0x64, 0x72, 0x20, 0x3e, 0x3e, 0x20, 0x31, 0x36, 0x29, 0x20, 0x2f, 0x20, 0x33, 0x32, 0x29, 0x20
        /*00b6*/ 	.byte	0x25, 0x20, 0x34, 0x29, 0x00
	.type		__unnamed_4,@object
	.size		__unnamed_4,(__unnamed_1 - __unnamed_4)
__unnamed_4:
        /* <DEDUP_REMOVED lines=37> */
        /*030b*/ 	.byte	0x30, 0x3e, 0x3e, 0x3e, 0x3e, 0x5d, 0x00
	.type		__unnamed_1,@object
	.size		__unnamed_1,(__unnamed_5 - __unnamed_1)
__unnamed_1:
        /* <DEDUP_REMOVED lines=37> */
        /*0562*/ 	.byte	0x3a, 0x43, 0x3c, 0x30, 0x3e, 0x3e, 0x3e, 0x3e, 0x5d, 0x00
	.type		__unnamed_5,@object
	.size		__unnamed_5,(__unnamed_6 - __unnamed_5)
__unnamed_5:
        /* <DEDUP_REMOVED lines=38> */
	.type		__unnamed_6,@object
	.size		__unnamed_6,(__unnamed_7 - __unnamed_6)
__unnamed_6:
        /* <DEDUP_REMOVED lines=37> */
        /*0a16*/ 	.byte	0x74, 0x65, 0x3a, 0x3a, 0x43, 0x3c, 0x30, 0x3e, 0x3e, 0x3e, 0x3e, 0x5d, 0x00
	.type		__unnamed_7,@object
	.size		__unnamed_7,(__unnamed_2 - __unnamed_7)
__unnamed_7:
        /* <DEDUP_REMOVED lines=37> */
        /*0c73*/ 	.byte	0x63, 0x75, 0x74, 0x65, 0x3a, 0x3a, 0x43, 0x3c, 0x30, 0x3e, 0x3e, 0x3e, 0x3e, 0x5d, 0x00
	.type		__unnamed_2,@object
	.size		__unnamed_2,(__unnamed_3 - __unnamed_2)
__unnamed_2:
        /* <DEDUP_REMOVED lines=38> */
	.type		__unnamed_3,@object
	.size		__unnamed_3,(.L_3 - __unnamed_3)
__unnamed_3:
        /* <DEDUP_REMOVED lines=39> */
.L_3:


//--------------------- .nv.shared._ZN7cutlass13device_kernelINS_4fmha6kernel36Sm100FmhaFwdKernelTmaWarpspecializedIN4cute5tupleIJiiiNS5_IJNS5_IJiiEEEiEEEEEENS1_10collective38Sm100FmhaFwdMainloopTmaWarpspecializedINS_6half_tEffNS5_IJNS4_1CILi256EEENSC_ILi128EEESE_EEENS5_IJiNSC_ILi1EEES7_EEENS5_IJiSG_NS5_IJNS5_IJNSC_ILi0EEEiEEEiEEEEEESL_NS9_12ResidualMaskENS5_IJNSC_ILi2EEESG_SG_EEENSC_ILb0EEEEENS9_38Sm100FmhaFwdEpilogueTmaWarpspecializedISB_fNS5_IJSE_SE_SE_EEESH_NS5_IJSG_S7_EEESP_EENS2_23IndividualTileSchedulerENS2_41Sm100FmhaCtxKernelWarpspecializedScheduleEEEEEvNT_6ParamsE --------------------------
	.section	.nv.shared._ZN7cutlass13device_kernelINS_4fmha6kernel36Sm100FmhaFwdKernelTmaWarpspecializedIN4cute5tupleIJiiiNS5_IJNS5_IJiiEEEiEEEEEENS1_10collective38Sm100FmhaFwdMainloopTmaWarpspecializedINS_6half_tEffNS5_IJNS4_1CILi256EEENSC_ILi128EEESE_EEENS5_IJiNSC_ILi1EEES7_EEENS5_IJiSG_NS5_IJNS5_IJNSC_ILi0EEEiEEEiEEEEEESL_NS9_12ResidualMaskENS5_IJNSC_ILi2EEESG_SG_EEENSC_ILb0EEEEENS9_38Sm100FmhaFwdEpilogueTmaWarpspecializedISB_fNS5_IJSE_SE_SE_EEESH_NS5_IJSG_S7_EEESP_EENS2_23IndividualTileSchedulerENS2_41Sm100FmhaCtxKernelWarpspecializedScheduleEEEEEvNT_6ParamsE,"aw",@nobits
	.sectionflags	@""
	.align	16
	.zero		1024


//--------------------- .nv.shared.reserved.0     --------------------------
	.section	.nv.shared.reserved.0,"aw",@nobits
	.weak		__nv_reservedSMEM_offset_0_alias
	.size		__nv_reservedSMEM_offset_0_alias, 0, 64
	.other		__nv_reservedSMEM_offset_0_alias,@"STO_CUDA_RESERVED_SHARED STV_DEFAULT"
__nv_reservedSMEM_offset_0_alias:
	.zero		0
.nv.shared.reserved.0:
	.zero		64
	.weak		__nv_reservedSMEM_tcgen05_partition
	.type		__nv_reservedSMEM_tcgen05_partition,@object
	.size		__nv_reservedSMEM_tcgen05_partition,(.L_0 - __nv_reservedSMEM_tcgen05_partition)
__nv_reservedSMEM_tcgen05_partition:
	.zero		32
.L_0:


//--------------------- .nv.global                --------------------------
	.section	.nv.global,"aw",@nobits
.nv.global:
	.type		_ZN39_INTERNAL_18c110da_4_k_cu_e1964e87_30454cute1_E,@object
	.size		_ZN39_INTERNAL_18c110da_4_k_cu_e1964e87_30454cute1_E,(_ZN39_INTERNAL_18c110da_4_k_cu_e1964e87_30454cuda3std3__45__cpo6cbeginE - _ZN39_INTERNAL_18c110da_4_k_cu_e1964e87_30454cute1_E)
_ZN39_INTERNAL_18c110da_4_k_cu_e1964e87_30454cute1_E:
	.zero		1
	.type		_ZN39_INTERNAL_18c110da_4_k_cu_e1964e87_30454cuda3std3__45__cpo6cbeginE,@object
	.size		_ZN39_INTERNAL_18c110da_4_k_cu_e1964e87_30454cuda3std3__45__cpo6cbeginE,(_ZN39_INTERNAL_18c110da_4_k_cu_e1964e87_30454cuda3std3__48in_placeE - _ZN39_INTERNAL_18c110da_4_k_cu_e1964e87_30454cuda3std3__45__cpo6cbeginE)
_ZN39_INTERNAL_18c110da_4_k_cu_e1964e87_30454cuda3std3__45__cpo6cbeginE:
	.zero		1
	.type		_ZN39_INTERNAL_18c110da_4_k_cu_e1964e87_30454cuda3std3__48in_placeE,@object
	.size		_ZN39_INTERNAL_18c110da_4_k_cu_e1964e87_30454cuda3std3__48in_placeE,(_ZN39_INTERNAL_18c110da_4_k_cu_e1964e87_30454cuda3std6ranges3__45__cpo9iter_moveE - _ZN39_INTERNAL_18c110da_4_k_cu_e1964e87_30454cuda3std3__48in_placeE)
_ZN39_INTERNAL_18c110da_4_k_cu_e1964e87_30454cuda3std3__48in_placeE:
	.zero		1
	.type		_ZN39_INTERNAL_18c110da_4_k_cu_e1964e87_30454cuda3std6ranges3__45__cpo9iter_moveE,@object
	.size		_ZN39_INTERNAL_18c110da_4_k_cu_e1964e87_30454cuda3std6ranges3__45__cpo9iter_moveE,(_ZN39_INTERNAL_18c110da_4_k_cu_e1964e87_30454cuda3std3__45__cpo5beginE - _ZN39_INTERNAL_18c110da_4_k_cu_e1964e87_30454cuda3std6ranges3__45__cpo9iter_moveE)
_ZN39_INTERNAL_18c110da_4_k_cu_e1964e87_30454cuda3std6ranges3__45__cpo9iter_moveE:
	.zero		1
	.type		_ZN39_INTERNAL_18c110da_4_k_cu_e1964e87_30454cuda3std3__45__cpo5beginE,@object
	.size		_ZN39_INTERNAL_18c110da_4_k_cu_e1964e87_30454cuda3std3__45__cpo5beginE,(_ZN39_INTERNAL_18c110da_4_k_cu_e1964e87_30454cuda3std3__441_GLOBAL__N__18c110da_4_k_cu_e1964e87_30456ignoreE - _ZN39_INTERNAL_18c110da_4_k_cu_e1964e87_30454cuda3std3__45__cpo5beginE)
_ZN39_INTERNAL_18c110da_4_k_cu_e1964e87_30454cuda3std3__45__cpo5beginE:
	.zero		1
	.type		_ZN39_INTERNAL_18c110da_4_k_cu_e1964e87_30454cuda3std3__441_GLOBAL__N__18c110da_4_k_cu_e1964e87_30456ignoreE,@object
	.size		_ZN39_INTERNAL_18c110da_4_k_cu_e1964e87_30454cuda3std3__441_GLOBAL__N__18c110da_4_k_cu_e1964e87_30456ignoreE,(_ZN39_INTERNAL_18c110da_4_k_cu_e1964e87_30454cute7productE - _ZN39_INTERNAL_18c110da_4_k_cu_e1964e87_30454cuda3std3__441_GLOBAL__N__18c110da_4_k_cu_e1964e87_30456ignoreE)
_ZN39_INTERNAL_18c110da_4_k_cu_e1964e87_30454cuda3std3__441_GLOBAL__N__18c110da_4_k_cu_e1964e87_30456ignoreE:
	.zero		1
	.type		_ZN39_INTERNAL_18c110da_4_k_cu_e1964e87_30454cute7productE,@object
	.size		_ZN39_INTERNAL_18c110da_4_k_cu_e1964e87_30454cute7productE,(_ZN39_INTERNAL_18c110da_4_k_cu_e1964e87_30454cuda3std3__45__cpo3endE - _ZN39_INTERNAL_18c110da_4_k_cu_e1964e87_30454cute7productE)
_ZN39_INTERNAL_18c110da_4_k_cu_e1964e87_30454cute7productE:
	.zero		1
	.type		_ZN39_INTERNAL_18c110da_4_k_cu_e1964e87_30454cuda3std3__45__cpo3endE,@object
	.size		_ZN39_INTERNAL_18c110da_4_k_cu_e1964e87_30454cuda3std3__45__cpo3endE,(_ZN39_INTERNAL_18c110da_4_k_cu_e1964e87_30454cuda3std3__419piecewise_constructE - _ZN39_INTERNAL_18c110da_4_k_cu_e1964e87_30454cuda3std3__45__cpo3endE)
_ZN39_INTERNAL_18c110da_4_k_cu_e1964e87_30454cuda3std3__45__cpo3endE:
	.zero		1
	.type		_ZN39_INTERNAL_18c110da_4_k_cu_e1964e87_30454cuda3std3__419piecewise_constructE,@object
	.size		_ZN39_INTERNAL_18c110da_4_k_cu_e1964e87_30454cuda3std3__419piecewise_constructE,(_ZN39_INTERNAL_18c110da_4_k_cu_e1964e87_30454cuda3std3__45__cpo4cendE - _ZN39_INTERNAL_18c110da_4_k_cu_e1964e87_30454cuda3std3__419piecewise_constructE)
_ZN39_INTERNAL_18c110da_4_k_cu_e1964e87_30454cuda3std3__419piecewise_constructE:
	.zero		1
	.type		_ZN39_INTERNAL_18c110da_4_k_cu_e1964e87_30454cuda3std3__45__cpo4cendE,@object
	.size		_ZN39_INTERNAL_18c110da_4_k_cu_e1964e87_30454cuda3std3__45__cpo4cendE,(_ZN39_INTERNAL_18c110da_4_k_cu_e1964e87_30454cuda3std6ranges3__45__cpo4swapE - _ZN39_INTERNAL_18c110da_4_k_cu_e1964e87_30454cuda3std3__45__cpo4cendE)
_ZN39_INTERNAL_18c110da_4_k_cu_e1964e87_30454cuda3std3__45__cpo4cendE:
	.zero		1
	.type		_ZN39_INTERNAL_18c110da_4_k_cu_e1964e87_30454cuda3std6ranges3__45__cpo4swapE,@object
	.size		_ZN39_INTERNAL_18c110da_4_k_cu_e1964e87_30454cuda3std6ranges3__45__cpo4swapE,(.L_15 - _ZN39_INTERNAL_18c110da_4_k_cu_e1964e87_30454cuda3std6ranges3__45__cpo4swapE)
_ZN39_INTERNAL_18c110da_4_k_cu_e1964e87_30454cuda3std6ranges3__45__cpo4swapE:
	.zero		1
.L_15:


//--------------------- .nv.constant0._ZN7cutlass13device_kernelINS_4fmha6kernel36Sm100FmhaFwdKernelTmaWarpspecializedIN4cute5tupleIJiiiNS5_IJNS5_IJiiEEEiEEEEEENS1_10collective38Sm100FmhaFwdMainloopTmaWarpspecializedINS_6half_tEffNS5_IJNS4_1CILi256EEENSC_ILi128EEESE_EEENS5_IJiNSC_ILi1EEES7_EEENS5_IJiSG_NS5_IJNS5_IJNSC_ILi0EEEiEEEiEEEEEESL_NS9_12ResidualMaskENS5_IJNSC_ILi2EEESG_SG_EEENSC_ILb0EEEEENS9_38Sm100FmhaFwdEpilogueTmaWarpspecializedISB_fNS5_IJSE_SE_SE_EEESH_NS5_IJSG_S7_EEESP_EENS2_23IndividualTileSchedulerENS2_41Sm100FmhaCtxKernelWarpspecializedScheduleEEEEEvNT_6ParamsE --------------------------
	.section	.nv.constant0._ZN7cutlass13device_kernelINS_4fmha6kernel36Sm100FmhaFwdKernelTmaWarpspecializedIN4cute5tupleIJiiiNS5_IJNS5_IJiiEEEiEEEEEENS1_10collective38Sm100FmhaFwdMainloopTmaWarpspecializedINS_6half_tEffNS5_IJNS4_1CILi256EEENSC_ILi128EEESE_EEENS5_IJiNSC_ILi1EEES7_EEENS5_IJiSG_NS5_IJNS5_IJNSC_ILi0EEEiEEEiEEEEEESL_NS9_12ResidualMaskENS5_IJNSC_ILi2EEESG_SG_EEENSC_ILb0EEEEENS9_38Sm100FmhaFwdEpilogueTmaWarpspecializedISB_fNS5_IJSE_SE_SE_EEESH_NS5_IJSG_S7_EEESP_EENS2_23IndividualTileSchedulerENS2_41Sm100FmhaCtxKernelWarpspecializedScheduleEEEEEvNT_6ParamsE,"a",@progbits
	.sectionflags	@""
	.align	4
.nv.constant0._ZN7cutlass13device_kernelINS_4fmha6kernel36Sm100FmhaFwdKernelTmaWarpspecializedIN4cute5tupleIJiiiNS5_IJNS5_IJiiEEEiEEEEEENS1_10collective38Sm100FmhaFwdMainloopTmaWarpspecializedINS_6half_tEffNS5_IJNS4_1CILi256EEENSC_ILi128EEESE_EEENS5_IJiNSC_ILi1EEES7_EEENS5_IJiSG_NS5_IJNS5_IJNSC_ILi0EEEiEEEiEEEEEESL_NS9_12ResidualMaskENS5_IJNSC_ILi2EEESG_SG_EEENSC_ILb0EEEEENS9_38Sm100FmhaFwdEpilogueTmaWarpspecializedISB_fNS5_IJSE_SE_SE_EEESH_NS5_IJSG_S7_EEESP_EENS2_23IndividualTileSchedulerENS2_41Sm100FmhaCtxKernelWarpspecializedScheduleEEEEEvNT_6ParamsE:
	.zero		2432


//--------------------- SYMBOLS --------------------------

	.type		.nv.reservedSmem.offset0,@object
	.size		.nv.reservedSmem.offset0,0x4
	.type		.nv.reservedSmem.cap,@object
	.size		.nv.reservedSmem.cap,0x4
	.type		vprintf,@function
	.type		__assertfail,@function
